	.target	sm_100a

	.elftype	@"ET_EXEC"


//--------------------- .note.nv.tkinfo           --------------------------
	.section	.note.nv.tkinfo,"",@"SHT_NOTE"
	.sectionflags	@"SHF_NOTE_NV_TKINFO"
	.tkinfo
        /*0018*/ 	.word	0x00000002
        /*0030*/ 	.string	""
        /*0030*/ 	.string	"ptxas"
        /*0030*/ 	.string	"Cuda compilation tools, release 13.0, V13.0.88"
        /*0030*/ 	.string	"Build cuda_13.0.r13.0/compiler.36424714_0"
        /*0030*/ 	.string	"-arch sm_100a -m 64 "



//--------------------- .note.nv.cuinfo           --------------------------
	.section	.note.nv.cuinfo,"",@"SHT_NOTE"
	.sectionflags	@"SHF_NOTE_NV_CUINFO"
        /*0018*/ 	.short	0x0002
        /*001a*/ 	.short	0x0064
        /*001c*/ 	.short	0x0082
	.zero		2


//--------------------- .nv.info                  --------------------------
	.section	.nv.info,"",@"SHT_CUDA_INFO"
	.align	4


	//----- nvinfo : EIATTR_REGCOUNT
	.align		4
        /*0000*/ 	.byte	0x04, 0x2f
        /*0002*/ 	.short	(.L_34 - .L_33)
	.align		4
.L_33:
        /*0004*/ 	.word	index@(_ZN7cutlass13device_kernelINS_4fmha6kernel36Sm100FmhaFwdKernelTmaWarpspecializedIN4cute5tupleIJiiiNS5_IJNS5_IJiiEEEiEEEEEENS1_10collective38Sm100FmhaFwdMainloopTmaWarpspecializedINS_6half_tEffNS5_IJNS4_1CILi256EEENSC_ILi128EEESE_EEENS5_IJiNSC_ILi1EEES7_EEENS5_IJiSG_NS5_IJNS5_IJNSC_ILi0EEEiEEEiEEEEEESL_NS9_10CausalMaskILb1EEENS5_IJNSC_ILi2EEESG_SG_EEENSC_ILb0EEEEENS9_38Sm100FmhaFwdEpilogueTmaWarpspecializedISB_fNS5_IJSE_SE_SE_EEESH_NS5_IJSG_S7_EEESQ_EENS2_23IndividualTileSchedulerENS2_41Sm100FmhaCtxKernelWarpspecializedScheduleEEEEEvNT_6ParamsE)
        /*0008*/ 	.word	0x00000080


	//----- nvinfo : EIATTR_FRAME_SIZE
	.align		4
.L_34:
        /*000c*/ 	.byte	0x04, 0x11
        /*000e*/ 	.short	(.L_36 - .L_35)
	.align		4
.L_35:
        /*0010*/ 	.word	index@($__internal_3_$__cuda_sm3x_div_rn_noftz_f32_slowpath)
        /*0014*/ 	.word	0x000000d0


	//----- nvinfo : EIATTR_FRAME_SIZE
	.align		4
.L_36:
        /*0018*/ 	.byte	0x04, 0x11
        /*001a*/ 	.short	(.L_38 - .L_37)
	.align		4
.L_37:
        /*001c*/ 	.word	index@($__internal_2_$__cuda_sm10x_tcgen05_guardrail_trap_unallocated_columns_being_dealloced)
        /*0020*/ 	.word	0x000000d0


	//----- nvinfo : EIATTR_FRAME_SIZE
	.align		4
.L_38:
        /*0024*/ 	.byte	0x04, 0x11
        /*0026*/ 	.short	(.L_40 - .L_39)
	.align		4
.L_39:
        /*0028*/ 	.word	index@($__internal_1_$__cuda_sm10x_tcgen05_guardrail_trap_phase_invalid_during_alloc)
        /*002c*/ 	.word	0x000000d0


	//----- nvinfo : EIATTR_FRAME_SIZE
	.align		4
.L_40:
        /*0030*/ 	.byte	0x04, 0x11
        /*0032*/ 	.short	(.L_42 - .L_41)
	.align		4
.L_41:
        /*0034*/ 	.word	index@($__internal_0_$__cuda_sm10x_tcgen05_guardrail_trap_col_being_dealloced_not_returned_by_alloc)
        /*0038*/ 	.word	0x000000d0


	//----- nvinfo : EIATTR_FRAME_SIZE
	.align		4
.L_42:
        /*003c*/ 	.byte	0x04, 0x11
        /*003e*/ 	.short	(.L_44 - .L_43)
	.align		4
.L_43:
        /*0040*/ 	.word	index@(_ZN7cutlass13device_kernelINS_4fmha6kernel36Sm100FmhaFwdKernelTmaWarpspecializedIN4cute5tupleIJiiiNS5_IJNS5_IJiiEEEiEEEEEENS1_10collective38Sm100FmhaFwdMainloopTmaWarpspecializedINS_6half_tEffNS5_IJNS4_1CILi256EEENSC_ILi128EEESE_EEENS5_IJiNSC_ILi1EEES7_EEENS5_IJiSG_NS5_IJNS5_IJNSC_ILi0EEEiEEEiEEEEEESL_NS9_10CausalMaskILb1EEENS5_IJNSC_ILi2EEESG_SG_EEENSC_ILb0EEEEENS9_38Sm100FmhaFwdEpilogueTmaWarpspecializedISB_fNS5_IJSE_SE_SE_EEESH_NS5_IJSG_S7_EEESQ_EENS2_23IndividualTileSchedulerENS2_41Sm100FmhaCtxKernelWarpspecializedScheduleEEEEEvNT_6ParamsE)
        /*0044*/ 	.word	0x000000d0


	//----- nvinfo : EIATTR_MIN_STACK_SIZE
	.align		4
.L_44:
        /*0048*/ 	.byte	0x04, 0x12
        /*004a*/ 	.short	(.L_46 - .L_45)
	.align		4
.L_45:
        /*004c*/ 	.word	index@(_ZN7cutlass13device_kernelINS_4fmha6kernel36Sm100FmhaFwdKernelTmaWarpspecializedIN4cute5tupleIJiiiNS5_IJNS5_IJiiEEEiEEEEEENS1_10collective38Sm100FmhaFwdMainloopTmaWarpspecializedINS_6half_tEffNS5_IJNS4_1CILi256EEENSC_ILi128EEESE_EEENS5_IJiNSC_ILi1EEES7_EEENS5_IJiSG_NS5_IJNS5_IJNSC_ILi0EEEiEEEiEEEEEESL_NS9_10CausalMaskILb1EEENS5_IJNSC_ILi2EEESG_SG_EEENSC_ILb0EEEEENS9_38Sm100FmhaFwdEpilogueTmaWarpspecializedISB_fNS5_IJSE_SE_SE_EEESH_NS5_IJSG_S7_EEESQ_EENS2_23IndividualTileSchedulerENS2_41Sm100FmhaCtxKernelWarpspecializedScheduleEEEEEvNT_6ParamsE)
        /*0050*/ 	.word	0x000000d0
.L_46:


//--------------------- .nv.compat                --------------------------
	.section	.nv.compat,"",@"SHT_CUDA_COMPAT_INFO"
	.align	4
        /*0000*/ 	.byte	0x02, 0x09, 0x01, 0x00, 0x02, 0x02, 0x02, 0x00, 0x02, 0x05, 0x05, 0x00, 0x03, 0x07, 0x01, 0x01
        /*0010*/ 	.byte	0x02, 0x03, 0x01, 0x00, 0x02, 0x06, 0x01, 0x00, 0x04, 0x0b, 0x08, 0x00, 0x01, 0x00, 0x00, 0x00
        /*0020*/ 	.byte	0x00, 0x00, 0x00, 0x00


//--------------------- .nv.info._ZN7cutlass13device_kernelINS_4fmha6kernel36Sm100FmhaFwdKernelTmaWarpspecializedIN4cute5tupleIJiiiNS5_IJNS5_IJiiEEEiEEEEEENS1_10collective38Sm100FmhaFwdMainloopTmaWarpspecializedINS_6half_tEffNS5_IJNS4_1CILi256EEENSC_ILi128EEESE_EEENS5_IJiNSC_ILi1EEES7_EEENS5_IJiSG_NS5_IJNS5_IJNSC_ILi0EEEiEEEiEEEEEESL_NS9_10CausalMaskILb1EEENS5_IJNSC_ILi2EEESG_SG_EEENSC_ILb0EEEEENS9_38Sm100FmhaFwdEpilogueTmaWarpspecializedISB_fNS5_IJSE_SE_SE_EEESH_NS5_IJSG_S7_EEESQ_EENS2_23IndividualTileSchedulerENS2_41Sm100FmhaCtxKernelWarpspecializedScheduleEEEEEvNT_6ParamsE --------------------------
	.section	.nv.info._ZN7cutlass13device_kernelINS_4fmha6kernel36Sm100FmhaFwdKernelTmaWarpspecializedIN4cute5tupleIJiiiNS5_IJNS5_IJiiEEEiEEEEEENS1_10collective38Sm100FmhaFwdMainloopTmaWarpspecializedINS_6half_tEffNS5_IJNS4_1CILi256EEENSC_ILi128EEESE_EEENS5_IJiNSC_ILi1EEES7_EEENS5_IJiSG_NS5_IJNS5_IJNSC_ILi0EEEiEEEiEEEEEESL_NS9_10CausalMaskILb1EEENS5_IJNSC_ILi2EEESG_SG_EEENSC_ILb0EEEEENS9_38Sm100FmhaFwdEpilogueTmaWarpspecializedISB_fNS5_IJSE_SE_SE_EEESH_NS5_IJSG_S7_EEESQ_EENS2_23IndividualTileSchedulerENS2_41Sm100FmhaCtxKernelWarpspecializedScheduleEEEEEvNT_6ParamsE,"",@"SHT_CUDA_INFO"
	.sectionflags	@""
	.align	4


	//----- nvinfo : EIATTR_CUDA_API_VERSION
	.align		4
        /*0000*/ 	.byte	0x04, 0x37
        /*0002*/ 	.short	(.L_48 - .L_47)
.L_47:
        /*0004*/ 	.word	0x00000082


	//----- nvinfo : EIATTR_KPARAM_INFO
	.align		4
.L_48:
        /*0008*/ 	.byte	0x04, 0x17
        /*000a*/ 	.short	(.L_50 - .L_49)
.L_49:
        /*000c*/ 	.word	0x00000000
        /*0010*/ 	.short	0x0000
        /*0012*/ 	.short	0x0000
        /*0014*/ 	.byte	0x00, 0xf0, 0x01, 0x18


	//----- nvinfo : EIATTR_AT_ENTRY_FRAGMENTS
	.align		4
.L_50:
        /*0018*/ 	.byte	0x04, 0x4f
        /*001a*/ 	.short	(.L_52 - .L_51)


	//   ....[0]....
.L_51:
        /*001c*/ 	.word	0x00000006


	//----- nvinfo : EIATTR_RESERVED_SMEM_USED
	.align		4
.L_52:
        /*0020*/ 	.byte	0x01, 0x41
	.zero		2


	//----- nvinfo : EIATTR_SPARSE_MMA_MASK
	.align		4
        /*0024*/ 	.byte	0x03, 0x50
        /*0026*/ 	.short	0x0000


	//----- nvinfo : EIATTR_TCGEN05_1CTA_USED
	.align		4
        /*0028*/ 	.byte	0x01, 0x51
	.zero		2


	//----- nvinfo : EIATTR_MAXREG_COUNT
	.align		4
        /*002c*/ 	.byte	0x03, 0x1b
        /*002e*/ 	.short	0x0080


	//----- nvinfo : EIATTR_NUM_BARRIERS
	.align		4
        /*0030*/ 	.byte	0x02, 0x4c
        /*0032*/ 	.byte	0x01
	.zero		1


	//----- nvinfo : EIATTR_EXTERNS
	.align		4
        /*0034*/ 	.byte	0x04, 0x0f
        /*0036*/ 	.short	(.L_54 - .L_53)


	//   ....[0]....
	.align		4
.L_53:
        /*0038*/ 	.word	index@(vprintf)


	//   ....[1]....
	.align		4
        /*003c*/ 	.word	index@(__assertfail)


	//----- nvinfo : EIATTR_ANNOTATIONS
	.align		4
.L_54:
        /*0040*/ 	.byte	0x04, 0x55
        /*0042*/ 	.short	(.L_56 - .L_55)


	//   ....[0]....
.L_55:
        /*0044*/ 	.word	0x00000001
        /*0048*/ 	.byte	0x80, 0x8a, 0x00, 0x00, 0x01, 0x00, 0x00, 0x00, 0x10, 0x90, 0x00, 0x00, 0x01, 0x00, 0x00, 0x00
        /* <DEDUP_REMOVED lines=60> */
        /*0418*/ 	.byte	0x80, 0xdd, 0x01, 0x00


	//----- nvinfo : EIATTR_MERCURY_ISA_VERSION
	.align		4
.L_56:
        /*041c*/ 	.byte	0x03, 0x5f
        /*041e*/ 	.short	0x0101


	//----- nvinfo : EIATTR_INT_WARP_WIDE_INSTR_OFFSETS
	.align		4
        /*0420*/ 	.byte	0x04, 0x31
        /*0422*/ 	.short	(.L_58 - .L_57)


	//   ....[0]....
.L_57:
        /*0424*/ 	.word	0x00022630


	//   ....[1]....
        /*0428*/ 	.word	0x00022650


	//   ....[2]....
        /*042c*/ 	.word	0x00022680


	//----- nvinfo : EIATTR_COOP_GROUP_MASK_REGIDS
	.align		4
.L_58:
        /*0430*/ 	.byte	0x04, 0x29
        /*0432*/ 	.short	(.L_60 - .L_59)


	//   ....[0]....
.L_59:
        /*0434*/ 	.word	0xffffffff


	//   ....[1]....
        /*0438*/ 	.word	0xffffffff


	//   ....[2]....
        /*043c*/ 	.word	0xffffffff


	//   ....[3]....
        /*0440*/ 	.word	0xffffffff


	//   ....[4]....
        /*0444*/ 	.word	0xffffffff


	//   ....[5]....
        /*0448*/ 	.word	0xffffffff


	//   ....[6]....
        /*044c*/ 	.word	0xffffffff


	//   ....[7]....
        /*0450*/ 	.word	0xffffffff


	//   ....[8]....
        /*0454*/ 	.word	0xffffffff


	//   ....[9]....
        /*0458*/ 	.word	0xffffffff


	//   ....[10]....
        /*045c*/ 	.word	0xffffffff


	//   ....[11]....
        /*0460*/ 	.word	0xffffffff


	//   ....[12]....
        /*0464*/ 	.word	0xffffffff


	//   ....[13]....
        /*0468*/ 	.word	0xffffffff


	//   ....[14]....
        /*046c*/ 	.word	0xffffffff


	//   ....[15]....
        /*0470*/ 	.word	0xffffffff


	//   ....[16]....
        /*0474*/ 	.word	0xffffffff


	//   ....[17]....
        /*0478*/ 	.word	0xffffffff


	//   ....[18]....
        /*047c*/ 	.word	0xffffffff


	//----- nvinfo : EIATTR_COOP_GROUP_INSTR_OFFSETS
	.align		4
.L_60:
        /*0480*/ 	.byte	0x04, 0x28
        /*0482*/ 	.short	(.L_62 - .L_61)


	//   ....[0]....
.L_61:
        /*0484*/ 	.word	0x00000110


	//   ....[1]....
        /*0488*/ 	.word	0x000008d0


	//   ....[2]....
        /*048c*/ 	.word	0x00000b00


	//   ....[3]....
        /*0490*/ 	.word	0x00000c30


	//   ....[4]....
        /*0494*/ 	.word	0x00000d70


	//   ....[5]....
        /*0498*/ 	.word	0x00001030


	//   ....[6]....
        /*049c*/ 	.word	0x00001220


	//   ....[7]....
        /*04a0*/ 	.word	0x00001330


	//   ....[8]....
        /*04a4*/ 	.word	0x00001490


	//   ....[9]....
        /*04a8*/ 	.word	0x000015f0


	//   ....[10]....
        /*04ac*/ 	.word	0x000017f0


	//   ....[11]....
        /*04b0*/ 	.word	0x00001a00


	//   ....[12]....
        /*04b4*/ 	.word	0x00001a30


	//   ....[13]....
        /*04b8*/ 	.word	0x0000a9b0


	//   ....[14]....
        /*04bc*/ 	.word	0x0000c750


	//   ....[15]....
        /*04c0*/ 	.word	0x00012a10


	//   ....[16]....
        /*04c4*/ 	.word	0x00017080


	//   ....[17]....
        /*04c8*/ 	.word	0x00022530


	//   ....[18]....
        /*04cc*/ 	.word	0x00022750


	//----- nvinfo : EIATTR_REG_RECONFIG
	.align		4
.L_62:
        /*04d0*/ 	.byte	0x01, 0x54
	.zero		2


	//----- nvinfo : EIATTR_VRC_CTA_INIT_COUNT
	.align		4
        /*04d4*/ 	.byte	0x02, 0x4a
        /*04d6*/ 	.byte	0x80
	.zero		1


	//----- nvinfo : EIATTR_SYSCALL_OFFSETS
	.align		4
        /*04d8*/ 	.byte	0x04, 0x46
        /*04da*/ 	.short	(.L_64 - .L_63)


	//   ....[0]....
.L_63:
        /*04dc*/ 	.word	0x00004dd0


	//   ....[1]....
        /*04e0*/ 	.word	0x00004e90


	//   ....[2]....
        /*04e4*/ 	.word	0x00004f00


	//   ....[3]....
        /*04e8*/ 	.word	0x00004f70


	//   ....[4]....
        /*04ec*/ 	.word	0x00004fe0


	//   ....[5]....
        /*04f0*/ 	.word	0x00005080


	//   ....[6]....
        /*04f4*/ 	.word	0x00005140


	//   ....[7]....
        /*04f8*/ 	.word	0x000051e0


	//   ....[8]....
        /*04fc*/ 	.word	0x00005280


	//   ....[9]....
        /*0500*/ 	.word	0x00005320


	//   ....[10]....
        /*0504*/ 	.word	0x00005390


	//   ....[11]....
        /*0508*/ 	.word	0x00005430


	//   ....[12]....
        /*050c*/ 	.word	0x000054d0


	//   ....[13]....
        /*0510*/ 	.word	0x00005540


	//   ....[14]....
        /*0514*/ 	.word	0x000055e0


	//   ....[15]....
        /*0518*/ 	.word	0x00005680


	//   ....[16]....
        /*051c*/ 	.word	0x00005720


	//   ....[17]....
        /*0520*/ 	.word	0x000057c0


	//   ....[18]....
        /*0524*/ 	.word	0x00005830


	//   ....[19]....
        /*0528*/ 	.word	0x000058d0


	//   ....[20]....
        /*052c*/ 	.word	0x00005970


	//   ....[21]....
        /*0530*/ 	.word	0x000059e0


	//   ....[22]....
        /*0534*/ 	.word	0x00005a80


	//   ....[23]....
        /*0538*/ 	.word	0x00005b20


	//   ....[24]....
        /*053c*/ 	.word	0x00005bc0


	//   ....[25]....
        /*0540*/ 	.word	0x00005c60


	//   ....[26]....
        /*0544*/ 	.word	0x00005cd0


	//   ....[27]....
        /*0548*/ 	.word	0x00005d70


	//   ....[28]....
        /*054c*/ 	.word	0x00005e10


	//   ....[29]....
        /*0550*/ 	.word	0x00005e80


	//   ....[30]....
        /*0554*/ 	.word	0x00005f20


	//   ....[31]....
        /*0558*/ 	.word	0x00005fc0


	//   ....[32]....
        /*055c*/ 	.word	0x00006060


	//   ....[33]....
        /*0560*/ 	.word	0x00006100


	//   ....[34]....
        /*0564*/ 	.word	0x000061a0


	//   ....[35]....
        /*0568*/ 	.word	0x00006240


	//   ....[36]....
        /*056c*/ 	.word	0x000062b0


	//   ....[37]....
        /*0570*/ 	.word	0x00006350


	//   ....[38]....
        /*0574*/ 	.word	0x000063f0


	//   ....[39]....
        /*0578*/ 	.word	0x00006460


	//   ....[40]....
        /*057c*/ 	.word	0x00006500


	//   ....[41]....
        /*0580*/ 	.word	0x000065a0


	//   ....[42]....
        /*0584*/ 	.word	0x00006640


	//   ....[43]....
        /*0588*/ 	.word	0x000066e0


	//   ....[44]....
        /*058c*/ 	.word	0x00006750


	//   ....[45]....
        /*0590*/ 	.word	0x000067f0


	//   ....[46]....
        /*0594*/ 	.word	0x00006890


	//   ....[47]....
        /*0598*/ 	.word	0x00006900


	//   ....[48]....
        /*059c*/ 	.word	0x000069a0


	//   ....[49]....
        /*05a0*/ 	.word	0x00006a40


	//   ....[50]....
        /*05a4*/ 	.word	0x00006ae0


	//   ....[51]....
        /*05a8*/ 	.word	0x00006b80


	//   ....[52]....
        /*05ac*/ 	.word	0x00006bf0


	//   ....[53]....
        /*05b0*/ 	.word	0x00006c80


	//   ....[54]....
        /*05b4*/ 	.word	0x00006d20


	//   ....[55]....
        /*05b8*/ 	.word	0x00006d90


	//   ....[56]....
        /*05bc*/ 	.word	0x00006e30


	//   ....[57]....
        /*05c0*/ 	.word	0x00006ed0


	//   ....[58]....
        /*05c4*/ 	.word	0x00006f70


	//   ....[59]....
        /*05c8*/ 	.word	0x00007010


	//   ....[60]....
        /*05cc*/ 	.word	0x0000aae0


	//   ....[61]....
        /*05d0*/ 	.word	0x0000ac30


	//   ....[62]....
        /*05d4*/ 	.word	0x0000ae10


	//   ....[63]....
        /*05d8*/ 	.word	0x0000af60


	//   ....[64]....
        /*05dc*/ 	.word	0x0000b140


	//   ....[65]....
        /*05e0*/ 	.word	0x0000b290


	//   ....[66]....
        /*05e4*/ 	.word	0x0000b470


	//   ....[67]....
        /*05e8*/ 	.word	0x0000b5c0


	//   ....[68]....
        /*05ec*/ 	.word	0x0000b7a0


	//   ....[69]....
        /*05f0*/ 	.word	0x0000b8f0


	//   ....[70]....
        /*05f4*/ 	.word	0x0000bad0


	//   ....[71]....
        /*05f8*/ 	.word	0x0000bc20


	//   ....[72]....
        /*05fc*/ 	.word	0x0000be00


	//   ....[73]....
        /*0600*/ 	.word	0x0000bf50


	//   ....[74]....
        /*0604*/ 	.word	0x0000c140


	//   ....[75]....
        /*0608*/ 	.word	0x0000c320


	//   ....[76]....
        /*060c*/ 	.word	0x0000c5d0


	//   ....[77]....
        /*0610*/ 	.word	0x0000c880


	//   ....[78]....
        /*0614*/ 	.word	0x0000c9d0


	//   ....[79]....
        /*0618*/ 	.word	0x0000cbb0


	//   ....[80]....
        /*061c*/ 	.word	0x0000cd00


	//   ....[81]....
        /*0620*/ 	.word	0x0000cee0


	//   ....[82]....
        /*0624*/ 	.word	0x0000d030


	//   ....[83]....
        /*0628*/ 	.word	0x0000d210


	//   ....[84]....
        /*062c*/ 	.word	0x0000d360


	//   ....[85]....
        /*0630*/ 	.word	0x0000d540


	//   ....[86]....
        /*0634*/ 	.word	0x0000d690


	//   ....[87]....
        /*0638*/ 	.word	0x0000d870


	//   ....[88]....
        /*063c*/ 	.word	0x0000d9c0


	//   ....[89]....
        /*0640*/ 	.word	0x0000dba0


	//   ....[90]....
        /*0644*/ 	.word	0x0000dcf0


	//   ....[91]....
        /*0648*/ 	.word	0x0000dee0


	//   ....[92]....
        /*064c*/ 	.word	0x0000e0c0


	//   ....[93]....
        /*0650*/ 	.word	0x0000e700


	//   ....[94]....
        /*0654*/ 	.word	0x0000ea40


	//   ....[95]....
        /*0658*/ 	.word	0x0000ed50


	//   ....[96]....
        /*065c*/ 	.word	0x0000f060


	//   ....[97]....
        /*0660*/ 	.word	0x0000f370


	//   ....[98]....
        /*0664*/ 	.word	0x0000f680


	//   ....[99]....
        /*0668*/ 	.word	0x0000f990


	//   ....[100]....
        /*066c*/ 	.word	0x0000fca0


	//   ....[101]....
        /*0670*/ 	.word	0x00010590


	//   ....[102]....
        /*0674*/ 	.word	0x00010920


	//   ....[103]....
        /*0678*/ 	.word	0x00010c30


	//   ....[104]....
        /*067c*/ 	.word	0x00010f40


	//   ....[105]....
        /*0680*/ 	.word	0x00011250


	//   ....[106]....
        /*0684*/ 	.word	0x00011560


	//   ....[107]....
        /*0688*/ 	.word	0x00011870


	//   ....[108]....
        /*068c*/ 	.word	0x00011b80


	//   ....[109]....
        /*0690*/ 	.word	0x00011e90


	//   ....[110]....
        /*0694*/ 	.word	0x00012c50


	//   ....[111]....
        /*0698*/ 	.word	0x00012dc0


	//   ....[112]....
        /*069c*/ 	.word	0x00012f30


	//   ....[113]....
        /*06a0*/ 	.word	0x000130a0


	//   ....[114]....
        /*06a4*/ 	.word	0x00013630


	//   ....[115]....
        /*06a8*/ 	.word	0x00016160


	//   ....[116]....
        /*06ac*/ 	.word	0x00016460


	//   ....[117]....
        /*06b0*/ 	.word	0x00016e90


	//   ....[118]....
        /*06b4*/ 	.word	0x000172c0


	//   ....[119]....
        /*06b8*/ 	.word	0x00017430


	//   ....[120]....
        /*06bc*/ 	.word	0x000175a0


	//   ....[121]....
        /*06c0*/ 	.word	0x00017710


	//   ....[122]....
        /*06c4*/ 	.word	0x0001a4e0


	//   ....[123]....
        /*06c8*/ 	.word	0x0001d030


	//   ....[124]....
        /*06cc*/ 	.word	0x0001d340


	//   ....[125]....
        /*06d0*/ 	.word	0x0001dd20


	//----- nvinfo : EIATTR_MBARRIER_INSTR_OFFSETS
	.align		4
.L_64:
        /*06d4*/ 	.byte	0x04, 0x39
        /*06d6*/ 	.short	(.L_66 - .L_65)


	//   ....[0]....
.L_65:
        /*06d8*/ 	.word	0x000009b0
        /*06dc*/ 	.word	0x000000ff
        /*06e0*/ 	.word	0x00028000
        /*06e4*/ 	.short	0x0100
        /*06e6*/ 	.byte	0x04
	.zero		1


	//   ....[1]....
        /*06e8*/ 	.word	0x000009c0
        /*06ec*/ 	.word	0x000000ff
        /*06f0*/ 	.word	0x00028010
        /*06f4*/ 	.short	0x0100
        /*06f6*/ 	.byte	0x04
	.zero		1


	//   ....[2]....
        /*06f8*/ 	.word	0x000009d0
        /*06fc*/ 	.word	0x000000ff
        /*0700*/ 	.word	0x00028008
        /*0704*/ 	.short	0x0100
        /*0706*/ 	.byte	0x04
	.zero		1


	//   ....[3]....
        /*0708*/ 	.word	0x000009e0
        /*070c*/ 	.word	0x000000ff
        /*0710*/ 	.word	0x00028018
        /*0714*/ 	.short	0x0100
        /*0716*/ 	.byte	0x04
	.zero		1


	//   ....[4]....
        /*0718*/ 	.word	0x00000bc0
        /*071c*/ 	.word	0x000000ff
        /*0720*/ 	.word	0x00028020
        /*0724*/ 	.short	0x0100
        /*0726*/ 	.byte	0x04
	.zero		1


	//   ....[5]....
        /*0728*/ 	.word	0x00000bd0
        /*072c*/ 	.word	0x000000ff
        /*0730*/ 	.word	0x00028038
        /*0734*/ 	.short	0x0100
        /*0736*/ 	.byte	0x04
	.zero		1


	//   ....[6]....
        /*0738*/ 	.word	0x00000be0
        /*073c*/ 	.word	0x000000ff
        /*0740*/ 	.word	0x00028028
        /*0744*/ 	.short	0x0100
        /*0746*/ 	.byte	0x04
	.zero		1


	//   ....[7]....
        /*0748*/ 	.word	0x00000bf0
        /*074c*/ 	.word	0x000000ff
        /*0750*/ 	.word	0x00028040
        /*0754*/ 	.short	0x0100
        /*0756*/ 	.byte	0x04
	.zero		1


	//   ....[8]....
        /*0758*/ 	.word	0x00000c00
        /*075c*/ 	.word	0x000000ff
        /*0760*/ 	.word	0x00028030
        /*0764*/ 	.short	0x0100
        /*0766*/ 	.byte	0x04
	.zero		1


	//   ....[9]....
        /*0768*/ 	.word	0x00000c10
        /*076c*/ 	.word	0x000000ff
        /*0770*/ 	.word	0x00028048
        /*0774*/ 	.short	0x0100
        /*0776*/ 	.byte	0x04
	.zero		1


	//   ....[10]....
        /*0778*/ 	.word	0x00000d40
        /*077c*/ 	.word	0x000000ff
        /*0780*/ 	.word	0x00028050
        /*0784*/ 	.short	0x0100
        /*0786*/ 	.byte	0x04
	.zero		1


	//   ....[11]....
        /*0788*/ 	.word	0x00000d50
        /*078c*/ 	.word	0x000000ff
        /*0790*/ 	.word	0x00028058
        /*0794*/ 	.short	0x0100
        /*0796*/ 	.byte	0x04
	.zero		1


	//   ....[12]....
        /*0798*/ 	.word	0x00000f00
        /*079c*/ 	.word	0x000000ff
        /*07a0*/ 	.word	0x00028060
        /*07a4*/ 	.short	0x0100
        /*07a6*/ 	.byte	0x04
	.zero		1


	//   ....[13]....
        /*07a8*/ 	.word	0x00000f10
        /*07ac*/ 	.word	0x000000ff
        /*07b0*/ 	.word	0x00028068
        /*07b4*/ 	.short	0x0100
        /*07b6*/ 	.byte	0x04
	.zero		1


	//   ....[14]....
        /*07b8*/ 	.word	0x000010f0
        /*07bc*/ 	.word	0x000000ff
        /*07c0*/ 	.word	0x00028070
        /*07c4*/ 	.short	0x0100
        /*07c6*/ 	.byte	0x04
	.zero		1


	//   ....[15]....
        /*07c8*/ 	.word	0x00001100
        /*07cc*/ 	.word	0x000000ff
        /*07d0*/ 	.word	0x00028078
        /*07d4*/ 	.short	0x0100
        /*07d6*/ 	.byte	0x04
	.zero		1


	//   ....[16]....
        /*07d8*/ 	.word	0x00001300
        /*07dc*/ 	.word	0x000000ff
        /*07e0*/ 	.word	0x00028080
        /*07e4*/ 	.short	0x0100
        /*07e6*/ 	.byte	0x04
	.zero		1


	//   ....[17]....
        /*07e8*/ 	.word	0x00001310
        /*07ec*/ 	.word	0x000000ff
        /*07f0*/ 	.word	0x00028088
        /*07f4*/ 	.short	0x0100
        /*07f6*/ 	.byte	0x04
	.zero		1


	//   ....[18]....
        /*07f8*/ 	.word	0x00001440
        /*07fc*/ 	.word	0x000000ff
        /*0800*/ 	.word	0x00028090
        /*0804*/ 	.short	0x0100
        /*0806*/ 	.byte	0x04
	.zero		1


	//   ....[19]....
        /*0808*/ 	.word	0x00001450
        /*080c*/ 	.word	0x000000ff
        /*0810*/ 	.word	0x000280a0
        /*0814*/ 	.short	0x0100
        /*0816*/ 	.byte	0x04
	.zero		1


	//   ....[20]....
        /*0818*/ 	.word	0x00001460
        /*081c*/ 	.word	0x000000ff
        /*0820*/ 	.word	0x00028098
        /*0824*/ 	.short	0x0100
        /*0826*/ 	.byte	0x04
	.zero		1


	//   ....[21]....
        /*0828*/ 	.word	0x00001470
        /*082c*/ 	.word	0x000000ff
        /*0830*/ 	.word	0x000280a8
        /*0834*/ 	.short	0x0100
        /*0836*/ 	.byte	0x04
	.zero		1


	//   ....[22]....
        /*0838*/ 	.word	0x000015a0
        /*083c*/ 	.word	0x000000ff
        /*0840*/ 	.word	0x000280b0
        /*0844*/ 	.short	0x0100
        /*0846*/ 	.byte	0x04
	.zero		1


	//   ....[23]....
        /*0848*/ 	.word	0x000015b0
        /*084c*/ 	.word	0x000000ff
        /*0850*/ 	.word	0x000280c0
        /*0854*/ 	.short	0x0100
        /*0856*/ 	.byte	0x04
	.zero		1


	//   ....[24]....
        /*0858*/ 	.word	0x000015c0
        /*085c*/ 	.word	0x000000ff
        /*0860*/ 	.word	0x000280b8
        /*0864*/ 	.short	0x0100
        /*0866*/ 	.byte	0x04
	.zero		1


	//   ....[25]....
        /*0868*/ 	.word	0x000015d0
        /*086c*/ 	.word	0x000000ff
        /*0870*/ 	.word	0x000280c8
        /*0874*/ 	.short	0x0100
        /*0876*/ 	.byte	0x04
	.zero		1


	//   ....[26]....
        /*0878*/ 	.word	0x000016c0
        /*087c*/ 	.word	0x000000ff
        /*0880*/ 	.word	0x000280d0
        /*0884*/ 	.short	0x0100
        /*0886*/ 	.byte	0x04
	.zero		1


	//   ....[27]....
        /*0888*/ 	.word	0x000016d0
        /*088c*/ 	.word	0x000000ff
        /*0890*/ 	.word	0x000280d8
        /*0894*/ 	.short	0x0100
        /*0896*/ 	.byte	0x04
	.zero		1


	//   ....[28]....
        /*0898*/ 	.word	0x00001bb0
        /*089c*/ 	.word	0x000000ff
        /*08a0*/ 	.word	0x00028000
        /*08a4*/ 	.short	0x010a
        /*08a6*/ 	.byte	0x14
	.zero		1


	//   ....[29]....
        /*08a8*/ 	.word	0x00001bf0
        /*08ac*/ 	.word	0x000000ff
        /*08b0*/ 	.word	0x00028020
        /*08b4*/ 	.short	0x010a
        /*08b6*/ 	.byte	0x14
	.zero		1


	//   ....[30]....
        /*08b8*/ 	.word	0x00001c90
        /*08bc*/ 	.word	0x000000ff
        /*08c0*/ 	.word	0x00028058
        /*08c4*/ 	.short	0x010a
        /*08c6*/ 	.byte	0x14
	.zero		1


	//   ....[31]....
        /*08c8*/ 	.word	0x00002140
        /*08cc*/ 	.word	0x000000ff
        /*08d0*/ 	.word	0x00028008
        /*08d4*/ 	.short	0x010a
        /*08d6*/ 	.byte	0x14
	.zero		1


	//   ....[32]....
        /*08d8*/ 	.word	0x000021a0
        /*08dc*/ 	.word	0x000000ff
        /*08e0*/ 	.word	0x00028068
        /*08e4*/ 	.short	0x010a
        /*08e6*/ 	.byte	0x14
	.zero		1


	//   ....[33]....
        /*08e8*/ 	.word	0x00002670
        /*08ec*/ 	.word	0x000000ff
        /*08f0*/ 	.word	0x00028028
        /*08f4*/ 	.short	0x010a
        /*08f6*/ 	.byte	0x14
	.zero		1


	//   ....[34]....
        /*08f8*/ 	.word	0x000026b0
        /*08fc*/ 	.word	0x000000ff
        /*0900*/ 	.word	0x000280a0
        /*0904*/ 	.short	0x010a
        /*0906*/ 	.byte	0x14
	.zero		1


	//   ....[35]....
        /*0908*/ 	.word	0x000026f0
        /*090c*/ 	.word	0x000000ff
        /*0910*/ 	.word	0x00028058
        /*0914*/ 	.short	0x010a
        /*0916*/ 	.byte	0x14
	.zero		1


	//   ....[36]....
        /*0918*/ 	.word	0x00002d10
        /*091c*/ 	.word	0x000000ff
        /*0920*/ 	.word	0x00028020
        /*0924*/ 	.short	0x010a
        /*0926*/ 	.byte	0x05
	.zero		1


	//   ....[37]....
        /*0928*/ 	.word	0x00003260
        /*092c*/ 	.word	0x000000ff
        /*0930*/ 	.word	0x000280a8
        /*0934*/ 	.short	0x010a
        /*0936*/ 	.byte	0x18
	.zero		1


	//   ....[38]....
        /*0938*/ 	.word	0x000032d0
        /*093c*/ 	.word	0x000000ff
        /*0940*/ 	.word	0x00028068
        /*0944*/ 	.short	0x010a
        /*0946*/ 	.byte	0x18
	.zero		1


	//   ....[39]....
        /*0948*/ 	.word	0x00003d60
        /*094c*/ 	.word	0x000000ff
        /*0950*/ 	.word	0x00028020
        /*0954*/ 	.short	0x010a
        /*0956*/ 	.byte	0x04
	.zero		1


	//   ....[40]....
        /*0958*/ 	.word	0x00003db0
        /*095c*/ 	.word	0x000000ff
        /*0960*/ 	.word	0x000280a0
        /*0964*/ 	.short	0x010a
        /*0966*/ 	.byte	0x18
	.zero		1


	//   ....[41]....
        /*0968*/ 	.word	0x00003e20
        /*096c*/ 	.word	0x000000ff
        /*0970*/ 	.word	0x00028058
        /*0974*/ 	.short	0x010a
        /*0976*/ 	.byte	0x18
	.zero		1


	//   ....[42]....
        /*0978*/ 	.word	0x000044e0
        /*097c*/ 	.word	0x000000ff
        /*0980*/ 	.word	0x000280a8
        /*0984*/ 	.short	0x010a
        /*0986*/ 	.byte	0x15
	.zero		1


	//   ....[43]....
        /*0988*/ 	.word	0x00004550
        /*098c*/ 	.word	0x000000ff
        /*0990*/ 	.word	0x00028068
        /*0994*/ 	.short	0x010a
        /*0996*/ 	.byte	0x15
	.zero		1


	//   ....[44]....
        /*0998*/ 	.word	0x00004c30
        /*099c*/ 	.word	0x00000011
        /*09a0*/ 	.word	0x000280c0
        /*09a4*/ 	.short	0x010a
        /*09a6*/ 	.byte	0xff
	.zero		1


	//   ....[45]....
        /*09a8*/ 	.word	0x00008760
        /*09ac*/ 	.word	0x00000011
        /*09b0*/ 	.word	0x000280b0
        /*09b4*/ 	.short	0x0101
        /*09b6*/ 	.byte	0xff
	.zero		1


	//   ....[46]....
        /*09b8*/ 	.word	0x00009fc0
        /*09bc*/ 	.word	0x00000011
        /*09c0*/ 	.word	0x000280c8
        /*09c4*/ 	.short	0x010a
        /*09c6*/ 	.byte	0xff
	.zero		1


	//   ....[47]....
        /*09c8*/ 	.word	0x0000a2d0
        /*09cc*/ 	.word	0x00000011
        /*09d0*/ 	.word	0x000280b8
        /*09d4*/ 	.short	0x0101
        /*09d6*/ 	.byte	0xff
	.zero		1


	//   ....[48]....
        /*09d8*/ 	.word	0x0000a420
        /*09dc*/ 	.word	0x000000ff
        /*09e0*/ 	.word	0x00028070
        /*09e4*/ 	.short	0x010a
        /*09e6*/ 	.byte	0x24
	.zero		1


	//   ....[49]....
        /*09e8*/ 	.word	0x0000a4a0
        /*09ec*/ 	.word	0x000000ff
        /*09f0*/ 	.word	0x00000000
        /*09f4*/ 	.short	0x0101
        /*09f6*/ 	.byte	0x05
	.zero		1


	//   ....[50]....
        /*09f8*/ 	.word	0x0000a4d0
        /*09fc*/ 	.word	0x000000ff
        /*0a00*/ 	.word	0x00028080
        /*0a04*/ 	.short	0x010a
        /*0a06*/ 	.byte	0x24
	.zero		1


	//   ....[51]....
        /*0a08*/ 	.word	0x0000a830
        /*0a0c*/ 	.word	0x000000ff
        /*0a10*/ 	.word	0x00028070
        /*0a14*/ 	.short	0x010a
        /*0a16*/ 	.byte	0x24
	.zero		1


	//   ....[52]....
        /*0a18*/ 	.word	0x0000a990
        /*0a1c*/ 	.word	0x000000ff
        /*0a20*/ 	.word	0x00028090
        /*0a24*/ 	.short	0x010a
        /*0a26*/ 	.byte	0x24
	.zero		1


	//   ....[53]....
        /*0a28*/ 	.word	0x0000c3d0
        /*0a2c*/ 	.word	0x000000ff
        /*0a30*/ 	.word	0x00000000
        /*0a34*/ 	.short	0x0101
        /*0a36*/ 	.byte	0x04
	.zero		1


	//   ....[54]....
        /*0a38*/ 	.word	0x0000c450
        /*0a3c*/ 	.word	0x000000ff
        /*0a40*/ 	.word	0x00000000
        /*0a44*/ 	.short	0x0101
        /*0a46*/ 	.byte	0x04
	.zero		1


	//   ....[55]....
        /*0a48*/ 	.word	0x0000c4b0
        /*0a4c*/ 	.word	0x000000ff
        /*0a50*/ 	.word	0x00028080
        /*0a54*/ 	.short	0x010a
        /*0a56*/ 	.byte	0x24
	.zero		1


	//   ....[56]....
        /*0a58*/ 	.word	0x0000c730
        /*0a5c*/ 	.word	0x000000ff
        /*0a60*/ 	.word	0x00028098
        /*0a64*/ 	.short	0x010a
        /*0a66*/ 	.byte	0x24
	.zero		1


	//   ....[57]....
        /*0a68*/ 	.word	0x0000e160
        /*0a6c*/ 	.word	0x000000ff
        /*0a70*/ 	.word	0x00000000
        /*0a74*/ 	.short	0x0101
        /*0a76*/ 	.byte	0x05
	.zero		1


	//   ....[58]....
        /*0a78*/ 	.word	0x0000e200
        /*0a7c*/ 	.word	0x000000ff
        /*0a80*/ 	.word	0x00000000
        /*0a84*/ 	.short	0x0101
        /*0a86*/ 	.byte	0x04
	.zero		1


	//   ....[59]....
        /*0a88*/ 	.word	0x0000e2b0
        /*0a8c*/ 	.word	0x00000000
        /*0a90*/ 	.word	0x00000000
        /*0a94*/ 	.short	0x0101
        /*0a96*/ 	.byte	0xff
	.zero		1


	//   ....[60]....
        /*0a98*/ 	.word	0x0000e300
        /*0a9c*/ 	.word	0x0000001a
        /*0aa0*/ 	.word	0x00028070
        /*0aa4*/ 	.short	0x010a
        /*0aa6*/ 	.byte	0xff
	.zero		1


	//   ....[61]....
        /*0aa8*/ 	.word	0x0000e370
        /*0aac*/ 	.word	0x000000ff
        /*0ab0*/ 	.word	0x00000000
        /*0ab4*/ 	.short	0x0101
        /*0ab6*/ 	.byte	0x05
	.zero		1


	//   ....[62]....
        /*0ab8*/ 	.word	0x0000e3d0
        /*0abc*/ 	.word	0x0000001a
        /*0ac0*/ 	.word	0x00028090
        /*0ac4*/ 	.short	0x010a
        /*0ac6*/ 	.byte	0xff
	.zero		1


	//   ....[63]....
        /*0ac8*/ 	.word	0x0000e450
        /*0acc*/ 	.word	0x0000001a
        /*0ad0*/ 	.word	0x000280c0
        /*0ad4*/ 	.short	0x010a
        /*0ad6*/ 	.byte	0xff
	.zero		1


	//   ....[64]....
        /*0ad8*/ 	.word	0x000103c0
        /*0adc*/ 	.word	0x00000000
        /*0ae0*/ 	.word	0x00000000
        /*0ae4*/ 	.short	0x0101
        /*0ae6*/ 	.byte	0xff
	.zero		1


	//   ....[65]....
        /*0ae8*/ 	.word	0x000103f0
        /*0aec*/ 	.word	0x0000001a
        /*0af0*/ 	.word	0x000280b0
        /*0af4*/ 	.short	0x0101
        /*0af6*/ 	.byte	0xff
	.zero		1


	//   ....[66]....
        /*0af8*/ 	.word	0x00010470
        /*0afc*/ 	.word	0x0000001a
        /*0b00*/ 	.word	0x00028080
        /*0b04*/ 	.short	0x010a
        /*0b06*/ 	.byte	0xff
	.zero		1


	//   ....[67]....
        /*0b08*/ 	.word	0x00010620
        /*0b0c*/ 	.word	0x00000022
        /*0b10*/ 	.word	0x00000000
        /*0b14*/ 	.short	0x0101
        /*0b16*/ 	.byte	0xff
	.zero		1


	//   ....[68]....
        /*0b18*/ 	.word	0x00010670
        /*0b1c*/ 	.word	0x0000001a
        /*0b20*/ 	.word	0x00028098
        /*0b24*/ 	.short	0x010a
        /*0b26*/ 	.byte	0xff
	.zero		1


	//   ....[69]....
        /*0b28*/ 	.word	0x000106f0
        /*0b2c*/ 	.word	0x0000001a
        /*0b30*/ 	.word	0x000280c8
        /*0b34*/ 	.short	0x010a
        /*0b36*/ 	.byte	0xff
	.zero		1


	//   ....[70]....
        /*0b38*/ 	.word	0x00012590
        /*0b3c*/ 	.word	0x00000000
        /*0b40*/ 	.word	0x00000000
        /*0b44*/ 	.short	0x0101
        /*0b46*/ 	.byte	0xff
	.zero		1


	//   ....[71]....
        /*0b48*/ 	.word	0x000125c0
        /*0b4c*/ 	.word	0x0000001a
        /*0b50*/ 	.word	0x000280b8
        /*0b54*/ 	.short	0x0101
        /*0b56*/ 	.byte	0xff
	.zero		1


	//   ....[72]....
        /*0b58*/ 	.word	0x00012840
        /*0b5c*/ 	.word	0x000000ff
        /*0b60*/ 	.word	0x00000000
        /*0b64*/ 	.short	0x010a
        /*0b66*/ 	.byte	0x04
	.zero		1


	//   ....[73]....
        /*0b68*/ 	.word	0x00012b30
        /*0b6c*/ 	.word	0x000000ff
        /*0b70*/ 	.word	0x00000000
        /*0b74*/ 	.short	0x010a
        /*0b76*/ 	.byte	0x04
	.zero		1


	//   ....[74]....
        /*0b78*/ 	.word	0x00013730
        /*0b7c*/ 	.word	0x000000ff
        /*0b80*/ 	.word	0x00000000
        /*0b84*/ 	.short	0x0101
        /*0b86*/ 	.byte	0x04
	.zero		1


	//   ....[75]....
        /*0b88*/ 	.word	0x000137a0
        /*0b8c*/ 	.word	0x00000004
        /*0b90*/ 	.word	0x000280d0
        /*0b94*/ 	.short	0x010a
        /*0b96*/ 	.byte	0x35
	.zero		1


	//   ....[76]....
        /*0b98*/ 	.word	0x00014ac0
        /*0b9c*/ 	.word	0x00000000
        /*0ba0*/ 	.word	0x000280d0
        /*0ba4*/ 	.short	0x0101
        /*0ba6*/ 	.byte	0x26
	.zero		1


	//   ....[77]....
        /*0ba8*/ 	.word	0x00016580
        /*0bac*/ 	.word	0x000000ff
        /*0bb0*/ 	.word	0x00000000
        /*0bb4*/ 	.short	0x0101
        /*0bb6*/ 	.byte	0x04
	.zero		1


	//   ....[78]....
        /*0bb8*/ 	.word	0x00016700
        /*0bbc*/ 	.word	0x000000ff
        /*0bc0*/ 	.word	0x00000000
        /*0bc4*/ 	.short	0x010a
        /*0bc6*/ 	.byte	0x04
	.zero		1


	//   ....[79]....
        /*0bc8*/ 	.word	0x00016d70
        /*0bcc*/ 	.word	0x000000ff
        /*0bd0*/ 	.word	0x00000000
        /*0bd4*/ 	.short	0x010a
        /*0bd6*/ 	.byte	0x04
	.zero		1


	//   ....[80]....
        /*0bd8*/ 	.word	0x00017190
        /*0bdc*/ 	.word	0x000000ff
        /*0be0*/ 	.word	0x00000000
        /*0be4*/ 	.short	0x010a
        /*0be6*/ 	.byte	0x04
	.zero		1


	//   ....[81]....
        /*0be8*/ 	.word	0x0001a5f0
        /*0bec*/ 	.word	0x000000ff
        /*0bf0*/ 	.word	0x00000000
        /*0bf4*/ 	.short	0x0101
        /*0bf6*/ 	.byte	0x04
	.zero		1


	//   ....[82]....
        /*0bf8*/ 	.word	0x0001a660
        /*0bfc*/ 	.word	0x00000004
        /*0c00*/ 	.word	0x000280d0
        /*0c04*/ 	.short	0x010a
        /*0c06*/ 	.byte	0x35
	.zero		1


	//   ....[83]....
        /*0c08*/ 	.word	0x0001cce0
        /*0c0c*/ 	.word	0x00000000
        /*0c10*/ 	.word	0x000280d0
        /*0c14*/ 	.short	0x0101
        /*0c16*/ 	.byte	0x32
	.zero		1


	//   ....[84]....
        /*0c18*/ 	.word	0x0001d460
        /*0c1c*/ 	.word	0x000000ff
        /*0c20*/ 	.word	0x00000000
        /*0c24*/ 	.short	0x0101
        /*0c26*/ 	.byte	0x04
	.zero		1


	//   ....[85]....
        /*0c28*/ 	.word	0x0001d5c0
        /*0c2c*/ 	.word	0x000000ff
        /*0c30*/ 	.word	0x00000000
        /*0c34*/ 	.short	0x010a
        /*0c36*/ 	.byte	0x04
	.zero		1


	//   ....[86]....
        /*0c38*/ 	.word	0x0001dc00
        /*0c3c*/ 	.word	0x000000ff
        /*0c40*/ 	.word	0x00000000
        /*0c44*/ 	.short	0x010a
        /*0c46*/ 	.byte	0x04
	.zero		1


	//   ....[87]....
        /*0c48*/ 	.word	0x0001dec0
        /*0c4c*/ 	.word	0x000000ff
        /*0c50*/ 	.word	0x00000000
        /*0c54*/ 	.short	0x0101
        /*0c56*/ 	.byte	0x04
	.zero		1


	//   ....[88]....
        /*0c58*/ 	.word	0x0001df60
        /*0c5c*/ 	.word	0x000000ff
        /*0c60*/ 	.word	0x00000000
        /*0c64*/ 	.short	0x010a
        /*0c66*/ 	.byte	0x04
	.zero		1


	//   ....[89]....
        /*0c68*/ 	.word	0x0001e020
        /*0c6c*/ 	.word	0x000000ff
        /*0c70*/ 	.word	0x00000000
        /*0c74*/ 	.short	0x0101
        /*0c76*/ 	.byte	0x04
	.zero		1


	//   ....[90]....
        /*0c78*/ 	.word	0x0001e420
        /*0c7c*/ 	.word	0x000000ff
        /*0c80*/ 	.word	0x00028010
        /*0c84*/ 	.short	0x010a
        /*0c86*/ 	.byte	0x08
	.zero		1


	//   ....[91]....
        /*0c88*/ 	.word	0x0001e640
        /*0c8c*/ 	.word	0x000000ff
        /*0c90*/ 	.word	0x00028038
        /*0c94*/ 	.short	0x010a
        /*0c96*/ 	.byte	0x08
	.zero		1


	//   ....[92]....
        /*0c98*/ 	.word	0x0001e870
        /*0c9c*/ 	.word	0x000000ff
        /*0ca0*/ 	.word	0x00028018
        /*0ca4*/ 	.short	0x010a
        /*0ca6*/ 	.byte	0x08
	.zero		1


	//   ....[93]....
        /*0ca8*/ 	.word	0x0001eaa0
        /*0cac*/ 	.word	0x000000ff
        /*0cb0*/ 	.word	0x00028040
        /*0cb4*/ 	.short	0x010a
        /*0cb6*/ 	.byte	0x08
	.zero		1


	//   ....[94]....
        /*0cb8*/ 	.word	0x0001ee20
        /*0cbc*/ 	.word	0x000000ff
        /*0cc0*/ 	.word	0x00028038
        /*0cc4*/ 	.short	0x010a
        /*0cc6*/ 	.byte	0x29
	.zero		1


	//   ....[95]....
        /*0cc8*/ 	.word	0x0001f060
        /*0ccc*/ 	.word	0x000000ff
        /*0cd0*/ 	.word	0x00028038
        /*0cd4*/ 	.short	0x010a
        /*0cd6*/ 	.byte	0x19
	.zero		1


	//   ....[96]....
        /*0cd8*/ 	.word	0x0001f2c0
        /*0cdc*/ 	.word	0x000000ff
        /*0ce0*/ 	.word	0x00028038
        /*0ce4*/ 	.short	0x010a
        /*0ce6*/ 	.byte	0x21
	.zero		1


	//   ....[97]....
        /*0ce8*/ 	.word	0x0001f510
        /*0cec*/ 	.word	0x000000ff
        /*0cf0*/ 	.word	0x00028038
        /*0cf4*/ 	.short	0x010a
        /*0cf6*/ 	.byte	0x19
	.zero		1


	//   ....[98]....
        /*0cf8*/ 	.word	0x0001f770
        /*0cfc*/ 	.word	0x000000ff
        /*0d00*/ 	.word	0x00028038
        /*0d04*/ 	.short	0x010a
        /*0d06*/ 	.byte	0x19
	.zero		1


	//   ....[99]....
        /*0d08*/ 	.word	0x0001f9d0
        /*0d0c*/ 	.word	0x000000ff
        /*0d10*/ 	.word	0x00028038
        /*0d14*/ 	.short	0x010a
        /*0d16*/ 	.byte	0x19
	.zero		1


	//   ....[100]....
        /*0d18*/ 	.word	0x0001fc30
        /*0d1c*/ 	.word	0x000000ff
        /*0d20*/ 	.word	0x00028038
        /*0d24*/ 	.short	0x010a
        /*0d26*/ 	.byte	0x19
	.zero		1


	//   ....[101]....
        /*0d28*/ 	.word	0x0001fe90
        /*0d2c*/ 	.word	0x000000ff
        /*0d30*/ 	.word	0x00028038
        /*0d34*/ 	.short	0x010a
        /*0d36*/ 	.byte	0x19
	.zero		1


	//   ....[102]....
        /*0d38*/ 	.word	0x00020190
        /*0d3c*/ 	.word	0x000000ff
        /*0d40*/ 	.word	0x00028038
        /*0d44*/ 	.short	0x010a
        /*0d46*/ 	.byte	0x19
	.zero		1


	//   ....[103]....
        /*0d48*/ 	.word	0x000203e0
        /*0d4c*/ 	.word	0x000000ff
        /*0d50*/ 	.word	0x00028038
        /*0d54*/ 	.short	0x010a
        /*0d56*/ 	.byte	0x19
	.zero		1


	//   ....[104]....
        /*0d58*/ 	.word	0x000208b0
        /*0d5c*/ 	.word	0x000000ff
        /*0d60*/ 	.word	0x000280b0
        /*0d64*/ 	.short	0x010a
        /*0d66*/ 	.byte	0x18
	.zero		1


	//   ....[105]....
        /*0d68*/ 	.word	0x00021540
        /*0d6c*/ 	.word	0x000000ff
        /*0d70*/ 	.word	0x000280b8
        /*0d74*/ 	.short	0x010a
        /*0d76*/ 	.byte	0x18
	.zero		1


	//   ....[106]....
        /*0d78*/ 	.word	0x00022470
        /*0d7c*/ 	.word	0x000000ff
        /*0d80*/ 	.word	0x00000000
        /*0d84*/ 	.short	0x0101
        /*0d86*/ 	.byte	0x04
	.zero		1


	//   ....[107]....
        /*0d88*/ 	.word	0x000224f0
        /*0d8c*/ 	.word	0x000000ff
        /*0d90*/ 	.word	0x00000000
        /*0d94*/ 	.short	0x0101
        /*0d96*/ 	.byte	0x04
	.zero		1


	//   ....[108]....
        /*0d98*/ 	.word	0x00022780
        /*0d9c*/ 	.word	0x00000003
        /*0da0*/ 	.word	0x00028000
        /*0da4*/ 	.short	0x010a
        /*0da6*/ 	.byte	0xff
	.zero		1


	//   ....[109]....
        /*0da8*/ 	.word	0x000227e0
        /*0dac*/ 	.word	0x00000003
        /*0db0*/ 	.word	0x00028020
        /*0db4*/ 	.short	0x010a
        /*0db6*/ 	.byte	0xff
	.zero		1


	//   ....[110]....
        /*0db8*/ 	.word	0x00022840
        /*0dbc*/ 	.word	0x00000004
        /*0dc0*/ 	.word	0x00028058
        /*0dc4*/ 	.short	0x010a
        /*0dc6*/ 	.byte	0xff
	.zero		1


	//   ....[111]....
        /*0dc8*/ 	.word	0x000228a0
        /*0dcc*/ 	.word	0x00000003
        /*0dd0*/ 	.word	0x00028008
        /*0dd4*/ 	.short	0x010a
        /*0dd6*/ 	.byte	0xff
	.zero		1


	//   ....[112]....
        /*0dd8*/ 	.word	0x00022900
        /*0ddc*/ 	.word	0x00000004
        /*0de0*/ 	.word	0x00028068
        /*0de4*/ 	.short	0x010a
        /*0de6*/ 	.byte	0xff
	.zero		1


	//   ....[113]....
        /*0de8*/ 	.word	0x00022960
        /*0dec*/ 	.word	0x00000003
        /*0df0*/ 	.word	0x00028028
        /*0df4*/ 	.short	0x010a
        /*0df6*/ 	.byte	0xff
	.zero		1


	//   ....[114]....
        /*0df8*/ 	.word	0x000229c0
        /*0dfc*/ 	.word	0x00000000
        /*0e00*/ 	.word	0x000280a0
        /*0e04*/ 	.short	0x010a
        /*0e06*/ 	.byte	0xff
	.zero		1


	//   ....[115]....
        /*0e08*/ 	.word	0x00022a20
        /*0e0c*/ 	.word	0x00000003
        /*0e10*/ 	.word	0x00028058
        /*0e14*/ 	.short	0x010a
        /*0e16*/ 	.byte	0xff
	.zero		1


	//   ....[116]....
        /*0e18*/ 	.word	0x00022a80
        /*0e1c*/ 	.word	0x00000003
        /*0e20*/ 	.word	0x00028020
        /*0e24*/ 	.short	0x010a
        /*0e26*/ 	.byte	0xff
	.zero		1


	//   ....[117]....
        /*0e28*/ 	.word	0x00022ae0
        /*0e2c*/ 	.word	0x00000000
        /*0e30*/ 	.word	0x000280a8
        /*0e34*/ 	.short	0x010a
        /*0e36*/ 	.byte	0xff
	.zero		1


	//   ....[118]....
        /*0e38*/ 	.word	0x00022b40
        /*0e3c*/ 	.word	0x00000000
        /*0e40*/ 	.word	0x00028068
        /*0e44*/ 	.short	0x010a
        /*0e46*/ 	.byte	0xff
	.zero		1


	//   ....[119]....
        /*0e48*/ 	.word	0x00022ba0
        /*0e4c*/ 	.word	0x00000000
        /*0e50*/ 	.word	0x00028020
        /*0e54*/ 	.short	0x010a
        /*0e56*/ 	.byte	0xff
	.zero		1


	//   ....[120]....
        /*0e58*/ 	.word	0x00022c00
        /*0e5c*/ 	.word	0x00000000
        /*0e60*/ 	.word	0x000280a0
        /*0e64*/ 	.short	0x010a
        /*0e66*/ 	.byte	0xff
	.zero		1


	//   ....[121]....
        /*0e68*/ 	.word	0x00022c60
        /*0e6c*/ 	.word	0x00000003
        /*0e70*/ 	.word	0x00028058
        /*0e74*/ 	.short	0x010a
        /*0e76*/ 	.byte	0xff
	.zero		1


	//   ....[122]....
        /*0e78*/ 	.word	0x00022cc0
        /*0e7c*/ 	.word	0x00000000
        /*0e80*/ 	.word	0x000280a8
        /*0e84*/ 	.short	0x010a
        /*0e86*/ 	.byte	0xff
	.zero		1


	//   ....[123]....
        /*0e88*/ 	.word	0x00022d20
        /*0e8c*/ 	.word	0x00000000
        /*0e90*/ 	.word	0x00028068
        /*0e94*/ 	.short	0x010a
        /*0e96*/ 	.byte	0xff
	.zero		1


	//   ....[124]....
        /*0e98*/ 	.word	0x00022d70
        /*0e9c*/ 	.word	0x00000011
        /*0ea0*/ 	.word	0x000280c0
        /*0ea4*/ 	.short	0x010a
        /*0ea6*/ 	.byte	0xff
	.zero		1


	//   ....[125]....
        /*0ea8*/ 	.word	0x00022dc0
        /*0eac*/ 	.word	0x00000011
        /*0eb0*/ 	.word	0x000280c8
        /*0eb4*/ 	.short	0x010a
        /*0eb6*/ 	.byte	0xff
	.zero		1


	//   ....[126]....
        /*0eb8*/ 	.word	0x00022e20
        /*0ebc*/ 	.word	0x00000000
        /*0ec0*/ 	.word	0x00028070
        /*0ec4*/ 	.short	0x010a
        /*0ec6*/ 	.byte	0xff
	.zero		1


	//   ....[127]....
        /*0ec8*/ 	.word	0x00022e80
        /*0ecc*/ 	.word	0x00000000
        /*0ed0*/ 	.word	0x00028080
        /*0ed4*/ 	.short	0x010a
        /*0ed6*/ 	.byte	0xff
	.zero		1


	//   ....[128]....
        /*0ed8*/ 	.word	0x00022ee0
        /*0edc*/ 	.word	0x00000000
        /*0ee0*/ 	.word	0x00028070
        /*0ee4*/ 	.short	0x010a
        /*0ee6*/ 	.byte	0xff
	.zero		1


	//   ....[129]....
        /*0ee8*/ 	.word	0x00022f40
        /*0eec*/ 	.word	0x00000000
        /*0ef0*/ 	.word	0x00028090
        /*0ef4*/ 	.short	0x010a
        /*0ef6*/ 	.byte	0xff
	.zero		1


	//   ....[130]....
        /*0ef8*/ 	.word	0x00022fa0
        /*0efc*/ 	.word	0x00000000
        /*0f00*/ 	.word	0x00028080
        /*0f04*/ 	.short	0x010a
        /*0f06*/ 	.byte	0xff
	.zero		1


	//   ....[131]....
        /*0f08*/ 	.word	0x00023000
        /*0f0c*/ 	.word	0x00000000
        /*0f10*/ 	.word	0x00028098
        /*0f14*/ 	.short	0x010a
        /*0f16*/ 	.byte	0xff
	.zero		1


	//   ....[132]....
        /*0f18*/ 	.word	0x00023050
        /*0f1c*/ 	.word	0x0000001a
        /*0f20*/ 	.word	0x00028070
        /*0f24*/ 	.short	0x010a
        /*0f26*/ 	.byte	0xff
	.zero		1


	//   ....[133]....
        /*0f28*/ 	.word	0x000230a0
        /*0f2c*/ 	.word	0x0000001a
        /*0f30*/ 	.word	0x00028090
        /*0f34*/ 	.short	0x010a
        /*0f36*/ 	.byte	0xff
	.zero		1


	//   ....[134]....
        /*0f38*/ 	.word	0x000230f0
        /*0f3c*/ 	.word	0x0000001a
        /*0f40*/ 	.word	0x000280c0
        /*0f44*/ 	.short	0x010a
        /*0f46*/ 	.byte	0xff
	.zero		1


	//   ....[135]....
        /*0f48*/ 	.word	0x00023140
        /*0f4c*/ 	.word	0x0000001a
        /*0f50*/ 	.word	0x00028080
        /*0f54*/ 	.short	0x010a
        /*0f56*/ 	.byte	0xff
	.zero		1


	//   ....[136]....
        /*0f58*/ 	.word	0x00023190
        /*0f5c*/ 	.word	0x0000001a
        /*0f60*/ 	.word	0x00028098
        /*0f64*/ 	.short	0x010a
        /*0f66*/ 	.byte	0xff
	.zero		1


	//   ....[137]....
        /*0f68*/ 	.word	0x000231e0
        /*0f6c*/ 	.word	0x0000001a
        /*0f70*/ 	.word	0x000280c8
        /*0f74*/ 	.short	0x010a
        /*0f76*/ 	.byte	0xff
	.zero		1


	//   ....[138]....
        /*0f78*/ 	.word	0x00023240
        /*0f7c*/ 	.word	0x00000000
        /*0f80*/ 	.word	0x00000000
        /*0f84*/ 	.short	0x010a
        /*0f86*/ 	.byte	0xff
	.zero		1


	//   ....[139]....
        /*0f88*/ 	.word	0x000232a0
        /*0f8c*/ 	.word	0x00000000
        /*0f90*/ 	.word	0x00000000
        /*0f94*/ 	.short	0x010a
        /*0f96*/ 	.byte	0xff
	.zero		1


	//   ....[140]....
        /*0f98*/ 	.word	0x00023300
        /*0f9c*/ 	.word	0x00000004
        /*0fa0*/ 	.word	0x000280d0
        /*0fa4*/ 	.short	0x010a
        /*0fa6*/ 	.byte	0xff
	.zero		1


	//   ....[141]....
        /*0fa8*/ 	.word	0x00023360
        /*0fac*/ 	.word	0x00000005
        /*0fb0*/ 	.word	0x00000000
        /*0fb4*/ 	.short	0x010a
        /*0fb6*/ 	.byte	0xff
	.zero		1


	//   ....[142]....
        /*0fb8*/ 	.word	0x000233c0
        /*0fbc*/ 	.word	0x00000003
        /*0fc0*/ 	.word	0x00000000
        /*0fc4*/ 	.short	0x010a
        /*0fc6*/ 	.byte	0xff
	.zero		1


	//   ....[143]....
        /*0fc8*/ 	.word	0x00023420
        /*0fcc*/ 	.word	0x00000000
        /*0fd0*/ 	.word	0x00000000
        /*0fd4*/ 	.short	0x010a
        /*0fd6*/ 	.byte	0xff
	.zero		1


	//   ....[144]....
        /*0fd8*/ 	.word	0x00023480
        /*0fdc*/ 	.word	0x00000004
        /*0fe0*/ 	.word	0x000280d0
        /*0fe4*/ 	.short	0x010a
        /*0fe6*/ 	.byte	0xff
	.zero		1


	//   ....[145]....
        /*0fe8*/ 	.word	0x000234e0
        /*0fec*/ 	.word	0x00000003
        /*0ff0*/ 	.word	0x00000000
        /*0ff4*/ 	.short	0x010a
        /*0ff6*/ 	.byte	0xff
	.zero		1


	//   ....[146]....
        /*0ff8*/ 	.word	0x00023540
        /*0ffc*/ 	.word	0x00000003
        /*1000*/ 	.word	0x00000000
        /*1004*/ 	.short	0x010a
        /*1006*/ 	.byte	0xff
	.zero		1


	//   ....[147]....
        /*1008*/ 	.word	0x000235a0
        /*100c*/ 	.word	0x00000000
        /*1010*/ 	.word	0x00000000
        /*1014*/ 	.short	0x010a
        /*1016*/ 	.byte	0xff
	.zero		1


	//   ....[148]....
        /*1018*/ 	.word	0x00023600
        /*101c*/ 	.word	0x00000000
        /*1020*/ 	.word	0x00028010
        /*1024*/ 	.short	0x010a
        /*1026*/ 	.byte	0xff
	.zero		1


	//   ....[149]....
        /*1028*/ 	.word	0x00023660
        /*102c*/ 	.word	0x00000000
        /*1030*/ 	.word	0x00028038
        /*1034*/ 	.short	0x010a
        /*1036*/ 	.byte	0xff
	.zero		1


	//   ....[150]....
        /*1038*/ 	.word	0x000236c0
        /*103c*/ 	.word	0x00000000
        /*1040*/ 	.word	0x00028018
        /*1044*/ 	.short	0x010a
        /*1046*/ 	.byte	0xff
	.zero		1


	//   ....[151]....
        /*1048*/ 	.word	0x00023720
        /*104c*/ 	.word	0x00000000
        /*1050*/ 	.word	0x00028040
        /*1054*/ 	.short	0x010a
        /*1056*/ 	.byte	0xff
	.zero		1


	//   ....[152]....
        /*1058*/ 	.word	0x00023780
        /*105c*/ 	.word	0x00000000
        /*1060*/ 	.word	0x00028038
        /*1064*/ 	.short	0x010a
        /*1066*/ 	.byte	0xff
	.zero		1


	//   ....[153]....
        /*1068*/ 	.word	0x000237e0
        /*106c*/ 	.word	0x00000000
        /*1070*/ 	.word	0x00028038
        /*1074*/ 	.short	0x010a
        /*1076*/ 	.byte	0xff
	.zero		1


	//   ....[154]....
        /*1078*/ 	.word	0x00023840
        /*107c*/ 	.word	0x00000000
        /*1080*/ 	.word	0x00028038
        /*1084*/ 	.short	0x010a
        /*1086*/ 	.byte	0xff
	.zero		1


	//   ....[155]....
        /*1088*/ 	.word	0x000238a0
        /*108c*/ 	.word	0x00000000
        /*1090*/ 	.word	0x00028038
        /*1094*/ 	.short	0x010a
        /*1096*/ 	.byte	0xff
	.zero		1


	//   ....[156]....
        /*1098*/ 	.word	0x00023900
        /*109c*/ 	.word	0x00000000
        /*10a0*/ 	.word	0x00028038
        /*10a4*/ 	.short	0x010a
        /*10a6*/ 	.byte	0xff
	.zero		1


	//   ....[157]....
        /*10a8*/ 	.word	0x00023960
        /*10ac*/ 	.word	0x00000000
        /*10b0*/ 	.word	0x00028038
        /*10b4*/ 	.short	0x010a
        /*10b6*/ 	.byte	0xff
	.zero		1


	//   ....[158]....
        /*10b8*/ 	.word	0x000239c0
        /*10bc*/ 	.word	0x00000000
        /*10c0*/ 	.word	0x00028038
        /*10c4*/ 	.short	0x010a
        /*10c6*/ 	.byte	0xff
	.zero		1


	//   ....[159]....
        /*10c8*/ 	.word	0x00023a20
        /*10cc*/ 	.word	0x00000000
        /*10d0*/ 	.word	0x00028038
        /*10d4*/ 	.short	0x010a
        /*10d6*/ 	.byte	0xff
	.zero		1


	//   ....[160]....
        /*10d8*/ 	.word	0x00023a80
        /*10dc*/ 	.word	0x00000000
        /*10e0*/ 	.word	0x00028038
        /*10e4*/ 	.short	0x010a
        /*10e6*/ 	.byte	0xff
	.zero		1


	//   ....[161]....
        /*10e8*/ 	.word	0x00023ae0
        /*10ec*/ 	.word	0x00000000
        /*10f0*/ 	.word	0x00028038
        /*10f4*/ 	.short	0x010a
        /*10f6*/ 	.byte	0xff
	.zero		1


	//   ....[162]....
        /*10f8*/ 	.word	0x00023b40
        /*10fc*/ 	.word	0x00000003
        /*1100*/ 	.word	0x000280b0
        /*1104*/ 	.short	0x010a
        /*1106*/ 	.byte	0xff
	.zero		1


	//   ....[163]....
        /*1108*/ 	.word	0x00023ba0
        /*110c*/ 	.word	0x00000003
        /*1110*/ 	.word	0x000280b8
        /*1114*/ 	.short	0x010a
        /*1116*/ 	.byte	0xff
	.zero		1


	//----- nvinfo : EIATTR_NUM_MBARRIERS
	.align		4
.L_66:
        /*1118*/ 	.byte	0x03, 0x38
        /*111a*/ 	.short	0x001c


	//----- nvinfo : EIATTR_EXIT_INSTR_OFFSETS
	.align		4
        /*111c*/ 	.byte	0x04, 0x1c
        /*111e*/ 	.short	(.L_68 - .L_67)


	//   ....[0]....
.L_67:
        /*1120*/ 	.word	0x000017c0


	//   ....[1]....
        /*1124*/ 	.word	0x00001a40


	//   ....[2]....
        /*1128*/ 	.word	0x00004a90


	//   ....[3]....
        /*112c*/ 	.word	0x00004ad0


	//   ....[4]....
        /*1130*/ 	.word	0x00004b50


	//   ....[5]....
        /*1134*/ 	.word	0x0000a2e0


	//   ....[6]....
        /*1138*/ 	.word	0x000125d0


	//   ....[7]....
        /*113c*/ 	.word	0x00012670


	//   ....[8]....
        /*1140*/ 	.word	0x0001e030


	//   ....[9]....
        /*1144*/ 	.word	0x0001e0c0


	//   ....[10]....
        /*1148*/ 	.word	0x0001e160


	//   ....[11]....
        /*114c*/ 	.word	0x0001eca0


	//   ....[12]....
        /*1150*/ 	.word	0x00020110


	//   ....[13]....
        /*1154*/ 	.word	0x00020620


	//   ....[14]....
        /*1158*/ 	.word	0x00020690


	//   ....[15]....
        /*115c*/ 	.word	0x00022760


	//----- nvinfo : EIATTR_INDIRECT_BRANCH_TARGETS
	.align		4
.L_68:
        /*1160*/ 	.byte	0x04, 0x34
        /*1162*/ 	.short	(.L_70 - .L_69)


	//   ....[0]....
.L_69:
        /*1164*/ 	.word	.L_x_505@srel
        /*1168*/ 	.short	0x0
        /*116a*/ 	.short	0x0
        /*116c*/ 	.word	0x3
        /*1170*/ 	.word	.L_x_506@srel
        /*1174*/ 	.word	.L_x_507@srel
        /*1178*/ 	.word	.L_x_508@srel


	//----- nvinfo : EIATTR_MAX_THREADS
	.align		4
.L_70:
        /*117c*/ 	.byte	0x04, 0x05
        /*117e*/ 	.short	(.L_72 - .L_71)
.L_71:
        /*1180*/ 	.word	0x00000200
        /*1184*/ 	.word	0x00000001
        /*1188*/ 	.word	0x00000001


	//----- nvinfo : EIATTR_CRS_STACK_SIZE
	.align		4
.L_72:
        /*118c*/ 	.byte	0x04, 0x1e
        /*118e*/ 	.short	(.L_74 - .L_73)
.L_73:
        /*1190*/ 	.word	0x00000000


	//----- nvinfo : EIATTR_CBANK_PARAM_SIZE
	.align		4
.L_74:
        /*1194*/ 	.byte	0x03, 0x19
        /*1196*/ 	.short	0x0600


	//----- nvinfo : EIATTR_PARAM_CBANK
	.align		4
        /*1198*/ 	.byte	0x04, 0x0a
        /*119a*/ 	.short	(.L_76 - .L_75)
	.align		4
.L_75:
        /*119c*/ 	.word	index@(.nv.constant0._ZN7cutlass13device_kernelINS_4fmha6kernel36Sm100FmhaFwdKernelTmaWarpspecializedIN4cute5tupleIJiiiNS5_IJNS5_IJiiEEEiEEEEEENS1_10collective38Sm100FmhaFwdMainloopTmaWarpspecializedINS_6half_tEffNS5_IJNS4_1CILi256EEENSC_ILi128EEESE_EEENS5_IJiNSC_ILi1EEES7_EEENS5_IJiSG_NS5_IJNS5_IJNSC_ILi0EEEiEEEiEEEEEESL_NS9_10CausalMaskILb1EEENS5_IJNSC_ILi2EEESG_SG_EEENSC_ILb0EEEEENS9_38Sm100FmhaFwdEpilogueTmaWarpspecializedISB_fNS5_IJSE_SE_SE_EEESH_NS5_IJSG_S7_EEESQ_EENS2_23IndividualTileSchedulerENS2_41Sm100FmhaCtxKernelWarpspecializedScheduleEEEEEvNT_6ParamsE)
        /*11a0*/ 	.short	0x0380
        /*11a2*/ 	.short	0x0600


	//----- nvinfo : EIATTR_SW_WAR
	.align		4
.L_76:
        /*11a4*/ 	.byte	0x04, 0x36
        /*11a6*/ 	.short	(.L_78 - .L_77)
.L_77:
        /*11a8*/ 	.word	0x00000008
.L_78:


//--------------------- .nv.callgraph             --------------------------
	.section	.nv.callgraph,"",@"SHT_CUDA_CALLGRAPH"
	.align	4
	.sectionentsize	8
	.align		4
        /*0000*/ 	.word	0x00000000
	.align		4
        /*0004*/ 	.word	0xffffffff
	.align		4
        /*0008*/ 	.word	index@(_ZN7cutlass13device_kernelINS_4fmha6kernel36Sm100FmhaFwdKernelTmaWarpspecializedIN4cute5tupleIJiiiNS5_IJNS5_IJiiEEEiEEEEEENS1_10collective38Sm100FmhaFwdMainloopTmaWarpspecializedINS_6half_tEffNS5_IJNS4_1CILi256EEENSC_ILi128EEESE_EEENS5_IJiNSC_ILi1EEES7_EEENS5_IJiSG_NS5_IJNS5_IJNSC_ILi0EEEiEEEiEEEEEESL_NS9_10CausalMaskILb1EEENS5_IJNSC_ILi2EEESG_SG_EEENSC_ILb0EEEEENS9_38Sm100FmhaFwdEpilogueTmaWarpspecializedISB_fNS5_IJSE_SE_SE_EEESH_NS5_IJSG_S7_EEESQ_EENS2_23IndividualTileSchedulerENS2_41Sm100FmhaCtxKernelWarpspecializedScheduleEEEEEvNT_6ParamsE)
	.align		4
        /*000c*/ 	.word	index@(__assertfail)
	.align		4
        /*0010*/ 	.word	index@(_ZN7cutlass13device_kernelINS_4fmha6kernel36Sm100FmhaFwdKernelTmaWarpspecializedIN4cute5tupleIJiiiNS5_IJNS5_IJiiEEEiEEEEEENS1_10collective38Sm100FmhaFwdMainloopTmaWarpspecializedINS_6half_tEffNS5_IJNS4_1CILi256EEENSC_ILi128EEESE_EEENS5_IJiNSC_ILi1EEES7_EEENS5_IJiSG_NS5_IJNS5_IJNSC_ILi0EEEiEEEiEEEEEESL_NS9_10CausalMaskILb1EEENS5_IJNSC_ILi2EEESG_SG_EEENSC_ILb0EEEEENS9_38Sm100FmhaFwdEpilogueTmaWarpspecializedISB_fNS5_IJSE_SE_SE_EEESH_NS5_IJSG_S7_EEESQ_EENS2_23IndividualTileSchedulerENS2_41Sm100FmhaCtxKernelWarpspecializedScheduleEEEEEvNT_6ParamsE)
	.align		4
        /*0014*/ 	.word	index@(vprintf)
	.align		4
        /*0018*/ 	.word	0x00000000
	.align		4
        /*001c*/ 	.word	0xfffffffe
	.align		4
        /*0020*/ 	.word	0x00000000
	.align		4
        /*0024*/ 	.word	0xfffffffd
	.align		4
        /*0028*/ 	.word	0x00000000
	.align		4
        /*002c*/ 	.word	0xfffffffc


//--------------------- .nv.constant4             --------------------------
	.section	.nv.constant4,"a",@progbits
	.align	8
	.align		8
.nv.constant4:
        /*0000*/ 	.dword	vprintf
	.align		8
        /*0008*/ 	.dword	__assertfail
	.align		8
        /*0010*/ 	.dword	__unnamed_1
	.align		8
        /*0018*/ 	.dword	__unnamed_2
	.align		8
        /*0020*/ 	.dword	__unnamed_3
	.align		8
        /*0028*/ 	.dword	__unnamed_4
	.align		8
        /*0030*/ 	.dword	__unnamed_5
	.align		8
        /*0038*/ 	.dword	__unnamed_6
	.align		8
        /*0040*/ 	.dword	__unnamed_7
	.align		8
        /*0048*/ 	.dword	_ZN39_INTERNAL_a8129719_4_k_cu_4017d164_31294cuda3std3__45__cpo5beginE
	.align		8
        /*0050*/ 	.dword	_ZN39_INTERNAL_a8129719_4_k_cu_4017d164_31294cuda3std3__45__cpo3endE
	.align		8
        /*0058*/ 	.dword	_ZN39_INTERNAL_a8129719_4_k_cu_4017d164_31294cuda3std3__45__cpo6cbeginE
	.align		8
        /*0060*/ 	.dword	_ZN39_INTERNAL_a8129719_4_k_cu_4017d164_31294cuda3std3__45__cpo4cendE
	.align		8
        /*0068*/ 	.dword	_ZN39_INTERNAL_a8129719_4_k_cu_4017d164_31294cuda3std3__441_GLOBAL__N__a8129719_4_k_cu_4017d164_31296ignoreE
	.align		8
        /*0070*/ 	.dword	_ZN39_INTERNAL_a8129719_4_k_cu_4017d164_31294cuda3std3__419piecewise_constructE
	.align		8
        /*0078*/ 	.dword	_ZN39_INTERNAL_a8129719_4_k_cu_4017d164_31294cuda3std3__48in_placeE
	.align		8
        /*0080*/ 	.dword	_ZN39_INTERNAL_a8129719_4_k_cu_4017d164_31294cuda3std6ranges3__45__cpo4swapE
	.align		8
        /*0088*/ 	.dword	_ZN39_INTERNAL_a8129719_4_k_cu_4017d164_31294cuda3std6ranges3__45__cpo9iter_moveE
	.align		8
        /*0090*/ 	.dword	_ZN39_INTERNAL_a8129719_4_k_cu_4017d164_31294cute7productE
	.align		8
        /*0098*/ 	.dword	_ZN39_INTERNAL_a8129719_4_k_cu_4017d164_31294cute1_E
	.align		8
        /*00a0*/ 	.dword	$str$22
	.align		8
        /*00a8*/ 	.dword	$str$23
	.align		8
        /*00b0*/ 	.dword	$str$26
	.align		8
        /*00b8*/ 	.dword	$str$27
	.align		8
        /*00c0*/ 	.dword	$str$28
	.align		8
        /*00c8*/ 	.dword	$str$29
	.align		8
        /*00d0*/ 	.dword	$str$30
	.align		8
        /*00d8*/ 	.dword	$str$31
	.align		8
        /*00e0*/ 	.dword	$str$32
	.align		8
        /*00e8*/ 	.dword	$str$33
	.align		8
        /*00f0*/ 	.dword	$str$34
	.align		8
        /*00f8*/ 	.dword	$str$35
	.align		8
        /*0100*/ 	.dword	$str$36
	.align		8
        /*0108*/ 	.dword	$str$37


//--------------------- .nv.constant2._ZN7cutlass13device_kernelINS_4fmha6kernel36Sm100FmhaFwdKernelTmaWarpspecializedIN4cute5tupleIJiiiNS5_IJNS5_IJiiEEEiEEEEEENS1_10collective38Sm100FmhaFwdMainloopTmaWarpspecializedINS_6half_tEffNS5_IJNS4_1CILi256EEENSC_ILi128EEESE_EEENS5_IJiNSC_ILi1EEES7_EEENS5_IJiSG_NS5_IJNS5_IJNSC_ILi0EEEiEEEiEEEEEESL_NS9_10CausalMaskILb1EEENS5_IJNSC_ILi2EEESG_SG_EEENSC_ILb0EEEEENS9_38Sm100FmhaFwdEpilogueTmaWarpspecializedISB_fNS5_IJSE_SE_SE_EEESH_NS5_IJSG_S7_EEESQ_EENS2_23IndividualTileSchedulerENS2_41Sm100FmhaCtxKernelWarpspecializedScheduleEEEEEvNT_6ParamsE --------------------------
	.section	.nv.constant2._ZN7cutlass13device_kernelINS_4fmha6kernel36Sm100FmhaFwdKernelTmaWarpspecializedIN4cute5tupleIJiiiNS5_IJNS5_IJiiEEEiEEEEEENS1_10collective38Sm100FmhaFwdMainloopTmaWarpspecializedINS_6half_tEffNS5_IJNS4_1CILi256EEENSC_ILi128EEESE_EEENS5_IJiNSC_ILi1EEES7_EEENS5_IJiSG_NS5_IJNS5_IJNSC_ILi0EEEiEEEiEEEEEESL_NS9_10CausalMaskILb1EEENS5_IJNSC_ILi2EEESG_SG_EEENSC_ILb0EEEEENS9_38Sm100FmhaFwdEpilogueTmaWarpspecializedISB_fNS5_IJSE_SE_SE_EEESH_NS5_IJSG_S7_EEESQ_EENS2_23IndividualTileSchedulerENS2_41Sm100FmhaCtxKernelWarpspecializedScheduleEEEEEvNT_6ParamsE,"a",@progbits
	.sectionflags	@""
	.align	4
.nv.constant2._ZN7cutlass13device_kernelINS_4fmha6kernel36Sm100FmhaFwdKernelTmaWarpspecializedIN4cute5tupleIJiiiNS5_IJNS5_IJiiEEEiEEEEEENS1_10collective38Sm100FmhaFwdMainloopTmaWarpspecializedINS_6half_tEffNS5_IJNS4_1CILi256EEENSC_ILi128EEESE_EEENS5_IJiNSC_ILi1EEES7_EEENS5_IJiSG_NS5_IJNS5_IJNSC_ILi0EEEiEEEiEEEEEESL_NS9_10CausalMaskILb1EEENS5_IJNSC_ILi2EEESG_SG_EEENSC_ILb0EEEEENS9_38Sm100FmhaFwdEpilogueTmaWarpspecializedISB_fNS5_IJSE_SE_SE_EEESH_NS5_IJSG_S7_EEESQ_EENS2_23IndividualTileSchedulerENS2_41Sm100FmhaCtxKernelWarpspecializedScheduleEEEEEvNT_6ParamsE:
        /*0000*/ 	.byte	0xd0, 0xe0, 0x01, 0x00, 0x30, 0x06, 0x02, 0x00, 0xa0, 0xe0, 0x01, 0x00


//--------------------- .text._ZN7cutlass13device_kernelINS_4fmha6kernel36Sm100FmhaFwdKernelTmaWarpspecializedIN4cute5tupleIJiiiNS5_IJNS5_IJiiEEEiEEEEEENS1_10collective38Sm100FmhaFwdMainloopTmaWarpspecializedINS_6half_tEffNS5_IJNS4_1CILi256EEENSC_ILi128EEESE_EEENS5_IJiNSC_ILi1EEES7_EEENS5_IJiSG_NS5_IJNS5_IJNSC_ILi0EEEiEEEiEEEEEESL_NS9_10CausalMaskILb1EEENS5_IJNSC_ILi2EEESG_SG_EEENSC_ILb0EEEEENS9_38Sm100FmhaFwdEpilogueTmaWarpspecializedISB_fNS5_IJSE_SE_SE_EEESH_NS5_IJSG_S7_EEESQ_EENS2_23IndividualTileSchedulerENS2_41Sm100FmhaCtxKernelWarpspecializedScheduleEEEEEvNT_6ParamsE --------------------------
	.section	.text._ZN7cutlass13device_kernelINS_4fmha6kernel36Sm100FmhaFwdKernelTmaWarpspecializedIN4cute5tupleIJiiiNS5_IJNS5_IJiiEEEiEEEEEENS1_10collective38Sm100FmhaFwdMainloopTmaWarpspecializedINS_6half_tEffNS5_IJNS4_1CILi256EEENSC_ILi128EEESE_EEENS5_IJiNSC_ILi1EEES7_EEENS5_IJiSG_NS5_IJNS5_IJNSC_ILi0EEEiEEEiEEEEEESL_NS9_10CausalMaskILb1EEENS5_IJNSC_ILi2EEESG_SG_EEENSC_ILb0EEEEENS9_38Sm100FmhaFwdEpilogueTmaWarpspecializedISB_fNS5_IJSE_SE_SE_EEESH_NS5_IJSG_S7_EEESQ_EENS2_23IndividualTileSchedulerENS2_41Sm100FmhaCtxKernelWarpspecializedScheduleEEEEEvNT_6ParamsE,"ax",@progbits
	.align	128
.text._ZN7cutlass13device_kernelINS_4fmha6kernel36Sm100FmhaFwdKernelTmaWarpspecializedIN4cute5tupleIJiiiNS5_IJNS5_IJiiEEEiEEEEEENS1_10collective38Sm100FmhaFwdMainloopTmaWarpspecializedINS_6half_tEffNS5_IJNS4_1CILi256EEENSC_ILi128EEESE_EEENS5_IJiNSC_ILi1EEES7_EEENS5_IJiSG_NS5_IJNS5_IJNSC_ILi0EEEiEEEiEEEEEESL_NS9_10CausalMaskILb1EEENS5_IJNSC_ILi2EEESG_SG_EEENSC_ILb0EEEEENS9_38Sm100FmhaFwdEpilogueTmaWarpspecializedISB_fNS5_IJSE_SE_SE_EEESH_NS5_IJSG_S7_EEESQ_EENS2_23IndividualTileSchedulerENS2_41Sm100FmhaCtxKernelWarpspecializedScheduleEEEEEvNT_6ParamsE:
        .type           _ZN7cutlass13device_kernelINS_4fmha6kernel36Sm100FmhaFwdKernelTmaWarpspecializedIN4cute5tupleIJiiiNS5_IJNS5_IJiiEEEiEEEEEENS1_10collective38Sm100FmhaFwdMainloopTmaWarpspecializedINS_6half_tEffNS5_IJNS4_1CILi256EEENSC_ILi128EEESE_EEENS5_IJiNSC_ILi1EEES7_EEENS5_IJiSG_NS5_IJNS5_IJNSC_ILi0EEEiEEEiEEEEEESL_NS9_10CausalMaskILb1EEENS5_IJNSC_ILi2EEESG_SG_EEENSC_ILb0EEEEENS9_38Sm100FmhaFwdEpilogueTmaWarpspecializedISB_fNS5_IJSE_SE_SE_EEESH_NS5_IJSG_S7_EEESQ_EENS2_23IndividualTileSchedulerENS2_41Sm100FmhaCtxKernelWarpspecializedScheduleEEEEEvNT_6ParamsE,@function
        .size           _ZN7cutlass13device_kernelINS_4fmha6kernel36Sm100FmhaFwdKernelTmaWarpspecializedIN4cute5tupleIJiiiNS5_IJNS5_IJiiEEEiEEEEEENS1_10collective38Sm100FmhaFwdMainloopTmaWarpspecializedINS_6half_tEffNS5_IJNS4_1CILi256EEENSC_ILi128EEESE_EEENS5_IJiNSC_ILi1EEES7_EEENS5_IJiSG_NS5_IJNS5_IJNSC_ILi0EEEiEEEiEEEEEESL_NS9_10CausalMaskILb1EEENS5_IJNSC_ILi2EEESG_SG_EEENSC_ILb0EEEEENS9_38Sm100FmhaFwdEpilogueTmaWarpspecializedISB_fNS5_IJSE_SE_SE_EEESH_NS5_IJSG_S7_EEESQ_EENS2_23IndividualTileSchedulerENS2_41Sm100FmhaCtxKernelWarpspecializedScheduleEEEEEvNT_6ParamsE,(.L_x_509 - _ZN7cutlass13device_kernelINS_4fmha6kernel36Sm100FmhaFwdKernelTmaWarpspecializedIN4cute5tupleIJiiiNS5_IJNS5_IJiiEEEiEEEEEENS1_10collective38Sm100FmhaFwdMainloopTmaWarpspecializedINS_6half_tEffNS5_IJNS4_1CILi256EEENSC_ILi128EEESE_EEENS5_IJiNSC_ILi1EEES7_EEENS5_IJiSG_NS5_IJNS5_IJNSC_ILi0EEEiEEEiEEEEEESL_NS9_10CausalMaskILb1EEENS5_IJNSC_ILi2EEESG_SG_EEENSC_ILb0EEEEENS9_38Sm100FmhaFwdEpilogueTmaWarpspecializedISB_fNS5_IJSE_SE_SE_EEESH_NS5_IJSG_S7_EEESQ_EENS2_23IndividualTileSchedulerENS2_41Sm100FmhaCtxKernelWarpspecializedScheduleEEEEEvNT_6ParamsE)
        .other          _ZN7cutlass13device_kernelINS_4fmha6kernel36Sm100FmhaFwdKernelTmaWarpspecializedIN4cute5tupleIJiiiNS5_IJNS5_IJiiEEEiEEEEEENS1_10collective38Sm100FmhaFwdMainloopTmaWarpspecializedINS_6half_tEffNS5_IJNS4_1CILi256EEENSC_ILi128EEESE_EEENS5_IJiNSC_ILi1EEES7_EEENS5_IJiSG_NS5_IJNS5_IJNSC_ILi0EEEiEEEiEEEEEESL_NS9_10CausalMaskILb1EEENS5_IJNSC_ILi2EEESG_SG_EEENSC_ILb0EEEEENS9_38Sm100FmhaFwdEpilogueTmaWarpspecializedISB_fNS5_IJSE_SE_SE_EEESH_NS5_IJSG_S7_EEESQ_EENS2_23IndividualTileSchedulerENS2_41Sm100FmhaCtxKernelWarpspecializedScheduleEEEEEvNT_6ParamsE,@"STO_CUDA_ENTRY STV_DEFAULT"
_ZN7cutlass13device_kernelINS_4fmha6kernel36Sm100FmhaFwdKernelTmaWarpspecializedIN4cute5tupleIJiiiNS5_IJNS5_IJiiEEEiEEEEEENS1_10collective38Sm100FmhaFwdMainloopTmaWarpspecializedINS_6half_tEffNS5_IJNS4_1CILi256EEENSC_ILi128EEESE_EEENS5_IJiNSC_ILi1EEES7_EEENS5_IJiSG_NS5_IJNS5_IJNSC_ILi0EEEiEEEiEEEEEESL_NS9_10CausalMaskILb1EEENS5_IJNSC_ILi2EEESG_SG_EEENSC_ILb0EEEEENS9_38Sm100FmhaFwdEpilogueTmaWarpspecializedISB_fNS5_IJSE_SE_SE_EEESH_NS5_IJSG_S7_EEESQ_EENS2_23IndividualTileSchedulerENS2_41Sm100FmhaCtxKernelWarpspecializedScheduleEEEEEvNT_6ParamsE:
[----:B------:R-:W1:Y:S02]  /*0000*/  LDC R1, c[0x0][0x37c] ;  /* 0x0000df00ff017b82 */ /* 0x000e640000000800 */
[----:B-1----:R-:W-:Y:S01]  /*0010*/  IADD3 R1, PT, PT, R1, -0xd0, RZ ;  /* 0xffffff3001017810 */ /* 0x002fe20007ffe0ff */
[----:B------:R-:W1:Y:S01]  /*0020*/  S2R R16, SR_TID.X ;  /* 0x0000000000107919 */ /* 0x000e620000002100 */
[----:B------:R-:W2:Y:S01]  /*0030*/  LDCU UR5, c[0x0][0x2f8] ;  /* 0x00005f00ff0577ac */ /* 0x000ea20008000800 */
[----:B------:R-:W3:Y:S01]  /*0040*/  LDCU UR4, c[0x0][0x2fc] ;  /* 0x00005f80ff0477ac */ /* 0x000ee20008000800 */
[----:B------:R-:W-:Y:S02]  /*0050*/  UPLOP3.LUT UP2, UPT, UPT, UPT, UPT, 0x40, 0x4 ;  /* 0x000000000004789c */ /* 0x000fe40003f4e870 */
[----:B------:R-:W-:Y:S02]  /*0060*/  UPLOP3.LUT UP1, UPT, UPT, UPT, UPT, 0x80, 0x8 ;  /* 0x000000000008789c */ /* 0x000fe40003f2f070 */
[----:B------:R-:W-:-:S02]  /*0070*/  UP2UR UR41, UPR, URZ, 0x4 ;  /* 0x00000004ff297883 */ /* 0x000fc40008000000 */
[----:B------:R-:W-:Y:S02]  /*0080*/  UPLOP3.LUT UP2, UPT, UPT, UPT, UPT, 0x80, 0x8 ;  /* 0x000000000008789c */ /* 0x000fe40003f4f070 */
[----:B------:R-:W-:Y:S01]  /*0090*/  UPLOP3.LUT UP0, UPT, UPT, UPT, UPT, 0x40, 0x4 ;  /* 0x000000000004789c */ /* 0x000fe20003f0e870 */
[----:B--2---:R-:W-:Y:S01]  /*00a0*/  IADD3 R22, P0, PT, R1, UR5, RZ ;  /* 0x0000000501167c10 */ /* 0x004fe2000ff1e0ff */
[----:B------:R-:W-:Y:S02]  /*00b0*/  UPLOP3.LUT UP6, UPT, UPT, UPT, UPT, 0x40, 0x4 ;  /* 0x000000000004789c */ /* 0x000fe40003fce870 */
[----:B------:R-:W-:Y:S02]  /*00c0*/  UPLOP3.LUT UP5, UPT, UPT, UPT, UPT, 0x40, 0x4 ;  /* 0x000000000004789c */ /* 0x000fe40003fae870 */
[----:B------:R-:W-:Y:S01]  /*00d0*/  UPLOP3.LUT UP4, UPT, UPT, UPT, UPT, 0x40, 0x4 ;  /* 0x000000000004789c */ /* 0x000fe20003f8e870 */
[----:B---3--:R-:W-:Y:S01]  /*00e0*/  IMAD.X R19, RZ, RZ, UR4, P0 ;  /* 0x00000004ff137e24 */ /* 0x008fe200080e06ff */
[----:B------:R-:W-:Y:S01]  /*00f0*/  UP2UR UR39, UPR, URZ, 0x4 ;  /* 0x00000004ff277883 */ /* 0x000fe20008000000 */
[----:B-1----:R-:W-:-:S05]  /*0100*/  SHF.R.U32.HI R17, RZ, 0x5, R16 ;  /* 0x00000005ff117819 */ /* 0x002fca0000011610 */
[----:B------:R-:W1:Y:S02]  /*0110*/  SHFL.IDX PT, R0, R17, RZ, 0x1f ;  /* 0x00001fff11007589 */ /* 0x000e6400000e0000 */
[----:B-1----:R-:W-:-:S04]  /*0120*/  SHF.R.S32.HI R3, RZ, 0x1f, R0 ;  /* 0x0000001fff037819 */ /* 0x002fc80000011400 */
[----:B------:R-:W-:-:S04]  /*0130*/  LEA.HI R2, R3, R0, RZ, 0x2 ;  /* 0x0000000003027211 */ /* 0x000fc800078f10ff */
[----:B------:R-:W-:-:S04]  /*0140*/  SHF.R.S32.HI R2, RZ, 0x2, R2 ;  /* 0x00000002ff027819 */ /* 0x000fc80000011402 */
[----:B------:R-:W-:-:S13]  /*0150*/  ISETP.NE.AND P1, PT, R2, RZ, PT ;  /* 0x000000ff0200720c */ /* 0x000fda0003f25270 */
[----:B------:R-:W-:Y:S05]  /*0160*/  @!P1 BRA `(.L_x_0) ;  /* 0x0000000400249947 */ /* 0x000fea0003800000 */
[----:B------:R-:W-:-:S13]  /*0170*/  ISETP.NE.AND P0, PT, R2, 0x2, PT ;  /* 0x000000020200780c */ /* 0x000fda0003f05270 */
[----:B------:R-:W-:Y:S05]  /*0180*/  @!P0 BRA `(.L_x_1) ;  /* 0x0000000000f48947 */ /* 0x000fea0003800000 */
[----:B------:R-:W-:-:S13]  /*0190*/  ISETP.NE.AND P0, PT, R2, 0x1, PT ;  /* 0x000000010200780c */ /* 0x000fda0003f05270 */
[----:B------:R-:W-:Y:S05]  /*01a0*/  @P0 BRA `(.L_x_2) ;  /* 0x00000000002c0947 */ /* 0x000fea0003800000 */
[----:B------:R-:W-:Y:S01]  /*01b0*/  HFMA2 R2, -RZ, RZ, 0, 5.9604644775390625e-08 ;  /* 0x00000001ff027431 */ /* 0x000fe200000001ff */
[----:B------:R-:W-:Y:S02]  /*01c0*/  UPLOP3.LUT UP3, UPT, UPT, UPT, UPT, 0x40, 0x4 ;  /* 0x000000000004789c */ /* 0x000fe40003f6e870 */
[----:B------:R-:W-:Y:S02]  /*01d0*/  UPLOP3.LUT UP2, UPT, UPT, UPT, UPT, 0x40, 0x4 ;  /* 0x000000000004789c */ /* 0x000fe40003f4e870 */
[----:B------:R-:W-:Y:S02]  /*01e0*/  UPLOP3.LUT UP1, UPT, UPT, UPT, UPT, 0x80, 0x8 ;  /* 0x000000000008789c */ /* 0x000fe40003f2f070 */
[----:B------:R-:W-:Y:S02]  /*01f0*/  UPLOP3.LUT UP0, UPT, UPT, UPT, UPT, 0x40, 0x4 ;  /* 0x000000000004789c */ /* 0x000fe40003f0e870 */
[----:B------:R-:W-:Y:S02]  /*0200*/  UPLOP3.LUT UP6, UPT, UPT, UPT, UPT, 0x40, 0x4 ;  /* 0x000000000004789c */ /* 0x000fe40003fce870 */
[----:B------:R-:W-:-:S02]  /*0210*/  UPLOP3.LUT UP5, UPT, UPT, UPT, UPT, 0x40, 0x4 ;  /* 0x000000000004789c */ /* 0x000fc40003fae870 */
[----:B------:R-:W-:Y:S02]  /*0220*/  UPLOP3.LUT UP4, UPT, UPT, UPT, UPT, 0x80, 0x8 ;  /* 0x000000000008789c */ /* 0x000fe40003f8f070 */
[----:B------:R-:W-:Y:S02]  /*0230*/  UP2UR UR41, UPR, URZ, 0x8 ;  /* 0x00000008ff297883 */ /* 0x000fe40008000000 */
[----:B------:R-:W-:Y:S01]  /*0240*/  UP2UR UR39, UPR, URZ, 0x4 ;  /* 0x00000004ff277883 */ /* 0x000fe20008000000 */
[----:B------:R-:W-:Y:S11]  /*0250*/  BRA `(.L_x_0) ;  /* 0x0000000000e87947 */ /* 0x000ff60003800000 */
.L_x_2:
[----:B------:R-:W-:Y:S01]  /*0260*/  ISETP.NE.AND P0, PT, R0, 0xc, PT ;  /* 0x0000000c0000780c */ /* 0x000fe20003f05270 */
[----:B------:R-:W-:Y:S01]  /*0270*/  UPLOP3.LUT UP2, UPT, UPT, UPT, UPT, 0x40, 0x4 ;  /* 0x000000000004789c */ /* 0x000fe20003f4e870 */
[----:B------:R-:W-:Y:S01]  /*0280*/  HFMA2 R2, -RZ, RZ, 0, 1.78813934326171875e-07 ;  /* 0x00000003ff027431 */ /* 0x000fe200000001ff */
[----:B------:R-:W-:Y:S02]  /*0290*/  UPLOP3.LUT UP1, UPT, UPT, UPT, UPT, 0x80, 0x8 ;  /* 0x000000000008789c */ /* 0x000fe40003f2f070 */
[----:B------:R-:W-:Y:S02]  /*02a0*/  UP2UR UR41, UPR, URZ, 0x4 ;  /* 0x00000004ff297883 */ /* 0x000fe40008000000 */
[----:B------:R-:W-:Y:S02]  /*02b0*/  UPLOP3.LUT UP2, UPT, UPT, UPT, UPT, 0x40, 0x4 ;  /* 0x000000000004789c */ /* 0x000fe40003f4e870 */
[----:B------:R-:W-:Y:S02]  /*02c0*/  UPLOP3.LUT UP0, UPT, UPT, UPT, UPT, 0x40, 0x4 ;  /* 0x000000000004789c */ /* 0x000fe40003f0e870 */
[----:B------:R-:W-:-:S02]  /*02d0*/  UPLOP3.LUT UP6, UPT, UPT, UPT, UPT, 0x40, 0x4 ;  /* 0x000000000004789c */ /* 0x000fc40003fce870 */
[----:B------:R-:W-:Y:S02]  /*02e0*/  UPLOP3.LUT UP5, UPT, UPT, UPT, UPT, 0x80, 0x8 ;  /* 0x000000000008789c */ /* 0x000fe40003faf070 */
[----:B------:R-:W-:Y:S02]  /*02f0*/  UPLOP3.LUT UP4, UPT, UPT, UPT, UPT, 0x40, 0x4 ;  /* 0x000000000004789c */ /* 0x000fe40003f8e870 */
[----:B------:R-:W-:Y:S01]  /*0300*/  UP2UR UR39, UPR, URZ, 0x4 ;  /* 0x00000004ff277883 */ /* 0x000fe20008000000 */
[----:B------:R-:W-:Y:S11]  /*0310*/  @!P0 BRA `(.L_x_0) ;  /* 0x0000000000b88947 */ /* 0x000ff60003800000 */
[----:B------:R-:W-:-:S13]  /*0320*/  ISETP.NE.AND P0, PT, R0, 0xe, PT ;  /* 0x0000000e0000780c */ /* 0x000fda0003f05270 */
[----:B------:R-:W-:Y:S05]  /*0330*/  @!P0 BRA `(.L_x_3) ;  /* 0x00000000005c8947 */ /* 0x000fea0003800000 */
[----:B------:R-:W-:-:S13]  /*0340*/  ISETP.NE.AND P0, PT, R0, 0xd, PT ;  /* 0x0000000d0000780c */ /* 0x000fda0003f05270 */
[----:B------:R-:W-:Y:S05]  /*0350*/  @P0 BRA `(.L_x_4) ;  /* 0x00000000002c0947 */ /* 0x000fea0003800000 */
[----:B------:R-:W-:Y:S01]  /*0360*/  HFMA2 R2, -RZ, RZ, 0, 2.384185791015625e-07 ;  /* 0x00000004ff027431 */ /* 0x000fe200000001ff */
        /* <DEDUP_REMOVED lines=10> */
.L_x_4:
[----:B------:R-:W-:Y:S01]  /*0410*/  HFMA2 R2, -RZ, RZ, 0, 3.5762786865234375e-07 ;  /* 0x00000006ff027431 */ /* 0x000fe200000001ff */
[----:B------:R-:W-:Y:S02]  /*0420*/  UPLOP3.LUT UP3, UPT, UPT, UPT, UPT, 0x40, 0x4 ;  /* 0x000000000004789c */ /* 0x000fe40003f6e870 */
[----:B------:R-:W-:Y:S02]  /*0430*/  UPLOP3.LUT UP2, UPT, UPT, UPT, UPT, 0x40, 0x4 ;  /* 0x000000000004789c */ /* 0x000fe40003f4e870 */
[----:B------:R-:W-:Y:S02]  /*0440*/  UPLOP3.LUT UP0, UPT, UPT, UPT, UPT, 0x40, 0x4 ;  /* 0x000000000004789c */ /* 0x000fe40003f0e870 */
[----:B------:R-:W-:Y:S02]  /*0450*/  UPLOP3.LUT UP6, UPT, UPT, UPT, UPT, 0x40, 0x4 ;  /* 0x000000000004789c */ /* 0x000fe40003fce870 */
[----:B------:R-:W-:Y:S02]  /*0460*/  UPLOP3.LUT UP5, UPT, UPT, UPT, UPT, 0x40, 0x4 ;  /* 0x000000000004789c */ /* 0x000fe40003fae870 */
[----:B------:R-:W-:-:S02]  /*0470*/  UPLOP3.LUT UP4, UPT, UPT, UPT, UPT, 0x40, 0x4 ;  /* 0x000000000004789c */ /* 0x000fc40003f8e870 */
[----:B------:R-:W-:Y:S02]  /*0480*/  UP2UR UR41, UPR, URZ, 0x8 ;  /* 0x00000008ff297883 */ /* 0x000fe40008000000 */
[----:B------:R-:W-:Y:S01]  /*0490*/  UP2UR UR39, UPR, URZ, 0x4 ;  /* 0x00000004ff277883 */ /* 0x000fe20008000000 */
[----:B------:R-:W-:Y:S11]  /*04a0*/  BRA `(.L_x_0) ;  /* 0x0000000000547947 */ /* 0x000ff60003800000 */
.L_x_3:
[----:B------:R-:W-:Y:S01]  /*04b0*/  HFMA2 R2, -RZ, RZ, 0, 2.98023223876953125e-07 ;  /* 0x00000005ff027431 */ /* 0x000fe200000001ff */
        /* <DEDUP_REMOVED lines=10> */
.L_x_1:
[----:B------:R-:W-:Y:S01]  /*0560*/  HFMA2 R2, -RZ, RZ, 0, 1.1920928955078125e-07 ;  /* 0x00000002ff027431 */ /* 0x000fe200000001ff */
        /* <DEDUP_REMOVED lines=8> */
[----:B------:R-:W-:-:S12]  /*05f0*/  UP2UR UR39, UPR, URZ, 0x4 ;  /* 0x00000004ff277883 */ /* 0x000fd80008000000 */
.L_x_0:
[----:B------:R-:W-:Y:S01]  /*0600*/  ELECT P0, URZ, PT ;  /* 0x0000000000ff782f */ /* 0x000fe20003800000 */
[----:B------:R-:W-:Y:S03]  /*0610*/  BSSY.RECONVERGENT B0, `(.L_x_5) ;  /* 0x000000f000007945 */ /* 0x000fe60003800200 */
[----:B------:R-:W-:Y:S02]  /*0620*/  PLOP3.LUT P2, PT, P0, PT, UP0, 0x5d, 0xd5 ;  /* 0x0000000000d5781c */ /* 0x000fe4000074eb0d */
[----:B------:R-:W-:-:S11]  /*0630*/  PLOP3.LUT P1, PT, P0, PT, UP6, 0x5d, 0xd5 ;  /* 0x0000000000d5781c */ /* 0x000fd6000072eb6d */
[----:B------:R-:W-:Y:S05]  /*0640*/  @P2 BRA `(.L_x_6) ;  /* 0x00000000002c2947 */ /* 0x000fea0003800000 */
[----:B------:R-:W1:Y:S02]  /*0650*/  LDCU.64 UR4, c[0x0][0x348] ;  /* 0x00006900ff0477ac */ /* 0x000e640008000a00 */
[----:B-1----:R-:W-:-:S04]  /*0660*/  UIADD3 UR8, UP0, UPT, UR4, 0x80, URZ ;  /* 0x0000008004087890 */ /* 0x002fc8000ff1e0ff */
[----:B------:R-:W-:Y:S02]  /*0670*/  UIADD3.X UR9, UPT, UPT, URZ, UR5, URZ, UP0, !UPT ;  /* 0x00000005ff097290 */ /* 0x000fe400087fe4ff */
[----:B------:R-:W-:-:S04]  /*0680*/  UIADD3 UR6, UP0, UPT, UR4, 0x180, URZ ;  /* 0x0000018004067890 */ /* 0x000fc8000ff1e0ff */
[----:B------:R-:W-:Y:S02]  /*0690*/  UIADD3.X UR7, UPT, UPT, URZ, UR5, URZ, UP0, !UPT ;  /* 0x00000005ff077290 */ /* 0x000fe400087fe4ff */
[----:B------:R-:W-:Y:S01]  /*06a0*/  UIADD3 UR4, UP0, UPT, UR4, 0x280, URZ ;  /* 0x0000028004047890 */ /* 0x000fe2000ff1e0ff */
[----:B------:R1:W-:Y:S03]  /*06b0*/  UTMACCTL.PF [UR8] ;  /* 0x00000000080079b9 */ /* 0x0003e60008040000 */
[----:B------:R-:W-:-:S03]  /*06c0*/  UIADD3.X UR5, UPT, UPT, URZ, UR5, URZ, UP0, !UPT ;  /* 0x00000005ff057290 */ /* 0x000fc600087fe4ff */
[----:B------:R1:W-:Y:S06]  /*06d0*/  UTMACCTL.PF [UR6] ;  /* 0x00000000060079b9 */ /* 0x0003ec0008040000 */
[----:B------:R1:W-:Y:S02]  /*06e0*/  UTMACCTL.PF [UR4] ;  /* 0x00000000040079b9 */ /* 0x0003e40008040000 */
[----:B-1----:R-:W-:Y:S01]  /*06f0*/  NOP ;  /* 0x0000000000007918 */ /* 0x002fe20000000000 */
.L_x_6:
[----:B------:R-:W-:Y:S05]  /*0700*/  BSYNC.RECONVERGENT B0 ;  /* 0x0000000000007941 */ /* 0x000fea0003800200 */
.L_x_5:
[----:B------:R-:W-:Y:S04]  /*0710*/  BSSY.RECONVERGENT B0, `(.L_x_7) ;  /* 0x000001b000007945 */ /* 0x000fe80003800200 */
[----:B------:R-:W-:Y:S05]  /*0720*/  @P1 BRA `(.L_x_8) ;  /* 0x0000000000241947 */ /* 0x000fea0003800000 */
[----:B------:R-:W1:Y:S01]  /*0730*/  LDCU.64 UR4, c[0x0][0x348] ;  /* 0x00006900ff0477ac */ /* 0x000e620008000a00 */
[----:B------:R-:W-:Y:S02]  /*0740*/  PLOP3.LUT P6, PT, PT, PT, PT, 0x80, 0x8 ;  /* 0x000000000008781c */ /* 0x000fe40003fcf070 */
[----:B------:R-:W-:Y:S02]  /*0750*/  PLOP3.LUT P5, PT, PT, PT, PT, 0x8, 0x80 ;  /* 0x000000000080781c */ /* 0x000fe40003fae170 */
[----:B------:R-:W-:Y:S02]  /*0760*/  PLOP3.LUT P4, PT, PT, PT, PT, 0x80, 0x8 ;  /* 0x000000000008781c */ /* 0x000fe40003f8f070 */
[----:B------:R-:W-:Y:S01]  /*0770*/  PLOP3.LUT P3, PT, PT, PT, PT, 0x80, 0x8 ;  /* 0x000000000008781c */ /* 0x000fe20003f6f070 */
[----:B-1----:R-:W-:-:S04]  /*0780*/  UIADD3 UR4, UP0, UPT, UR4, 0x400, URZ ;  /* 0x0000040004047890 */ /* 0x002fc8000ff1e0ff */
[----:B------:R-:W-:-:S09]  /*0790*/  UIADD3.X UR5, UPT, UPT, URZ, UR5, URZ, UP0, !UPT ;  /* 0x00000005ff057290 */ /* 0x000fd200087fe4ff */
[----:B------:R1:W-:Y:S02]  /*07a0*/  UTMACCTL.PF [UR4] ;  /* 0x00000000040079b9 */ /* 0x0003e40008040000 */
[----:B-1----:R-:W-:Y:S05]  /*07b0*/  BRA `(.L_x_9) ;  /* 0x0000000000407947 */ /* 0x002fea0003800000 */
.L_x_8:
[----:B------:R-:W-:-:S13]  /*07c0*/  ISETP.NE.AND P1, PT, R2, 0x3, PT ;  /* 0x000000030200780c */ /* 0x000fda0003f25270 */
[----:B------:R-:W-:Y:S05]  /*07d0*/  @!P1 BRA `(.L_x_10) ;  /* 0x0000000000289947 */ /* 0x000fea0003800000 */
[----:B------:R-:W-:Y:S02]  /*07e0*/  ISETP.NE.AND P1, PT, R2, 0x4, PT ;  /* 0x000000040200780c */ /* 0x000fe40003f25270 */
[----:B------:R-:W-:Y:S02]  /*07f0*/  PLOP3.LUT P4, PT, PT, PT, PT, 0x80, 0x8 ;  /* 0x000000000008781c */ /* 0x000fe40003f8f070 */
[----:B------:R-:W-:Y:S02]  /*0800*/  PLOP3.LUT P5, PT, PT, PT, PT, 0x8, 0x80 ;  /* 0x000000000080781c */ /* 0x000fe40003fae170 */
[----:B------:R-:W-:Y:S02]  /*0810*/  PLOP3.LUT P6, PT, PT, PT, PT, 0x80, 0x8 ;  /* 0x000000000008781c */ /* 0x000fe40003fcf070 */
[----:B------:R-:W-:-:S05]  /*0820*/  PLOP3.LUT P3, PT, PT, PT, PT, 0x80, 0x8 ;  /* 0x000000000008781c */ /* 0x000fca0003f6f070 */
[----:B------:R-:W-:Y:S08]  /*0830*/  @P1 BRA `(.L_x_9) ;  /* 0x0000000000201947 */ /* 0x000ff00003800000 */
[----:B------:R-:W-:Y:S02]  /*0840*/  PLOP3.LUT P5, PT, PT, PT, PT, 0x8, 0x80 ;  /* 0x000000000080781c */ /* 0x000fe40003fae170 */
[----:B------:R-:W-:Y:S02]  /*0850*/  PLOP3.LUT P6, PT, PT, PT, PT, 0x8, 0x80 ;  /* 0x000000000080781c */ /* 0x000fe40003fce170 */
[----:B------:R-:W-:Y:S01]  /*0860*/  PLOP3.LUT P3, PT, PT, PT, PT, 0x8, 0x80 ;  /* 0x000000000080781c */ /* 0x000fe20003f6e170 */
[----:B------:R-:W-:-:S12]  /*0870*/  BRA `(.L_x_9) ;  /* 0x0000000000107947 */ /* 0x000fd80003800000 */
.L_x_10:
[----:B------:R-:W-:Y:S02]  /*0880*/  PLOP3.LUT P6, PT, PT, PT, PT, 0x8, 0x80 ;  /* 0x000000000080781c */ /* 0x000fe40003fce170 */
[----:B------:R-:W-:Y:S02]  /*0890*/  PLOP3.LUT P5, PT, PT, PT, PT, 0x80, 0x8 ;  /* 0x000000000008781c */ /* 0x000fe40003faf070 */
[----:B------:R-:W-:Y:S02]  /*08a0*/  PLOP3.LUT P4, PT, PT, PT, PT, 0x8, 0x80 ;  /* 0x000000000080781c */ /* 0x000fe40003f8e170 */
[----:B------:R-:W-:-:S13]  /*08b0*/  PLOP3.LUT P3, PT, PT, PT, PT, 0x80, 0x8 ;  /* 0x000000000008781c */ /* 0x000fda0003f6f070 */
.L_x_9:
[----:B------:R-:W-:Y:S05]  /*08c0*/  BSYNC.RECONVERGENT B0 ;  /* 0x0000000000007941 */ /* 0x000fea0003800200 */
.L_x_7:
[----:B------:R-:W1:Y:S01]  /*08d0*/  SHFL.IDX PT, R0, R17, RZ, 0x1f ;  /* 0x00001fff11007589 */ /* 0x000e6200000e0000 */
[----:B------:R-:W-:Y:S02]  /*08e0*/  ISETP.NE.AND P1, PT, R2, 0x3, PT ;  /* 0x000000030200780c */ /* 0x000fe40003f25270 */
[----:B------:R-:W-:Y:S02]  /*08f0*/  PLOP3.LUT P0, PT, P0, PT, UP1, 0xae, 0xea ;  /* 0x0000000000ea781c */ /* 0x000fe4000070f51e */
[----:B-1----:R-:W-:-:S13]  /*0900*/  ISETP.NE.AND P2, PT, R0, RZ, PT ;  /* 0x000000ff0000720c */ /* 0x002fda0003f45270 */
[----:B------:R-:W-:Y:S05]  /*0910*/  @P2 BRA `(.L_x_11) ;  /* 0x0000000000382947 */ /* 0x000fea0003800000 */
[----:B------:R-:W1:Y:S01]  /*0920*/  S2UR UR4, SR_CgaCtaId ;  /* 0x00000000000479c3 */ /* 0x000e620000008800 */
[----:B------:R-:W-:Y:S01]  /*0930*/  UMOV UR5, 0x400 ;  /* 0x0000040000057882 */ /* 0x000fe20000000000 */
[----:B------:R-:W-:Y:S01]  /*0940*/  UMOV UR6, 0x1 ;  /* 0x0000000100067882 */ /* 0x000fe20000000000 */
[----:B------:R-:W-:Y:S01]  /*0950*/  ELECT P2, URZ, PT ;  /* 0x0000000000ff782f */ /* 0x000fe20003840000 */
[----:B------:R-:W-:-:S04]  /*0960*/  UIADD3 UR6, UPT, UPT, -UR6, 0x100000, URZ ;  /* 0x0010000006067890 */ /* 0x000fc8000fffe1ff */
[----:B------:R-:W-:Y:S02]  /*0970*/  USHF.L.U32 UR7, UR6, 0xb, URZ ;  /* 0x0000000b06077899 */ /* 0x000fe400080006ff */
[----:B------:R-:W-:Y:S02]  /*0980*/  USHF.L.U32 UR6, UR6, 0x1, URZ ;  /* 0x0000000106067899 */ /* 0x000fe400080006ff */
[----:B-1----:R-:W-:Y:S01]  /*0990*/  ULEA UR4, UR4, UR5, 0x18 ;  /* 0x0000000504047291 */ /* 0x002fe2000f8ec0ff */
[----:B------:R-:W1:Y:S11]  /*09a0*/  FENCE.VIEW.ASYNC.S ;  /* 0x00000000000073c6 */ /* 0x000e760000000000 */
[----:B-1----:R1:W2:Y:S01]  /*09b0*/  SYNCS.EXCH.64 URZ, [UR4+0x28000], UR6 ;  /* 0x0280000604ff75b2 */ /* 0x0022a20008000100 */
[----:B------:R1:W3:Y:S01]  /*09c0*/  SYNCS.EXCH.64 URZ, [UR4+0x28010], UR6 ;  /* 0x0280100604ff75b2 */ /* 0x0002e20008000100 */
[----:B------:R1:W4:Y:S01]  /*09d0*/  SYNCS.EXCH.64 URZ, [UR4+0x28008], UR6 ;  /* 0x0280080604ff75b2 */ /* 0x0003220008000100 */
[----:B------:R1:W1:Y:S01]  /*09e0*/  SYNCS.EXCH.64 URZ, [UR4+0x28018], UR6 ;  /* 0x0280180604ff75b2 */ /* 0x0002620008000100 */
[----:B------:R-:W-:Y:S01]  /*09f0*/  NOP ;  /* 0x0000000000007918 */ /* 0x000fe20000000000 */
.L_x_11:
[----:B------:R-:W-:Y:S01]  /*0a00*/  NOP ;  /* 0x0000000000007918 */ /* 0x000fe20000000000 */
[----:B------:R-:W-:Y:S05]  /*0a10*/  @!P1 BRA `(.L_x_12) ;  /* 0x0000000000289947 */ /* 0x000fea0003800000 */
[----:B------:R-:W-:Y:S01]  /*0a20*/  ISETP.NE.AND P1, PT, R2, 0x4, PT ;  /* 0x000000040200780c */ /* 0x000fe20003f25270 */
[----:B------:R-:W-:Y:S02]  /*0a30*/  UPLOP3.LUT UP3, UPT, UPT, UPT, UPT, 0x80, 0x8 ;  /* 0x000000000008789c */ /* 0x000fe40003f6f070 */
[----:B------:R-:W-:Y:S02]  /*0a40*/  UPLOP3.LUT UP2, UPT, UPT, UPT, UPT, 0x40, 0x4 ;  /* 0x000000000004789c */ /* 0x000fe40003f4e870 */
[----:B------:R-:W-:Y:S02]  /*0a50*/  UPLOP3.LUT UP1, UPT, UPT, UPT, UPT, 0x80, 0x8 ;  /* 0x000000000008789c */ /* 0x000fe40003f2f070 */
[----:B------:R-:W-:-:S06]  /*0a60*/  UPLOP3.LUT UP0, UPT, UPT, UPT, UPT, 0x80, 0x8 ;  /* 0x000000000008789c */ /* 0x000fcc0003f0f070 */
[----:B------:R-:W-:Y:S05]  /*0a70*/  @P1 BRA `(.L_x_13) ;  /* 0x0000000000201947 */ /* 0x000fea0003800000 */
[----:B------:R-:W-:Y:S02]  /*0a80*/  UPLOP3.LUT UP2, UPT, UPT, UPT, UPT, 0x40, 0x4 ;  /* 0x000000000004789c */ /* 0x000fe40003f4e870 */
[----:B------:R-:W-:Y:S02]  /*0a90*/  UPLOP3.LUT UP3, UPT, UPT, UPT, UPT, 0x40, 0x4 ;  /* 0x000000000004789c */ /* 0x000fe40003f6e870 */
[----:B------:R-:W-:Y:S01]  /*0aa0*/  UPLOP3.LUT UP0, UPT, UPT, UPT, UPT, 0x40, 0x4 ;  /* 0x000000000004789c */ /* 0x000fe20003f0e870 */
[----:B------:R-:W-:Y:S05]  /*0ab0*/  BRA `(.L_x_13) ;  /* 0x0000000000107947 */ /* 0x000fea0003800000 */
.L_x_12:
[----:B------:R-:W-:Y:S02]  /*0ac0*/  UPLOP3.LUT UP3, UPT, UPT, UPT, UPT, 0x40, 0x4 ;  /* 0x000000000004789c */ /* 0x000fe40003f6e870 */
[----:B------:R-:W-:Y:S02]  /*0ad0*/  UPLOP3.LUT UP2, UPT, UPT, UPT, UPT, 0x80, 0x8 ;  /* 0x000000000008789c */ /* 0x000fe40003f4f070 */
[----:B------:R-:W-:Y:S02]  /*0ae0*/  UPLOP3.LUT UP1, UPT, UPT, UPT, UPT, 0x40, 0x4 ;  /* 0x000000000004789c */ /* 0x000fe40003f2e870 */
[----:B------:R-:W-:Y:S02]  /*0af0*/  UPLOP3.LUT UP0, UPT, UPT, UPT, UPT, 0x80, 0x8 ;  /* 0x000000000008789c */ /* 0x000fe40003f0f070 */
.L_x_13:
[----:B------:R-:W5:Y:S02]  /*0b00*/  SHFL.IDX PT, R0, R17, RZ, 0x1f ;  /* 0x00001fff11007589 */ /* 0x000f6400000e0000 */
[----:B-----5:R-:W-:-:S13]  /*0b10*/  ISETP.NE.AND P1, PT, R0, RZ, PT ;  /* 0x000000ff0000720c */ /* 0x020fda0003f25270 */
[----:B------:R-:W-:Y:S05]  /*0b20*/  @P1 BRA `(.L_x_14) ;  /* 0x0000000000401947 */ /* 0x000fea0003800000 */
[----:B-1----:R-:W1:Y:S01]  /*0b30*/  S2UR UR4, SR_CgaCtaId ;  /* 0x00000000000479c3 */ /* 0x002e620000008800 */
        /* <DEDUP_REMOVED lines=8> */
[----:B-1----:R1:W1:Y:S01]  /*0bc0*/  SYNCS.EXCH.64 URZ, [UR4+0x28020], UR6 ;  /* 0x0280200604ff75b2 */ /* 0x0022620008000100 */
[----:B------:R1:W1:Y:S01]  /*0bd0*/  SYNCS.EXCH.64 URZ, [UR4+0x28038], UR6 ;  /* 0x0280380604ff75b2 */ /* 0x0002620008000100 */
[----:B------:R1:W1:Y:S01]  /*0be0*/  SYNCS.EXCH.64 URZ, [UR4+0x28028], UR6 ;  /* 0x0280280604ff75b2 */ /* 0x0002620008000100 */
[----:B------:R1:W1:Y:S01]  /*0bf0*/  SYNCS.EXCH.64 URZ, [UR4+0x28040], UR6 ;  /* 0x0280400604ff75b2 */ /* 0x0002620008000100 */
[----:B------:R1:W1:Y:S01]  /*0c00*/  SYNCS.EXCH.64 URZ, [UR4+0x28030], UR6 ;  /* 0x0280300604ff75b2 */ /* 0x0002620008000100 */
[----:B------:R1:W1:Y:S01]  /*0c10*/  SYNCS.EXCH.64 URZ, [UR4+0x28048], UR6 ;  /* 0x0280480604ff75b2 */ /* 0x0002620008000100 */
[----:B------:R-:W-:Y:S01]  /*0c20*/  NOP ;  /* 0x0000000000007918 */ /* 0x000fe20000000000 */
.L_x_14:
[----:B------:R-:W5:Y:S01]  /*0c30*/  SHFL.IDX PT, R0, R17, RZ, 0x1f ;  /* 0x00001fff11007589 */ /* 0x000f6200000e0000 */
[----:B------:R-:W-:Y:S01]  /*0c40*/  NOP ;  /* 0x0000000000007918 */ /* 0x000fe20000000000 */
[----:B-----5:R-:W-:-:S13]  /*0c50*/  ISETP.NE.AND P1, PT, R0, RZ, PT ;  /* 0x000000ff0000720c */ /* 0x020fda0003f25270 */
[----:B------:R-:W-:Y:S05]  /*0c60*/  @P1 BRA `(.L_x_15) ;  /* 0x0000000000401947 */ /* 0x000fea0003800000 */
[----:B-1----:R-:W1:Y:S01]  /*0c70*/  S2UR UR4, SR_CgaCtaId ;  /* 0x00000000000479c3 */ /* 0x002e620000008800 */
[----:B------:R-:W-:Y:S01]  /*0c80*/  UMOV UR5, 0x400 ;  /* 0x0000040000057882 */ /* 0x000fe20000000000 */
[----:B------:R-:W-:Y:S01]  /*0c90*/  UMOV UR6, 0x1 ;  /* 0x0000000100067882 */ /* 0x000fe20000000000 */
[----:B------:R-:W-:Y:S01]  /*0ca0*/  UMOV UR8, 0x80 ;  /* 0x0000008000087882 */ /* 0x000fe20000000000 */
[----:B------:R-:W-:-:S04]  /*0cb0*/  UIADD3 UR6, UPT, UPT, -UR6, 0x100000, URZ ;  /* 0x0010000006067890 */ /* 0x000fc8000fffe1ff */
[----:B------:R-:W-:Y:S02]  /*0cc0*/  USHF.L.U32 UR7, UR6, 0xb, URZ ;  /* 0x0000000b06077899 */ /* 0x000fe400080006ff */
[----:B------:R-:W-:Y:S02]  /*0cd0*/  USHF.L.U32 UR6, UR6, 0x1, URZ ;  /* 0x0000000106067899 */ /* 0x000fe400080006ff */
[----:B------:R-:W-:-:S04]  /*0ce0*/  UIADD3 UR8, UPT, UPT, -UR8, 0x100000, URZ ;  /* 0x0010000008087890 */ /* 0x000fc8000fffe1ff */
[----:B------:R-:W-:Y:S02]  /*0cf0*/  USHF.L.U32 UR9, UR8, 0xb, URZ ;  /* 0x0000000b08097899 */ /* 0x000fe400080006ff */
[----:B------:R-:W-:Y:S01]  /*0d00*/  USHF.L.U32 UR8, UR8, 0x1, URZ ;  /* 0x0000000108087899 */ /* 0x000fe200080006ff */
[----:B------:R-:W-:Y:S01]  /*0d10*/  ELECT P1, URZ, PT ;  /* 0x0000000000ff782f */ /* 0x000fe20003820000 */
[----:B-1----:R-:W-:Y:S01]  /*0d20*/  ULEA UR4, UR4, UR5, 0x18 ;  /* 0x0000000504047291 */ /* 0x002fe2000f8ec0ff */
[----:B------:R-:W1:Y:S11]  /*0d30*/  FENCE.VIEW.ASYNC.S ;  /* 0x00000000000073c6 */ /* 0x000e760000000000 */
[----:B-1----:R1:W1:Y:S01]  /*0d40*/  SYNCS.EXCH.64 URZ, [UR4+0x28050], UR6 ;  /* 0x0280500604ff75b2 */ /* 0x0022620008000100 */
[----:B------:R1:W1:Y:S01]  /*0d50*/  SYNCS.EXCH.64 URZ, [UR4+0x28058], UR8 ;  /* 0x0280580804ff75b2 */ /* 0x0002620008000100 */
[----:B------:R-:W-:Y:S01]  /*0d60*/  NOP ;  /* 0x0000000000007918 */ /* 0x000fe20000000000 */
.L_x_15:
[----:B------:R-:W5:Y:S01]  /*0d70*/  SHFL.IDX PT, R0, R17, RZ, 0x1f ;  /* 0x00001fff11007589 */ /* 0x000f6200000e0000 */
[----:B-1----:R-:W-:Y:S01]  /*0d80*/  UP2UR UR4, UPR, URZ, 0x1 ;  /* 0x00000001ff047883 */ /* 0x002fe20008000000 */
[----:B------:R-:W-:Y:S01]  /*0d90*/  ISETP.NE.AND P2, PT, R2, 0x2, PT ;  /* 0x000000020200780c */ /* 0x000fe20003f45270 */
[----:B------:R-:W-:Y:S01]  /*0da0*/  UISETP.NE.AND UP0, UPT, UR39, URZ, UPT ;  /* 0x000000ff2700728c */ /* 0x000fe2000bf05270 */
[----:B------:R-:W-:-:S03]  /*0db0*/  NOP ;  /* 0x0000000000007918 */ /* 0x000fc60000000000 */
[----:B------:R-:W-:Y:S02]  /*0dc0*/  USEL UR5, URZ, 0x2, !UP0 ;  /* 0x00000002ff057887 */ /* 0x000fe4000c000000 */
[----:B------:R-:W-:Y:S02]  /*0dd0*/  UISETP.NE.AND UP0, UPT, UR4, URZ, UPT ;  /* 0x000000ff0400728c */ /* 0x000fe4000bf05270 */
[----:B------:R-:W-:Y:S02]  /*0de0*/  USEL UR4, URZ, 0x2, !UP4 ;  /* 0x00000002ff047887 */ /* 0x000fe4000e000000 */
[----:B------:R-:W-:Y:S02]  /*0df0*/  USEL UR51, UR5, 0x1, !UP5 ;  /* 0x0000000105337887 */ /* 0x000fe4000e800000 */
[----:B------:R-:W-:Y:S01]  /*0e00*/  USEL UR52, UR4, 0x1, !UP5 ;  /* 0x0000000104347887 */ /* 0x000fe2000e800000 */
[----:B-----5:R-:W-:-:S13]  /*0e10*/  ISETP.NE.AND P1, PT, R0, RZ, PT ;  /* 0x000000ff0000720c */ /* 0x020fda0003f25270 */
[----:B------:R-:W-:Y:S05]  /*0e20*/  @P1 BRA `(.L_x_16) ;  /* 0x0000000000401947 */ /* 0x000fea0003800000 */
[----:B------:R-:W1:Y:S01]  /*0e30*/  S2UR UR4, SR_CgaCtaId ;  /* 0x00000000000479c3 */ /* 0x000e620000008800 */
        /* <DEDUP_REMOVED lines=15> */
.L_x_16:
[----:B------:R-:W-:Y:S01]  /*0f30*/  NOP ;  /* 0x0000000000007918 */ /* 0x000fe20000000000 */
[----:B------:R-:W-:Y:S05]  /*0f40*/  @!P2 BRA `(.L_x_17) ;  /* 0x000000000024a947 */ /* 0x000fea0003800000 */
[----:B------:R-:W-:Y:S01]  /*0f50*/  ISETP.NE.AND P1, PT, R2, RZ, PT ;  /* 0x000000ff0200720c */ /* 0x000fe20003f25270 */
[----:B-1----:R-:W-:Y:S02]  /*0f60*/  UP2UR UR4, UPR, URZ, 0x1 ;  /* 0x00000001ff047883 */ /* 0x002fe40008000000 */
[----:B------:R-:W-:Y:S01]  /*0f70*/  UPLOP3.LUT UP0, UPT, UPT, UPT, UPT, 0x80, 0x8 ;  /* 0x000000000008789c */ /* 0x000fe20003f0f070 */
[----:B------:R-:W-:-:S03]  /*0f80*/  UMOV UR11, URZ ;  /* 0x000000ff000b7c82 */ /* 0x000fc60008000000 */
[----:B------:R-:W-:Y:S02]  /*0f90*/  UP2UR UR42, UPR, URZ, 0x1 ;  /* 0x00000001ff2a7883 */ /* 0x000fe40008000000 */
[----:B------:R-:W-:-:S04]  /*0fa0*/  UISETP.NE.AND UP0, UPT, UR4, URZ, UPT ;  /* 0x000000ff0400728c */ /* 0x000fc8000bf05270 */
[----:B------:R-:W-:Y:S07]  /*0fb0*/  @P1 BRA `(.L_x_18) ;  /* 0x00000000001c1947 */ /* 0x000fee0003800000 */
[----:B------:R-:W-:Y:S01]  /*0fc0*/  UMOV UR11, 0x1 ;  /* 0x00000001000b7882 */ /* 0x000fe20000000000 */
[----:B------:R-:W-:Y:S05]  /*0fd0*/  BRA `(.L_x_18) ;  /* 0x0000000000147947 */ /* 0x000fea0003800000 */
.L_x_17:
[----:B-1----:R-:W-:Y:S02]  /*0fe0*/  UP2UR UR4, UPR, URZ, 0x1 ;  /* 0x00000001ff047883 */ /* 0x002fe40008000000 */
[----:B------:R-:W-:Y:S01]  /*0ff0*/  UPLOP3.LUT UP0, UPT, UPT, UPT, UPT, 0x40, 0x4 ;  /* 0x000000000004789c */ /* 0x000fe20003f0e870 */
[----:B------:R-:W-:-:S03]  /*1000*/  UMOV UR11, 0x2 ;  /* 0x00000002000b7882 */ /* 0x000fc60000000000 */
[----:B------:R-:W-:Y:S02]  /*1010*/  UP2UR UR42, UPR, URZ, 0x1 ;  /* 0x00000001ff2a7883 */ /* 0x000fe40008000000 */
[----:B------:R-:W-:Y:S02]  /*1020*/  UISETP.NE.AND UP0, UPT, UR4, URZ, UPT ;  /* 0x000000ff0400728c */ /* 0x000fe4000bf05270 */
.L_x_18:
[----:B------:R-:W1:Y:S02]  /*1030*/  SHFL.IDX PT, R0, R17, RZ, 0x1f ;  /* 0x00001fff11007589 */ /* 0x000e6400000e0000 */
        /* <DEDUP_REMOVED lines=13> */
[----:B------:R-:W-:Y:S01]  /*1110*/  NOP ;  /* 0x0000000000007918 */ /* 0x000fe20000000000 */
.L_x_19:
[----:B------:R-:W-:Y:S01]  /*1120*/  NOP ;  /* 0x0000000000007918 */ /* 0x000fe20000000000 */
[----:B------:R-:W-:Y:S05]  /*1130*/  @!P2 BRA `(.L_x_20) ;  /* 0x000000000024a947 */ /* 0x000fea0003800000 */
[----:B------:R-:W-:Y:S01]  /*1140*/  ISETP.NE.AND P1, PT, R2, 0x1, PT ;  /* 0x000000010200780c */ /* 0x000fe20003f25270 */
        /* <DEDUP_REMOVED lines=8> */
.L_x_20:
[----:B-1----:R-:W-:Y:S02]  /*11d0*/  UP2UR UR4, UPR, URZ, 0x1 ;  /* 0x00000001ff047883 */ /* 0x002fe40008000000 */
[----:B------:R-:W-:Y:S01]  /*11e0*/  UPLOP3.LUT UP0, UPT, UPT, UPT, UPT, 0x40, 0x4 ;  /* 0x000000000004789c */ /* 0x000fe20003f0e870 */
[----:B------:R-:W-:-:S03]  /*11f0*/  UMOV UR10, 0x2 ;  /* 0x00000002000a7882 */ /* 0x000fc60000000000 */
[----:B------:R-:W-:Y:S02]  /*1200*/  UP2UR UR45, UPR, URZ, 0x1 ;  /* 0x00000001ff2d7883 */ /* 0x000fe40008000000 */
[----:B------:R-:W-:Y:S02]  /*1210*/  UISETP.NE.AND UP0, UPT, UR4, URZ, UPT ;  /* 0x000000ff0400728c */ /* 0x000fe4000bf05270 */
.L_x_21:
[----:B------:R-:W1:Y:S01]  /*1220*/  SHFL.IDX PT, R0, R17, RZ, 0x1f ;  /* 0x00001fff11007589 */ /* 0x000e6200000e0000 */
[----:B------:R-:W-:Y:S02]  /*1230*/  USEL UR49, URZ, 0x1, !UP4 ;  /* 0x00000001ff317887 */ /* 0x000fe4000e000000 */
[----:B------:R-:W-:Y:S01]  /*1240*/  USEL UR44, URZ, 0x1, UP4 ;  /* 0x00000001ff2c7887 */ /* 0x000fe2000a000000 */
        /* <DEDUP_REMOVED lines=14> */
.L_x_22:
        /* <DEDUP_REMOVED lines=19> */
[----:B------:R1:W1:Y:S01]  /*1460*/  SYNCS.EXCH.64 URZ, [UR4+0x28098], UR8 ;  /* 0x0280980804ff75b2 */ /* 0x0002620008000100 */
[----:B------:R1:W1:Y:S01]  /*1470*/  SYNCS.EXCH.64 URZ, [UR4+0x280a8], UR6 ;  /* 0x0280a80604ff75b2 */ /* 0x0002620008000100 */
[----:B------:R-:W-:Y:S01]  /*1480*/  NOP ;  /* 0x0000000000007918 */ /* 0x000fe20000000000 */
.L_x_23:
        /* <DEDUP_REMOVED lines=22> */
.L_x_24:
[----:B------:R-:W5:Y:S01]  /*15f0*/  SHFL.IDX PT, R0, R17, RZ, 0x1f ;  /* 0x00001fff11007589 */ /* 0x000f6200000e0000 */
[----:B------:R-:W-:Y:S01]  /*1600*/  NOP ;  /* 0x0000000000007918 */ /* 0x000fe20000000000 */
        /* <DEDUP_REMOVED lines=14> */
.L_x_25:
[----:B------:R-:W-:Y:S01]  /*16f0*/  ISETP.GT.AND P1, PT, R2, 0x3, PT ;  /* 0x000000030200780c */ /* 0x000fe20003f24270 */
[----:B------:R-:W-:Y:S01]  /*1700*/  NOP ;  /* 0x0000000000007918 */ /* 0x000fe20000000000 */
[----:B-1234-:R-:W-:Y:S11]  /*1710*/  BAR.SYNC.DEFER_BLOCKING 0x0 ;  /* 0x0000000000007b1d */ /* 0x01eff60000010000 */
[----:B------:R-:W-:Y:S05]  /*1720*/  @P1 BRA `(.L_x_26) ;  /* 0x000001c800441947 */ /* 0x000fea0003800000 */
[----:B------:R-:W-:-:S13]  /*1730*/  ISETP.GE.U32.AND P0, PT, R2, 0x2, PT ;  /* 0x000000020200780c */ /* 0x000fda0003f06070 */
[----:B------:R-:W-:Y:S05]  /*1740*/  @!P0 BRA `(.L_x_27) ;  /* 0x0000010c00a48947 */ /* 0x000fea0003800000 */
[----:B------:R-:W-:Y:S05]  /*1750*/  @!P2 BRA `(.L_x_28) ;  /* 0x0000003000e0a947 */ /* 0x000fea0003800000 */
[----:B------:R-:W-:-:S08]  /*1760*/  NOP ;  /* 0x0000000000007918 */ /* 0x000fd00000000000 */
[----:B------:R-:W1:-:S00]  /*1770*/  USETMAXREG.DEALLOC.CTAPOOL 0x20 ;  /* 0x00000020000079c8 */ /* 0x000e4000080e0500 */
[----:B------:R-:W2:Y:S08]  /*1780*/  S2UR UR10, SR_CTAID.X ;  /* 0x00000000000a79c3 */ /* 0x000eb00000002500 */
[----:B-1----:R-:W1:Y:S01]  /*1790*/  LDC R0, c[0x0][0x380] ;  /* 0x0000e000ff007b82 */ /* 0x002e620000000800 */
[----:B--2---:R-:W-:-:S06]  /*17a0*/  USHF.L.U32 UR4, UR10, 0x8, URZ ;  /* 0x000000080a047899 */ /* 0x004fcc00080006ff */
[----:B-1----:R-:W-:-:S13]  /*17b0*/  ISETP.LE.U32.AND P0, PT, R0, UR4, PT ;  /* 0x0000000400007c0c */ /* 0x002fda000bf03070 */
[----:B------:R-:W-:Y:S05]  /*17c0*/  @P0 EXIT ;  /* 0x000000000000094d */ /* 0x000fea0003800000 */
[----:B------:R-:W1:Y:S01]  /*17d0*/  S2UR UR20, SR_CgaCtaId ;  /* 0x00000000001479c3 */ /* 0x000e620000008800 */
[----:B------:R-:W-:Y:S01]  /*17e0*/  UMOV UR4, 0x40 ;  /* 0x0000004000047882 */ /* 0x000fe20000000000 */
[----:B------:R-:W-:Y:S01]  /*17f0*/  NOP ;  /* 0x0000000000007918 */ /* 0x000fe20000000000 */
[----:B-1----:R-:W-:-:S03]  /*1800*/  ULEA UR5, UR20, UR4, 0x18 ;  /* 0x0000000414057291 */ /* 0x002fc6000f8ec0ff */
[----:B------:R-:W-:Y:S02]  /*1810*/  UMOV UR4, 0x400 ;  /* 0x0000040000047882 */ /* 0x000fe40000000000 */
[----:B------:R-:W-:-:S04]  /*1820*/  ULEA UR20, UR20, UR4, 0x18 ;  /* 0x0000000414147291 */ /* 0x000fc8000f8ec0ff */
[----:B------:R-:W1:Y:S02]  /*1830*/  LDS.U8 R0, [UR5+0x1c] ;  /* 0x00001c05ff007984 */ /* 0x000e640008000000 */
[----:B-1----:R-:W-:-:S13]  /*1840*/  ISETP.NE.AND P0, PT, R0, RZ, PT ;  /* 0x000000ff0000720c */ /* 0x002fda0003f05270 */
[----:B------:R-:W-:Y:S05]  /*1850*/  @P0 BRA `(.L_x_29) ;  /* 0x0000000000580947 */ /* 0x000fea0003800000 */
[----:B------:R-:W-:-:S13]  /*1860*/  ELECT P0, URZ, PT ;  /* 0x0000000000ff782f */ /* 0x000fda0003800000 */
[----:B------:R-:W-:Y:S05]  /*1870*/  @!P0 BRA `(.L_x_30) ;  /* 0x0000000000608947 */ /* 0x000fea0003800000 */
[----:B------:R-:W-:Y:S01]  /*1880*/  UMOV UR4, 0x10 ;  /* 0x0000001000047882 */ /* 0x000fe20000000000 */
[----:B------:R-:W-:Y:S01]  /*1890*/  HFMA2 R0, -RZ, RZ, 0, 5.9604644775390625e-08 ;  /* 0x00000001ff007431 */ /* 0x000fe200000001ff */
[----:B------:R-:W-:-:S03]  /*18a0*/  MOV R2, 0xffff ;  /* 0x0000ffff00027802 */ /* 0x000fc60000000f00 */
[----:B------:R-:W-:Y:S04]  /*18b0*/  DEPBAR.LE SB1, 0x36 ;  /* 0x00009d800000791a */ /* 0x000fe80000000000 */
[----:B------:R-:W1:Y:S02]  /*18c0*/  UTCATOMSWS.FIND_AND_SET.ALIGN UP0, UR4, UR4 ;  /* 0x00000004000475e3 */ /* 0x000e640008000800 */
[----:B-1----:R-:W-:Y:S01]  /*18d0*/  MOV R3, UR4 ;  /* 0x0000000400037c02 */ /* 0x002fe20008000f00 */
[----:B------:R-:W-:Y:S06]  /*18e0*/  BRA.U UP0, `(.L_x_31) ;  /* 0x0000000100187547 */ /* 0x000fec000b800000 */
.L_x_32:
[----:B------:R-:W-:Y:S05]  /*18f0*/  NANOSLEEP 0x64 ;  /* 0x000000640000795d */ /* 0x000fea0003800000 */
[----:B------:R-:W-:-:S05]  /*1900*/  UMOV UR4, 0x10 ;  /* 0x0000001000047882 */ /* 0x000fca0000000000 */
[----:B------:R-:W-:Y:S04]  /*1910*/  DEPBAR.LE SB1, 0x36 ;  /* 0x00009d800000791a */ /* 0x000fe80000000000 */
[----:B------:R-:W1:Y:S02]  /*1920*/  UTCATOMSWS.FIND_AND_SET.ALIGN UP0, UR4, UR4 ;  /* 0x00000004000475e3 */ /* 0x000e640008000800 */
[----:B-1----:R-:W-:Y:S01]  /*1930*/  MOV R3, UR4 ;  /* 0x0000000400037c02 */ /* 0x002fe20008000f00 */
[----:B------:R-:W-:Y:S05]  /*1940*/  BRA.U !UP0, `(.L_x_32) ;  /* 0xfffffffd08e87547 */ /* 0x000fea000b83ffff */
.L_x_31:
[-C--:B------:R-:W-:Y:S02]  /*1950*/  SHF.L.U32 R2, R2, R3.reuse, RZ ;  /* 0x0000000302027219 */ /* 0x080fe400000006ff */
[----:B------:R-:W-:Y:S01]  /*1960*/  SHF.L.U32 R0, R0, R3, RZ ;  /* 0x0000000300007219 */ /* 0x000fe200000006ff */
[----:B------:R-:W-:Y:S02]  /*1970*/  IMAD.SHL.U32 R3, R3, 0x20, RZ ;  /* 0x0000002003037824 */ /* 0x000fe400078e00ff */
[----:B------:R1:W-:Y:S04]  /*1980*/  ATOMS.OR RZ, [UR5+0x14], R2 ;  /* 0x00001402ffff798c */ /* 0x0003e8000b000005 */
[----:B------:R1:W-:Y:S04]  /*1990*/  ATOMS.OR RZ, [UR5+0x18], R0 ;  /* 0x00001800ffff798c */ /* 0x0003e8000b000005 */
[----:B------:R1:W-:Y:S01]  /*19a0*/  STS [UR20+0x280e0], R3 ;  /* 0x0280e003ff007988 */ /* 0x0003e20008000814 */
[----:B------:R-:W-:Y:S05]  /*19b0*/  BRA `(.L_x_30) ;  /* 0x0000000000107947 */ /* 0x000fea0003800000 */
.L_x_29:
[----:B------:R-:W-:Y:S02]  /*19c0*/  MOV R0, 0xffffffff ;  /* 0xffffffff00007802 */ /* 0x000fe40000000f00 */
[----:B------:R-:W-:-:S03]  /*19d0*/  MOV R2, 0x1a00 ;  /* 0x00001a0000027802 */ /* 0x000fc60000000f00 */
[----:B------:R1:W-:Y:S04]  /*19e0*/  STS [UR20+0x280e0], R0 ;  /* 0x0280e000ff007988 */ /* 0x0003e80008000814 */
[----:B-1----:R-:W-:Y:S05]  /*19f0*/  CALL.REL.NOINC `($__internal_1_$__cuda_sm10x_tcgen05_guardrail_trap_phase_invalid_during_alloc) ;  /* 0x0000022000887944 */ /* 0x002fea0003c00000 */
.L_x_30:
[----:B------:R-:W-:Y:S05]  /*1a00*/  WARPSYNC.ALL ;  /* 0x0000000000007948 */ /* 0x000fea0003800000 */
[----:B------:R-:W2:Y:S02]  /*1a10*/  LDCU UR9, c[0x0][0x384] ;  /* 0x00007080ff0977ac */ /* 0x000ea40008000800 */
[----:B--2---:R-:W-:Y:S01]  /*1a20*/  ISETP.NE.AND P0, PT, RZ, UR9, PT ;  /* 0x00000009ff007c0c */ /* 0x004fe2000bf05270 */
[----:B------:R-:W-:-:S12]  /*1a30*/  NOP ;  /* 0x0000000000007918 */ /* 0x000fd80000000000 */
[----:B------:R-:W-:Y:S05]  /*1a40*/  @!P0 EXIT ;  /* 0x000000000000894d */ /* 0x000fea0003800000 */
[----:B------:R-:W-:Y:S01]  /*1a50*/  UIADD3 UR7, UPT, UPT, UR9, 0x7f, URZ ;  /* 0x0000007f09077890 */ /* 0x000fe2000fffe0ff */
[----:B------:R-:W-:Y:S01]  /*1a60*/  BSSY.RECONVERGENT B0, `(.L_x_33) ;  /* 0x0000013000007945 */ /* 0x000fe20003800200 */
[----:B------:R-:W-:Y:S02]  /*1a70*/  ULEA UR8, UR10, 0x2, 0x1 ;  /* 0x000000020a087891 */ /* 0x000fe4000f8e08ff */
[----:B------:R-:W-:Y:S02]  /*1a80*/  USHF.R.S32.HI UR6, URZ, 0x1f, UR7 ;  /* 0x0000001fff067899 */ /* 0x000fe40008011407 */
[----:B------:R-:W-:Y:S02]  /*1a90*/  UIADD3 UR4, UPT, UPT, UR20, 0x10000, URZ ;  /* 0x0001000014047890 */ /* 0x000fe4000fffe0ff */
[----:B------:R-:W-:Y:S02]  /*1aa0*/  ULEA.HI UR6, UR6, UR7, URZ, 0x7 ;  /* 0x0000000706067291 */ /* 0x000fe4000f8f38ff */
[----:B------:R-:W-:-:S02]  /*1ab0*/  USHF.R.U32.HI UR5, URZ, 0x4, UR20 ;  /* 0x00000004ff057899 */ /* 0x000fc40008011614 */
[----:B------:R-:W-:Y:S02]  /*1ac0*/  ULOP3.LUT UR8, UR8, 0x1fffffe, URZ, 0xc0, !UPT ;  /* 0x01fffffe08087892 */ /* 0x000fe4000f8ec0ff */
[----:B------:R-:W-:Y:S02]  /*1ad0*/  USHF.R.U32.HI UR4, URZ, 0x4, UR4 ;  /* 0x00000004ff047899 */ /* 0x000fe40008011604 */
[----:B------:R-:W-:Y:S02]  /*1ae0*/  USHF.R.S32.HI UR6, URZ, 0x7, UR6 ;  /* 0x00000007ff067899 */ /* 0x000fe40008011406 */
[----:B------:R-:W-:Y:S02]  /*1af0*/  ULOP3.LUT UR7, UR5, 0x3fff, URZ, 0xc0, !UPT ;  /* 0x00003fff05077892 */ /* 0x000fe4000f8ec0ff */
[----:B------:R-:W-:Y:S02]  /*1b00*/  ULOP3.LUT UR5, UR4, 0x3fff, URZ, 0xc0, !UPT ;  /* 0x00003fff04057892 */ /* 0x000fe4000f8ec0ff */
[----:B------:R-:W-:-:S02]  /*1b10*/  UISETP.LT.AND UP0, UPT, UR6, UR8, UPT ;  /* 0x000000080600728c */ /* 0x000fc4000bf01270 */
[----:B------:R-:W-:Y:S02]  /*1b20*/  ULOP3.LUT UR4, UR7, 0x10000, URZ, 0xfc, !UPT ;  /* 0x0001000007047892 */ /* 0x000fe4000f8efcff */
[----:B------:R-:W-:Y:S02]  /*1b30*/  ULOP3.LUT UR60, UR5, 0x10000, URZ, 0xfc, !UPT ;  /* 0x00010000053c7892 */ /* 0x000fe4000f8efcff */
[----:B------:R-:W-:Y:S02]  /*1b40*/  ULOP3.LUT UR58, UR5, 0x4000000, URZ, 0xfc, !UPT ;  /* 0x04000000053a7892 */ /* 0x000fe4000f8efcff */
[----:B------:R-:W-:Y:S01]  /*1b50*/  USEL UR57, UR6, UR8, UP0 ;  /* 0x0000000806397287 */ /* 0x000fe20008000000 */
[----:B------:R-:W-:Y:S01]  /*1b60*/  UMOV UR61, 0x40004040 ;  /* 0x40004040003d7882 */ /* 0x000fe20000000000 */
[----:B------:R-:W-:Y:S06]  /*1b70*/  @!P4 BRA `(.L_x_34) ;  /* 0x000000000004c947 */ /* 0x000fec0003800000 */
[----:B------:R-:W-:Y:S05]  /*1b80*/  BPT.TRAP 0x1 ;  /* 0x000000040000795c */ /* 0x000fea0000300000 */
.L_x_34:
[----:B------:R-:W-:Y:S05]  /*1b90*/  BSYNC.RECONVERGENT B0 ;  /* 0x0000000000007941 */ /* 0x000fea0003800200 */
.L_x_33:
[----:B------:R-:W-:-:S04]  /*1ba0*/  SHF.L.U32 R6, RZ, 0x1f, RZ ;  /* 0x0000001fff067819 */ /* 0x000fc800000006ff */
[----:B------:R-:W2:Y:S02]  /*1bb0*/  SYNCS.PHASECHK.TRANS64.TRYWAIT P0, [UR20+0x28000], R6 ;  /* 0x02800006ff0075a7 */ /* 0x000ea40008001114 */
[----:B--2---:R-:W-:Y:S05]  /*1bc0*/  @!P0 BRA `(.L_x_35) ;  /* 0x0000020800e88947 */ /* 0x004fea0003800000 */
.L_x_398:
[----:B------:R-:W-:Y:S05]  /*1bd0*/  BRA.U !UP1, `(.L_x_36) ;  /* 0x0000000109047547 */ /* 0x000fea000b800000 */
[----:B------:R-:W-:Y:S05]  /*1be0*/  BPT.TRAP 0x1 ;  /* 0x000000040000795c */ /* 0x000fea0000300000 */
.L_x_36:
[----:B------:R-:W2:Y:S01]  /*1bf0*/  SYNCS.PHASECHK.TRANS64.TRYWAIT P0, [UR20+0x28020], R6 ;  /* 0x02802006ff0075a7 */ /* 0x000ea20008001114 */
[----:B------:R-:W-:Y:S01]  /*1c00*/  ULOP3.LUT UR72, UR51, 0x1, URZ, 0xc0, !UPT ;  /* 0x0000000133487892 */ /* 0x000fe2000f8ec0ff */
[----:B--2---:R-:W-:Y:S11]  /*1c10*/  @!P0 BRA `(.L_x_37) ;  /* 0x0000020800ec8947 */ /* 0x004ff60003800000 */
.L_x_400:
[----:B------:R-:W-:-:S09]  /*1c20*/  UISETP.NE.U32.AND UP0, UPT, UR72, 0x1, UPT ;  /* 0x000000014800788c */ /* 0x000fd2000bf05070 */
[----:B------:R-:W-:Y:S05]  /*1c30*/  BRA.U !UP0, `(.L_x_38) ;  /* 0x0000000108047547 */ /* 0x000fea000b800000 */
[----:B------:R-:W-:Y:S05]  /*1c40*/  BPT.TRAP 0x1 ;  /* 0x000000040000795c */ /* 0x000fea0000300000 */
.L_x_38:
[----:B------:R-:W-:Y:S01]  /*1c50*/  IMAD.MOV.U32 R5, RZ, RZ, 0x1 ;  /* 0x00000001ff057424 */ /* 0x000fe200078e00ff */
[----:B-1----:R-:W-:Y:S01]  /*1c60*/  CS2R R2, SRZ ;  /* 0x0000000000027805 */ /* 0x002fe2000001ff00 */
[----:B------:R-:W-:-:S03]  /*1c70*/  IMAD.MOV.U32 R0, RZ, RZ, RZ ;  /* 0x000000ffff007224 */ /* 0x000fc600078e00ff */
[----:B------:R-:W-:-:S04]  /*1c80*/  SHF.L.U32 R5, R5, 0x1f, RZ ;  /* 0x0000001f05057819 */ /* 0x000fc800000006ff */
[----:B------:R-:W1:Y:S02]  /*1c90*/  SYNCS.PHASECHK.TRANS64.TRYWAIT P0, [UR20+0x28058], R5 ;  /* 0x02805805ff0075a7 */ /* 0x000e640008001114 */
[----:B-1----:R-:W-:Y:S05]  /*1ca0*/  @!P0 BRA `(.L_x_39) ;  /* 0x0000020800e08947 */ /* 0x002fea0003800000 */
.L_x_402:
[----:B------:R-:W-:Y:S01]  /*1cb0*/  R2UR UR42, R3 ;  /* 0x00000000032a72ca */ /* 0x000fe200000e0000 */
[----:B------:R-:W-:Y:S01]  /*1cc0*/  IMAD.MOV.U32 R3, RZ, RZ, RZ ;  /* 0x000000ffff037224 */ /* 0x000fe200078e00ff */
[----:B------:R-:W-:Y:S01]  /*1cd0*/  R2UR UR40, R0 ;  /* 0x00000000002872ca */ /* 0x000fe200000e0000 */
[----:B------:R-:W-:Y:S01]  /*1ce0*/  IMAD.MOV.U32 R0, RZ, RZ, RZ ;  /* 0x000000ffff007224 */ /* 0x000fe200078e00ff */
[----:B------:R-:W-:Y:S01]  /*1cf0*/  R2UR UR41, R2 ;  /* 0x00000000022972ca */ /* 0x000fe200000e0000 */
[----:B------:R-:W-:Y:S01]  /*1d00*/  IMAD.MOV.U32 R2, RZ, RZ, RZ ;  /* 0x000000ffff027224 */ /* 0x000fe200078e00ff */
[----:B------:R-:W-:Y:S01]  /*1d10*/  R2UR UR39, R3 ;  /* 0x00000000032772ca */ /* 0x000fe200000e0000 */
[----:B------:R-:W-:Y:S01]  /*1d20*/  UIADD3 UR8, UPT, UPT, UR60, 0x2, URZ ;  /* 0x000000023c087890 */ /* 0x000fe2000fffe0ff */
[----:B------:R-:W-:Y:S01]  /*1d30*/  R2UR UR38, R0 ;  /* 0x00000000002672ca */ /* 0x000fe200000e0000 */
[----:B------:R-:W-:Y:S01]  /*1d40*/  UIADD3 UR24, UPT, UPT, UR4, 0x2, URZ ;  /* 0x0000000204187890 */ /* 0x000fe2000fffe0ff */
[C---:B------:R-:W-:Y:S01]  /*1d50*/  R2UR UR37, R2.reuse ;  /* 0x00000000022572ca */ /* 0x040fe200000e0000 */
[----:B------:R-:W-:Y:S01]  /*1d60*/  UIADD3 UR6, UPT, UPT, UR60, 0x4, URZ ;  /* 0x000000043c067890 */ /* 0x000fe2000fffe0ff */
[----:B------:R-:W-:Y:S01]  /*1d70*/  R2UR UR36, R2 ;  /* 0x00000000022472ca */ /* 0x000fe200000e0000 */
[----:B------:R-:W-:Y:S01]  /*1d80*/  UIADD3 UR22, UPT, UPT, UR4, 0x4, URZ ;  /* 0x0000000404167890 */ /* 0x000fe2000fffe0ff */
[----:B------:R-:W-:Y:S01]  /*1d90*/  R2UR UR21, R0 ;  /* 0x00000000001572ca */ /* 0x000fe200000e0000 */
[----:B------:R-:W-:-:S02]  /*1da0*/  UIADD3 UR26, UPT, UPT, UR60, 0x6, URZ ;  /* 0x000000063c1a7890 */ /* 0x000fc4000fffe0ff */
[----:B------:R-:W-:Y:S02]  /*1db0*/  UIADD3 UR18, UPT, UPT, UR4, 0x6, URZ ;  /* 0x0000000604127890 */ /* 0x000fe4000fffe0ff */
[----:B------:R-:W-:Y:S02]  /*1dc0*/  UIADD3 UR28, UPT, UPT, UR60, 0x400, URZ ;  /* 0x000004003c1c7890 */ /* 0x000fe4000fffe0ff */
[----:B------:R-:W-:Y:S02]  /*1dd0*/  UIADD3 UR16, UPT, UPT, UR4, 0x400, URZ ;  /* 0x0000040004107890 */ /* 0x000fe4000fffe0ff */
[----:B------:R-:W-:Y:S02]  /*1de0*/  UIADD3 UR30, UPT, UPT, UR60, 0x402, URZ ;  /* 0x000004023c1e7890 */ /* 0x000fe4000fffe0ff */
[----:B------:R-:W-:Y:S02]  /*1df0*/  UIADD3 UR14, UPT, UPT, UR4, 0x402, URZ ;  /* 0x00000402040e7890 */ /* 0x000fe4000fffe0ff */
[----:B------:R-:W-:-:S02]  /*1e00*/  UIADD3 UR32, UPT, UPT, UR60, 0x404, URZ ;  /* 0x000004043c207890 */ /* 0x000fc4000fffe0ff */
[----:B------:R-:W-:Y:S02]  /*1e10*/  UIADD3 UR12, UPT, UPT, UR4, 0x404, URZ ;  /* 0x00000404040c7890 */ /* 0x000fe4000fffe0ff */
[----:B------:R-:W-:Y:S01]  /*1e20*/  UIADD3 UR34, UPT, UPT, UR60, 0x406, URZ ;  /* 0x000004063c227890 */ /* 0x000fe2000fffe0ff */
[----:B------:R-:W-:Y:S01]  /*1e30*/  UMOV UR66, 0x0 ;  /* 0x0000000000427882 */ /* 0x000fe20000000000 */
[----:B------:R-:W-:Y:S01]  /*1e40*/  UMOV UR67, 0x8200010 ;  /* 0x0820001000437882 */ /* 0x000fe20000000000 */
[----:B------:R-:W-:Y:S01]  /*1e50*/  UMOV UR5, 0x40004040 ;  /* 0x4000404000057882 */ /* 0x000fe20000000000 */
[----:B------:R-:W-:Y:S01]  /*1e60*/  UIADD3 UR10, UPT, UPT, UR4, 0x406, URZ ;  /* 0x00000406040a7890 */ /* 0x000fe2000fffe0ff */
[----:B------:R2:W-:Y:S01]  /*1e70*/  UTCHMMA gdesc[UR4], gdesc[UR60], tmem[UR42], tmem[UR66], idesc[UR67], !UPT ;  /* 0x00ff423c040075ea */ /* 0x0005e2000f80002a */
[----:B------:R-:W-:Y:S01]  /*1e80*/  UMOV UR64, 0x0 ;  /* 0x0000000000407882 */ /* 0x000fe20000000000 */
        /* <DEDUP_REMOVED lines=11> */
[----:B------:R2:W-:Y:S01]  /*1f40*/  UTCHMMA gdesc[UR24], gdesc[UR8], tmem[UR41], tmem[UR64], idesc[UR65], UPT ;  /* 0x00ff4008180075ea */ /* 0x0005e2000b800029 */
        /* <DEDUP_REMOVED lines=20> */
[----:B------:R2:W-:Y:S01]  /*2090*/  UTCHMMA gdesc[UR12], gdesc[UR32], tmem[UR36], tmem[UR46], idesc[UR47], UPT ;  /* 0x00ff2e200c0075ea */ /* 0x0005e2000b800024 */
[----:B------:R2:W-:Y:S01]  /*20a0*/  UTCHMMA gdesc[UR10], gdesc[UR34], tmem[UR21], tmem[UR44], idesc[UR45], UPT ;  /* 0x00ff2c220a0075ea */ /* 0x0005e2000b800015 */
[----:B------:R-:W-:-:S09]  /*20b0*/  UISETP.NE.AND UP4, UPT, UR72, URZ, UPT ;  /* 0x000000ff4800728c */ /* 0x000fd2000bf85270 */
[----:B------:R-:W-:Y:S05]  /*20c0*/  BRA.U UP4, `(.L_x_40) ;  /* 0x0000000104047547 */ /* 0x000fea000b800000 */
[----:B--2---:R-:W-:Y:S05]  /*20d0*/  BPT.TRAP 0x1 ;  /* 0x000000040000795c */ /* 0x004fea0000300000 */
.L_x_40:
[----:B--2---:R-:W-:Y:S01]  /*20e0*/  UIADD3 UR5, UPT, UPT, UR20, 0x28050, URZ ;  /* 0x0002805014057890 */ /* 0x004fe2000fffe0ff */
[----:B------:R-:W-:Y:S08]  /*20f0*/  BSSY.RECONVERGENT B0, `(.L_x_41) ;  /* 0x0000004000007945 */ /* 0x000ff00003800200 */
[----:B------:R2:W-:Y:S01]  /*2100*/  UTCBAR [UR5], URZ ;  /* 0x000000ff050073e9 */ /* 0x0005e200080000ff */
[----:B------:R-:W-:Y:S05]  /*2110*/  @!P4 BRA `(.L_x_42) ;  /* 0x000000000004c947 */ /* 0x000fea0003800000 */
[----:B--2---:R-:W-:Y:S05]  /*2120*/  BPT.TRAP 0x1 ;  /* 0x000000040000795c */ /* 0x004fea0000300000 */
.L_x_42:
[----:B--2---:R-:W-:Y:S05]  /*2130*/  BSYNC.RECONVERGENT B0 ;  /* 0x0000000000007941 */ /* 0x004fea0003800200 */
.L_x_41:
[----:B------:R-:W2:Y:S01]  /*2140*/  SYNCS.PHASECHK.TRANS64.TRYWAIT P0, [UR20+0x28008], R6 ;  /* 0x02800806ff0075a7 */ /* 0x000ea20008001114 */
[----:B------:R-:W-:Y:S01]  /*2150*/  ULOP3.LUT UR59, UR52, 0x1, URZ, 0xc0, !UPT ;  /* 0x00000001343b7892 */ /* 0x000fe2000f8ec0ff */
[----:B--2---:R-:W-:Y:S11]  /*2160*/  @!P0 BRA `(.L_x_43) ;  /* 0x0000020400c88947 */ /* 0x004ff60003800000 */
.L_x_404:
[----:B------:R-:W-:-:S09]  /*2170*/  UISETP.NE.U32.AND UP0, UPT, UR59, 0x1, UPT ;  /* 0x000000013b00788c */ /* 0x000fd2000bf05070 */
[----:B------:R-:W-:Y:S05]  /*2180*/  BRA.U !UP0, `(.L_x_44) ;  /* 0x0000000108047547 */ /* 0x000fea000b800000 */
[----:B------:R-:W-:Y:S05]  /*2190*/  BPT.TRAP 0x1 ;  /* 0x000000040000795c */ /* 0x000fea0000300000 */
.L_x_44:
[----:B------:R-:W3:Y:S01]  /*21a0*/  SYNCS.PHASECHK.TRANS64.TRYWAIT P0, [UR20+0x28068], R5 ;  /* 0x02806805ff0075a7 */ /* 0x000ee20008001114 */
[----:B--2---:R-:W-:Y:S01]  /*21b0*/  HFMA2 R3, -RZ, RZ, 0, 7.62939453125e-06 ;  /* 0x00000080ff037431 */ /* 0x004fe200000001ff */
[----:B------:R-:W-:Y:S01]  /*21c0*/  MOV R2, 0x80 ;  /* 0x0000008000027802 */ /* 0x000fe20000000f00 */
[----:B------:R-:W-:Y:S01]  /*21d0*/  HFMA2 R0, -RZ, RZ, 0, 7.62939453125e-06 ;  /* 0x00000080ff007431 */ /* 0x000fe200000001ff */
[----:B---3--:R-:W-:Y:S06]  /*21e0*/  @!P0 BRA `(.L_x_45) ;  /* 0x0000020400c08947 */ /* 0x008fec0003800000 */
.L_x_406:
[----:B------:R-:W-:Y:S01]  /*21f0*/  R2UR UR42, R2 ;  /* 0x00000000022a72ca */ /* 0x000fe200000e0000 */
[----:B------:R-:W-:Y:S01]  /*2200*/  IMAD.MOV.U32 R2, RZ, RZ, 0x80 ;  /* 0x00000080ff027424 */ /* 0x000fe200078e00ff */
[----:B------:R-:W-:Y:S01]  /*2210*/  R2UR UR43, R3 ;  /* 0x00000000032b72ca */ /* 0x000fe200000e0000 */
[----:B------:R-:W-:Y:S01]  /*2220*/  IMAD.MOV.U32 R3, RZ, RZ, 0x80 ;  /* 0x00000080ff037424 */ /* 0x000fe200078e00ff */
[----:B------:R-:W-:Y:S01]  /*2230*/  R2UR UR41, R0 ;  /* 0x00000000002972ca */ /* 0x000fe200000e0000 */
[----:B------:R-:W-:Y:S01]  /*2240*/  IMAD.MOV.U32 R0, RZ, RZ, 0x80 ;  /* 0x00000080ff007424 */ /* 0x000fe200078e00ff */
[----:B------:R-:W-:Y:S01]  /*2250*/  R2UR UR40, R2 ;  /* 0x00000000022872ca */ /* 0x000fe200000e0000 */
[----:B------:R-:W-:Y:S01]  /*2260*/  UIADD3 UR18, UPT, UPT, UR4, 0x800, URZ ;  /* 0x0000080004127890 */ /* 0x000fe2000fffe0ff */
[----:B------:R-:W-:Y:S01]  /*2270*/  R2UR UR39, R3 ;  /* 0x00000000032772ca */ /* 0x000fe200000e0000 */
[----:B------:R-:W-:Y:S01]  /*2280*/  UIADD3 UR16, UPT, UPT, UR4, 0x802, URZ ;  /* 0x0000080204107890 */ /* 0x000fe2000fffe0ff */
[----:B------:R-:W-:Y:S01]  /*2290*/  R2UR UR38, R0 ;  /* 0x00000000002672ca */ /* 0x000fe200000e0000 */
[----:B------:R-:W-:Y:S01]  /*22a0*/  UIADD3 UR14, UPT, UPT, UR4, 0x804, URZ ;  /* 0x00000804040e7890 */ /* 0x000fe2000fffe0ff */
[----:B------:R-:W-:Y:S01]  /*22b0*/  R2UR UR35, R2 ;  /* 0x00000000022372ca */ /* 0x000fe200000e0000 */
[----:B------:R-:W-:Y:S01]  /*22c0*/  UIADD3 UR12, UPT, UPT, UR4, 0x806, URZ ;  /* 0x00000806040c7890 */ /* 0x000fe2000fffe0ff */
[----:B------:R-:W-:Y:S01]  /*22d0*/  R2UR UR21, R0 ;  /* 0x00000000001572ca */ /* 0x000fe200000e0000 */
[----:B------:R-:W-:Y:S01]  /*22e0*/  UMOV UR36, UR8 ;  /* 0x0000000800247c82 */ /* 0x000fe20008000000 */
[----:B------:R-:W-:Y:S01]  /*22f0*/  UIADD3 UR10, UPT, UPT, UR4, 0xc00, URZ ;  /* 0x00000c00040a7890 */ /* 0x000fe2000fffe0ff */
[----:B------:R-:W-:Y:S01]  /*2300*/  UMOV UR24, UR6 ;  /* 0x0000000600187c82 */ /* 0x000fe20008000000 */
[----:B------:R-:W-:-:S02]  /*2310*/  UIADD3 UR8, UPT, UPT, UR4, 0xc02, URZ ;  /* 0x00000c0204087890 */ /* 0x000fc4000fffe0ff */
[----:B------:R-:W-:Y:S01]  /*2320*/  UIADD3 UR6, UPT, UPT, UR4, 0xc04, URZ ;  /* 0x00000c0404067890 */ /* 0x000fe2000fffe0ff */
[----:B------:R-:W-:Y:S01]  /*2330*/  UMOV UR64, 0x0 ;  /* 0x0000000000407882 */ /* 0x000fe20000000000 */
[----:B------:R-:W-:Y:S01]  /*2340*/  UMOV UR65, 0x8200010 ;  /* 0x0820001000417882 */ /* 0x000fe20000000000 */
[----:B------:R-:W-:Y:S01]  /*2350*/  UIADD3 UR4, UPT, UPT, UR4, 0xc06, URZ ;  /* 0x00000c0604047890 */ /* 0x000fe2000fffe0ff */
        /* <DEDUP_REMOVED lines=9> */
[----:B------:R2:W-:Y:S01]  /*23f0*/  UTCHMMA gdesc[UR18], gdesc[UR60], tmem[UR43], tmem[UR64], idesc[UR65], !UPT ;  /* 0x00ff403c120075ea */ /* 0x0005e2000f80002b */
        /* <DEDUP_REMOVED lines=20> */
[----:B------:R-:W-:Y:S01]  /*2540*/  UMOV UR22, UR34 ;  /* 0x0000002200167c82 */ /* 0x000fe20008000000 */
        /* <DEDUP_REMOVED lines=10> */
.L_x_46:
[----:B--2---:R-:W-:-:S09]  /*25f0*/  UIADD3 UR4, UPT, UPT, UR20, 0x28060, URZ ;  /* 0x0002806014047890 */ /* 0x004fd2000fffe0ff */
[----:B------:R2:W-:Y:S01]  /*2600*/  UTCBAR [UR4], URZ ;  /* 0x000000ff040073e9 */ /* 0x0005e200080000ff */
[----:B------:R-:W-:Y:S05]  /*2610*/  BRA.U !UP1, `(.L_x_47) ;  /* 0x0000000109047547 */ /* 0x000fea000b800000 */
[----:B--2---:R-:W-:Y:S05]  /*2620*/  BPT.TRAP 0x1 ;  /* 0x000000040000795c */ /* 0x004fea0000300000 */
.L_x_47:
[----:B--2---:R-:W-:-:S09]  /*2630*/  UIADD3 UR4, UPT, UPT, UR20, 0x28038, URZ ;  /* 0x0002803814047890 */ /* 0x004fd2000fffe0ff */
[----:B------:R2:W-:Y:S01]  /*2640*/  UTCBAR [UR4], URZ ;  /* 0x000000ff040073e9 */ /* 0x0005e200080000ff */
[----:B------:R-:W-:Y:S05]  /*2650*/  BRA.U !UP1, `(.L_x_48) ;  /* 0x0000000109047547 */ /* 0x000fea000b800000 */
[----:B--2---:R-:W-:Y:S05]  /*2660*/  BPT.TRAP 0x1 ;  /* 0x000000040000795c */ /* 0x004fea0000300000 */
.L_x_48:
[----:B------:R-:W3:Y:S02]  /*2670*/  SYNCS.PHASECHK.TRANS64.TRYWAIT P0, [UR20+0x28028], R6 ;  /* 0x02802806ff0075a7 */ /* 0x000ee40008001114 */
[----:B---3--:R-:W-:Y:S05]  /*2680*/  @!P0 BRA `(.L_x_49) ;  /* 0x0000020000b08947 */ /* 0x008fea0003800000 */
.L_x_408:
[----:B------:R-:W-:Y:S05]  /*2690*/  BRA.U UP5, `(.L_x_50) ;  /* 0x0000000105047547 */ /* 0x000fea000b800000 */
[----:B--2---:R-:W-:Y:S05]  /*26a0*/  BPT.TRAP 0x1 ;  /* 0x000000040000795c */ /* 0x004fea0000300000 */
.L_x_50:
[----:B------:R-:W4:Y:S02]  /*26b0*/  SYNCS.PHASECHK.TRANS64.TRYWAIT P0, [UR20+0x280a0], R5 ;  /* 0x0280a005ff0075a7 */ /* 0x000f240008001114 */
[----:B----4-:R-:W-:Y:S05]  /*26c0*/  @!P0 BRA `(.L_x_51) ;  /* 0x0000020000b88947 */ /* 0x010fea0003800000 */
.L_x_410:
[----:B------:R-:W-:Y:S05]  /*26d0*/  BRA.U UP4, `(.L_x_52) ;  /* 0x0000000104047547 */ /* 0x000fea000b800000 */
[----:B--2---:R-:W-:Y:S05]  /*26e0*/  BPT.TRAP 0x1 ;  /* 0x000000040000795c */ /* 0x004fea0000300000 */
.L_x_52:
[----:B------:R-:W5:Y:S01]  /*26f0*/  SYNCS.PHASECHK.TRANS64.TRYWAIT P0, [UR20+0x28058], R6 ;  /* 0x02805806ff0075a7 */ /* 0x000f620008001114 */
[----:B----4-:R-:W-:Y:S01]  /*2700*/  HFMA2 R0, -RZ, RZ, 0, 1.52587890625e-05 ;  /* 0x00000100ff007431 */ /* 0x010fe200000001ff */
[----:B------:R-:W-:Y:S01]  /*2710*/  MOV R2, 0x20 ;  /* 0x0000002000027802 */ /* 0x000fe20000000f00 */
[----:B-----5:R-:W-:Y:S06]  /*2720*/  @!P0 BRA `(.L_x_53) ;  /* 0x0000020000b88947 */ /* 0x020fec0003800000 */
.L_x_412:
[----:B------:R-:W-:Y:S01]  /*2730*/  R2UR UR35, R2 ;  /* 0x00000000022372ca */ /* 0x000fe200000e0000 */
[----:B------:R-:W-:Y:S01]  /*2740*/  IMAD.MOV.U32 R2, RZ, RZ, 0x38 ;  /* 0x00000038ff027424 */ /* 0x000fe200078e00ff */
[----:B------:R-:W-:Y:S01]  /*2750*/  R2UR UR36, R0 ;  /* 0x00000000002472ca */ /* 0x000fe200000e0000 */
[----:B-1----:R-:W-:Y:S01]  /*2760*/  IMAD.MOV.U32 R4, RZ, RZ, 0x28 ;  /* 0x00000028ff047424 */ /* 0x002fe200078e00ff */
[----:B------:R-:W-:Y:S01]  /*2770*/  UIADD3 UR18, UPT, UPT, UR58, 0x800, URZ ;  /* 0x000008003a127890 */ /* 0x000fe2000fffe0ff */
[----:B---3--:R-:W-:Y:S01]  /*2780*/  IMAD.MOV.U32 R3, RZ, RZ, 0x100 ;  /* 0x00000100ff037424 */ /* 0x008fe200078e00ff */
[----:B------:R-:W-:Y:S01]  /*2790*/  R2UR UR29, R2 ;  /* 0x00000000021d72ca */ /* 0x000fe200000e0000 */
[----:B------:R-:W-:Y:S01]  /*27a0*/  IMAD.MOV.U32 R2, RZ, RZ, 0x48 ;  /* 0x00000048ff027424 */ /* 0x000fe200078e00ff */
[----:B------:R-:W-:Y:S01]  /*27b0*/  R2UR UR33, R4 ;  /* 0x00000000042172ca */ /* 0x000fe200000e0000 */
[----:B------:R-:W-:Y:S01]  /*27c0*/  IMAD.MOV.U32 R4, RZ, RZ, 0x30 ;  /* 0x00000030ff047424 */ /* 0x000fe200078e00ff */
[C---:B------:R-:W-:Y:S01]  /*27d0*/  R2UR UR34, R3.reuse ;  /* 0x00000000032272ca */ /* 0x040fe200000e0000 */
[----:B------:R-:W-:Y:S01]  /*27e0*/  IMAD.MOV.U32 R0, RZ, RZ, 0x100 ;  /* 0x00000100ff007424 */ /* 0x000fe200078e00ff */
[----:B------:R-:W-:Y:S01]  /*27f0*/  R2UR UR25, R2 ;  /* 0x00000000021972ca */ /* 0x000fe200000e0000 */
[----:B------:R-:W-:Y:S01]  /*2800*/  IMAD.MOV.U32 R2, RZ, RZ, 0x50 ;  /* 0x00000050ff027424 */ /* 0x000fe200078e00ff */
[----:B------:R-:W-:Y:S01]  /*2810*/  R2UR UR31, R4 ;  /* 0x00000000041f72ca */ /* 0x000fe200000e0000 */
[----:B------:R-:W-:Y:S01]  /*2820*/  IMAD.MOV.U32 R4, RZ, RZ, 0x40 ;  /* 0x00000040ff047424 */ /* 0x000fe200078e00ff */
[C---:B------:R-:W-:Y:S01]  /*2830*/  R2UR UR32, R3.reuse ;  /* 0x00000000032072ca */ /* 0x040fe200000e0000 */
[----:B------:R-:W-:Y:S01]  /*2840*/  UIADD3 UR16, UPT, UPT, UR58, 0x880, URZ ;  /* 0x000008803a107890 */ /* 0x000fe2000fffe0ff */
        /* <DEDUP_REMOVED lines=13> */
[----:B------:R-:W-:Y:S01]  /*2920*/  UMOV UR52, 0x0 ;  /* 0x0000000000347882 */ /* 0x000fe20000000000 */
[----:B------:R-:W-:Y:S01]  /*2930*/  R2UR UR22, R0 ;  /* 0x00000000001672ca */ /* 0x000fe200000e0000 */
[----:B------:R-:W-:Y:S01]  /*2940*/  UMOV UR53, 0x8210010 ;  /* 0x0821001000357882 */ /* 0x000fe20000000000 */
[----:B--2---:R-:W-:Y:S01]  /*2950*/  UIADD3 UR4, UPT, UPT, UR58, 0xb80, URZ ;  /* 0x00000b803a047890 */ /* 0x004fe2000fffe0ff */
[----:B------:R-:W-:Y:S01]  /*2960*/  UMOV UR19, 0x40004040 ;  /* 0x4000404000137882 */ /* 0x000fe20000000000 */
[----:B------:R-:W-:Y:S01]  /*2970*/  UMOV UR50, 0x0 ;  /* 0x0000000000327882 */ /* 0x000fe20000000000 */
[----:B------:R-:W-:Y:S01]  /*2980*/  UMOV UR51, 0x8210010 ;  /* 0x0821001000337882 */ /* 0x000fe20000000000 */
[----:B------:R-:W-:Y:S01]  /*2990*/  UMOV UR17, 0x40004040 ;  /* 0x4000404000117882 */ /* 0x000fe20000000000 */
[----:B------:R-:W-:Y:S01]  /*29a0*/  UMOV UR48, 0x0 ;  /* 0x0000000000307882 */ /* 0x000fe20000000000 */
[----:B------:R-:W-:Y:S01]  /*29b0*/  UMOV UR49, 0x8210010 ;  /* 0x0821001000317882 */ /* 0x000fe20000000000 */
[----:B------:R-:W-:Y:S01]  /*29c0*/  UMOV UR15, 0x40004040 ;  /* 0x40004040000f7882 */ /* 0x000fe20000000000 */
[----:B------:R1:W-:Y:S01]  /*29d0*/  UTCHMMA tmem[UR35], gdesc[UR18], tmem[UR36], tmem[UR52], idesc[UR53], !UPT ;  /* 0x00ff3412230079ea */ /* 0x0003e2000f800024 */
[----:B------:R-:W-:Y:S01]  /*29e0*/  UMOV UR46, 0x0 ;  /* 0x00000000002e7882 */ /* 0x000fe20000000000 */
[----:B------:R-:W-:Y:S01]  /*29f0*/  UMOV UR47, 0x8210010 ;  /* 0x08210010002f7882 */ /* 0x000fe20000000000 */
[----:B------:R-:W-:Y:S01]  /*2a00*/  UMOV UR13, 0x40004040 ;  /* 0x40004040000d7882 */ /* 0x000fe20000000000 */
[----:B------:R1:W-:Y:S01]  /*2a10*/  UTCHMMA tmem[UR33], gdesc[UR16], tmem[UR34], tmem[UR50], idesc[UR51], UPT ;  /* 0x00ff3210210079ea */ /* 0x0003e2000b800022 */
        /* <DEDUP_REMOVED lines=16> */
[----:B------:R1:W-:Y:S01]  /*2b20*/  UTCHMMA tmem[UR23], gdesc[UR6], tmem[UR24], tmem[UR40], idesc[UR41], UPT ;  /* 0x00ff2806170079ea */ /* 0x0003e2000b800018 */
[----:B------:R1:W-:Y:S01]  /*2b30*/  UTCHMMA tmem[UR21], gdesc[UR4], tmem[UR22], tmem[UR38], idesc[UR39], UPT ;  /* 0x00ff2604150079ea */ /* 0x0003e2000b800016 */
[----:B------:R-:W-:Y:S05]  /*2b40*/  BRA.U UP5, `(.L_x_54) ;  /* 0x0000000105047547 */ /* 0x000fea000b800000 */
[----:B-1----:R-:W-:Y:S05]  /*2b50*/  BPT.TRAP 0x1 ;  /* 0x000000040000795c */ /* 0x002fea0000300000 */
.L_x_54:
[----:B-1----:R-:W-:Y:S01]  /*2b60*/  UIADD3 UR4, UPT, UPT, UR20, 0x28090, URZ ;  /* 0x0002809014047890 */ /* 0x002fe2000fffe0ff */
[----:B------:R-:W-:Y:S01]  /*2b70*/  HFMA2 R8, -RZ, RZ, 0, 5.9604644775390625e-08 ;  /* 0x00000001ff087431 */ /* 0x000fe200000001ff */
[----:B------:R-:W-:Y:S01]  /*2b80*/  UISETP.GE.AND UP0, UPT, UR57, 0x2, UPT ;  /* 0x000000023900788c */ /* 0x000fe2000bf06270 */
[----:B------:R-:W-:Y:S01]  /*2b90*/  MOV R7, RZ ;  /* 0x000000ff00077202 */ /* 0x000fe20000000f00 */
[----:B------:R-:W-:Y:S01]  /*2ba0*/  UMOV UR42, URZ ;  /* 0x000000ff002a7c82 */ /* 0x000fe20008000000 */
[----:B------:R-:W-:Y:S01]  /*2bb0*/  UMOV UR20, 0x800 ;  /* 0x0000080000147882 */ /* 0x000fe20000000000 */
[----:B------:R-:W-:-:S03]  /*2bc0*/  UMOV UR56, 0x1 ;  /* 0x0000000100387882 */ /* 0x000fc60000000000 */
[----:B------:R1:W-:Y:S02]  /*2bd0*/  UTCBAR [UR4], URZ ;  /* 0x000000ff040073e9 */ /* 0x0003e400080000ff */
[----:B------:R-:W-:Y:S05]  /*2be0*/  BRA.U !UP0, `(.L_x_55) ;  /* 0x0000001508dc7547 */ /* 0x000fea000b800000 */
[----:B------:R-:W-:Y:S01]  /*2bf0*/  CS2R R6, SRZ ;  /* 0x0000000000067805 */ /* 0x000fe2000001ff00 */
[----:B------:R-:W-:Y:S01]  /*2c00*/  IMAD.MOV.U32 R8, RZ, RZ, 0x1 ;  /* 0x00000001ff087424 */ /* 0x000fe200078e00ff */
[----:B------:R-:W-:Y:S01]  /*2c10*/  MOV R5, RZ ;  /* 0x000000ff00057202 */ /* 0x000fe20000000f00 */
[----:B------:R-:W-:Y:S01]  /*2c20*/  UMOV UR7, 0x2 ;  /* 0x0000000200077882 */ /* 0x000fe20000000000 */
[----:B------:R-:W-:Y:S01]  /*2c30*/  UMOV UR56, 0x1 ;  /* 0x0000000100387882 */ /* 0x000fe20000000000 */
[----:B------:R-:W-:Y:S01]  /*2c40*/  UMOV UR42, URZ ;  /* 0x000000ff002a7c82 */ /* 0x000fe20008000000 */
[----:B------:R-:W-:Y:S01]  /*2c50*/  UMOV UR25, 0x1 ;  /* 0x0000000100197882 */ /* 0x000fe20000000000 */
.L_x_74:
[----:B--2---:R-:W-:Y:S05]  /*2c60*/  BRA.U !UP1, `(.L_x_56) ;  /* 0x0000000109047547 */ /* 0x004fea000b800000 */
[----:B-1----:R-:W-:Y:S05]  /*2c70*/  BPT.TRAP 0x1 ;  /* 0x000000040000795c */ /* 0x002fea0000300000 */
.L_x_56:
[----:B-1----:R-:W1:Y:S01]  /*2c80*/  S2UR UR4, SR_CgaCtaId ;  /* 0x00000000000479c3 */ /* 0x002e620000008800 */
[----:B------:R-:W-:Y:S01]  /*2c90*/  UMOV UR24, 0x400 ;  /* 0x0000040000187882 */ /* 0x000fe20000000000 */
[----:B------:R-:W-:Y:S01]  /*2ca0*/  SHF.L.U32 R4, R5, 0x1f, RZ ;  /* 0x0000001f05047819 */ /* 0x000fe200000006ff */
[----:B------:R-:W-:Y:S02]  /*2cb0*/  HFMA2 R0, -RZ, RZ, 0, 0 ;  /* 0x00000000ff007431 */ /* 0x000fe400000001ff */
[----:B------:R-:W-:Y:S01]  /*2cc0*/  IMAD.MOV.U32 R2, RZ, RZ, RZ ;  /* 0x000000ffff027224 */ /* 0x000fe200078e00ff */
[----:B-1----:R-:W-:Y:S04]  /*2cd0*/  ULEA UR24, UR4, UR24, 0x18 ;  /* 0x0000001804187291 */ /* 0x002fe8000f8ec0ff */
[----:B------:R-:W-:Y:S02]  /*2ce0*/  ULEA UR5, UR7, UR24, 0x3 ;  /* 0x0000001807057291 */ /* 0x000fe4000f8e18ff */
[----:B------:R-:W-:Y:S04]  /*2cf0*/  USHF.R.U32.HI UR4, URZ, 0x4, UR24 ;  /* 0x00000004ff047899 */ /* 0x000fe80008011618 */
[----:B------:R-:W-:Y:S03]  /*2d00*/  ULOP3.LUT UR4, UR4, 0x3fff, URZ, 0xc0, !UPT ;  /* 0x00003fff04047892 */ /* 0x000fe6000f8ec0ff */
[----:B------:R-:W1:Y:S01]  /*2d10*/  SYNCS.PHASECHK.TRANS64.TRYWAIT P0, [UR5+0x28020], R4 ;  /* 0x02802004ff0075a7 */ /* 0x000e620008001105 */
[----:B------:R-:W-:Y:S01]  /*2d20*/  ULOP3.LUT UR21, UR4, 0x10000, URZ, 0xfc, !UPT ;  /* 0x0001000004157892 */ /* 0x000fe2000f8efcff */
[----:B-1----:R-:W-:Y:S11]  /*2d30*/  @!P0 BRA `(.L_x_57) ;  /* 0x000001fc004c8947 */ /* 0x002ff60003800000 */
.L_x_414:
[----:B------:R-:W-:Y:S01]  /*2d40*/  ULEA UR22, UR7, UR60, 0xb ;  /* 0x0000003c07167291 */ /* 0x000fe2000f8e58ff */
[----:B------:R-:W-:Y:S01]  /*2d50*/  R2UR UR44, R2 ;  /* 0x00000000022c72ca */ /* 0x000fe200000e0000 */
[----:B------:R-:W-:Y:S01]  /*2d60*/  UIADD3 UR18, UPT, UPT, UR21, 0x2, URZ ;  /* 0x0000000215127890 */ /* 0x000fe2000fffe0ff */
[----:B------:R-:W-:Y:S01]  /*2d70*/  R2UR UR49, R0 ;  /* 0x00000000003172ca */ /* 0x000fe200000e0000 */
[----:B------:R-:W-:Y:S01]  /*2d80*/  UIADD3 UR34, UPT, UPT, UR22, 0x2, URZ ;  /* 0x0000000216227890 */ /* 0x000fe2000fffe0ff */
[----:B-1----:R-:W-:Y:S01]  /*2d90*/  IMAD.MOV.U32 R3, RZ, RZ, RZ ;  /* 0x000000ffff037224 */ /* 0x002fe200078e00ff */
[----:B------:R-:W-:Y:S01]  /*2da0*/  UIADD3 UR16, UPT, UPT, UR21, 0x4, URZ ;  /* 0x0000000415107890 */ /* 0x000fe2000fffe0ff */
[----:B------:R-:W-:Y:S01]  /*2db0*/  IMAD.MOV.U32 R2, RZ, RZ, RZ ;  /* 0x000000ffff027224 */ /* 0x000fe200078e00ff */
[----:B------:R-:W-:Y:S01]  /*2dc0*/  UIADD3 UR32, UPT, UPT, UR22, 0x4, URZ ;  /* 0x0000000416207890 */ /* 0x000fe2000fffe0ff */
[----:B------:R-:W-:Y:S01]  /*2dd0*/  IMAD.MOV.U32 R0, RZ, RZ, RZ ;  /* 0x000000ffff007224 */ /* 0x000fe200078e00ff */
        /* <DEDUP_REMOVED lines=10> */
[----:B------:R-:W-:Y:S01]  /*2e80*/  UIADD3 UR26, UPT, UPT, UR22, 0x402, URZ ;  /* 0x00000402161a7890 */ /* 0x000fe2000fffe0ff */
[----:B------:R-:W-:Y:S01]  /*2e90*/  R2UR UR20, R0 ;  /* 0x00000000001472ca */ /* 0x000fe200000e0000 */
[----:B------:R-:W-:Y:S02]  /*2ea0*/  UIADD3 UR8, UPT, UPT, UR21, 0x404, URZ ;  /* 0x0000040415087890 */ /* 0x000fe4000fffe0ff */
[----:B------:R-:W-:Y:S02]  /*2eb0*/  UIADD3 UR36, UPT, UPT, UR22, 0x404, URZ ;  /* 0x0000040416247890 */ /* 0x000fe4000fffe0ff */
[----:B------:R-:W-:Y:S02]  /*2ec0*/  UIADD3 UR4, UPT, UPT, UR21, 0x406, URZ ;  /* 0x0000040615047890 */ /* 0x000fe4000fffe0ff */
[----:B------:R-:W-:Y:S02]  /*2ed0*/  UIADD3 UR38, UPT, UPT, UR22, 0x406, URZ ;  /* 0x0000040616267890 */ /* 0x000fe4000fffe0ff */
[----:B------:R-:W-:Y:S02]  /*2ee0*/  UIADD3 UR6, UPT, UPT, UR7, 0x1, URZ ;  /* 0x0000000107067890 */ /* 0x000fe4000fffe0ff */
[----:B------:R-:W-:Y:S02]  /*2ef0*/  UISETP.NE.AND UP4, UPT, UR72, URZ, UPT ;  /* 0x000000ff4800728c */ /* 0x000fe4000bf85270 */
[----:B------:R-:W-:Y:S01]  /*2f00*/  UISETP.NE.AND UP0, UPT, UR6, 0x3, UPT ;  /* 0x000000030600788c */ /* 0x000fe2000bf05270 */
[----:B------:R-:W-:Y:S01]  /*2f10*/  UMOV UR70, 0x0 ;  /* 0x0000000000467882 */ /* 0x000fe20000000000 */
[----:B------:R-:W-:Y:S02]  /*2f20*/  UMOV UR71, 0x8200010 ;  /* 0x0820001000477882 */ /* 0x000fe40000000000 */
[----:B------:R-:W-:Y:S01]  /*2f30*/  USEL UR7, URZ, 0x1, UP0 ;  /* 0x00000001ff077887 */ /* 0x000fe20008000000 */
[----:B------:R-:W-:Y:S01]  /*2f40*/  UMOV UR40, UR21 ;  /* 0x0000001500287c82 */ /* 0x000fe20008000000 */
        /* <DEDUP_REMOVED lines=28> */
[----:B-1----:R-:W-:Y:S01]  /*3110*/  USEL UR44, UR6, URZ, UP0 ;  /* 0x000000ff062c7287 */ /* 0x002fe20008000000 */
        /* <DEDUP_REMOVED lines=8> */
[----:B------:R-:W-:Y:S01]  /*31a0*/  LOP3.LUT R5, R5, UR7, RZ, 0x3c, !PT ;  /* 0x0000000705057c12 */ /* 0x000fe2000f8e3cff */
[----:B------:R-:W-:Y:S02]  /*31b0*/  UMOV UR39, 0x40004040 ;  /* 0x4000404000277882 */ /* 0x000fe40000000000 */
[----:B------:R2:W-:Y:S01]  /*31c0*/  UTCHMMA gdesc[UR4], gdesc[UR38], tmem[UR20], tmem[UR50], idesc[UR51], UPT ;  /* 0x00ff3226040075ea */ /* 0x0005e2000b800014 */
[----:B------:R-:W-:Y:S05]  /*31d0*/  BRA.U UP4, `(.L_x_58) ;  /* 0x0000000104047547 */ /* 0x000fea000b800000 */
[----:B--2---:R-:W-:Y:S05]  /*31e0*/  BPT.TRAP 0x1 ;  /* 0x000000040000795c */ /* 0x004fea0000300000 */
.L_x_58:
[----:B------:R-:W-:Y:S01]  /*31f0*/  LOP3.LUT R6, R6, 0x1, RZ, 0x3c, !PT ;  /* 0x0000000106067812 */ /* 0x000fe200078e3cff */
[----:B--2---:R-:W-:Y:S09]  /*3200*/  UIADD3 UR4, UPT, UPT, UR24, 0x28050, URZ ;  /* 0x0002805018047890 */ /* 0x004ff2000fffe0ff */
[----:B------:R1:W-:Y:S01]  /*3210*/  UTCBAR [UR4], URZ ;  /* 0x000000ff040073e9 */ /* 0x0003e200080000ff */
[----:B------:R-:W-:Y:S05]  /*3220*/  BRA.U UP5, `(.L_x_59) ;  /* 0x0000000105047547 */ /* 0x000fea000b800000 */
[----:B-1----:R-:W-:Y:S05]  /*3230*/  BPT.TRAP 0x1 ;  /* 0x000000040000795c */ /* 0x002fea0000300000 */
.L_x_59:
[----:B------:R-:W-:Y:S01]  /*3240*/  SHF.L.U32 R3, R8, 0x1f, RZ ;  /* 0x0000001f08037819 */ /* 0x000fe200000006ff */
[----:B------:R-:W-:Y:S03]  /*3250*/  UISETP.NE.AND UP3, UPT, UR59, URZ, UPT ;  /* 0x000000ff3b00728c */ /* 0x000fe6000bf65270 */
[----:B------:R-:W2:Y:S02]  /*3260*/  SYNCS.PHASECHK.TRANS64.TRYWAIT P0, [UR24+0x280a8], R3 ;  /* 0x0280a803ff0075a7 */ /* 0x000ea40008001118 */
[----:B--2---:R-:W-:Y:S06]  /*3270*/  @!P0 BRA `(.L_x_60) ;  /* 0x000001f800148947 */ /* 0x004fec0003800000 */
.L_x_416:
[----:B------:R-:W-:Y:S05]  /*3280*/  BRA.U UP3, `(.L_x_61) ;  /* 0x0000000103047547 */ /* 0x000fea000b800000 */
[----:B-1----:R-:W-:Y:S05]  /*3290*/  BPT.TRAP 0x1 ;  /* 0x000000040000795c */ /* 0x002fea0000300000 */
.L_x_61:
[----:B------:R-:W-:Y:S01]  /*32a0*/  SHF.L.U32 R9, R7, 0x1f, RZ ;  /* 0x0000001f07097819 */ /* 0x000fe200000006ff */
[----:B------:R-:W-:Y:S01]  /*32b0*/  IMAD.MOV.U32 R4, RZ, RZ, 0xa0 ;  /* 0x000000a0ff047424 */ /* 0x000fe200078e00ff */
[----:B--2---:R-:W-:Y:S02]  /*32c0*/  MOV R3, 0x180 ;  /* 0x0000018000037802 */ /* 0x004fe40000000f00 */
[----:B------:R-:W2:Y:S02]  /*32d0*/  SYNCS.PHASECHK.TRANS64.TRYWAIT P0, [UR24+0x28068], R9 ;  /* 0x02806809ff0075a7 */ /* 0x000ea40008001118 */
[----:B--2---:R-:W-:Y:S05]  /*32e0*/  @!P0 BRA `(.L_x_62) ;  /* 0x000001f800108947 */ /* 0x004fea0003800000 */
.L_x_418:
[----:B------:R-:W-:Y:S01]  /*32f0*/  UISETP.NE.U32.AND UP0, UPT, UR42, URZ, UPT ;  /* 0x000000ff2a00728c */ /* 0x000fe2000bf05070 */
[----:B------:R-:W-:Y:S01]  /*3300*/  IMAD.MOV.U32 R2, RZ, RZ, 0xa8 ;  /* 0x000000a8ff027424 */ /* 0x000fe200078e00ff */
[----:B-1----:R-:W-:Y:S01]  /*3310*/  ULEA UR4, UR25, UR58, 0xb ;  /* 0x0000003a19047291 */ /* 0x002fe2000f8e58ff */
[----:B------:R-:W-:Y:S01]  /*3320*/  R2UR UR54, R4 ;  /* 0x00000000043672ca */ /* 0x000fe200000e0000 */
[----:B------:R-:W-:Y:S01]  /*3330*/  IMAD.MOV.U32 R4, RZ, RZ, 0xb0 ;  /* 0x000000b0ff047424 */ /* 0x000fe200078e00ff */
[----:B------:R-:W-:Y:S01]  /*3340*/  R2UR UR55, R3 ;  /* 0x00000000033772ca */ /* 0x000fe200000e0000 */
[----:B------:R-:W-:Y:S01]  /*3350*/  UIADD3 UR18, UPT, UPT, UR4, 0x80, URZ ;  /* 0x0000008004127890 */ /* 0x000fe2000fffe0ff */
[----:B------:R-:W-:Y:S01]  /*3360*/  R2UR UR52, R2 ;  /* 0x00000000023472ca */ /* 0x000fe200000e0000 */
[----:B------:R-:W-:Y:S01]  /*3370*/  UIADD3 UR16, UPT, UPT, UR4, 0x100, URZ ;  /* 0x0000010004107890 */ /* 0x000fe2000fffe0ff */
[----:B------:R-:W-:Y:S01]  /*3380*/  IMAD.MOV.U32 R2, RZ, RZ, 0xb8 ;  /* 0x000000b8ff027424 */ /* 0x000fe200078e00ff */
[----:B------:R-:W-:Y:S01]  /*3390*/  UIADD3 UR14, UPT, UPT, UR4, 0x180, URZ ;  /* 0x00000180040e7890 */ /* 0x000fe2000fffe0ff */
[----:B------:R-:W-:Y:S01]  /*33a0*/  R2UR UR50, R4 ;  /* 0x00000000043272ca */ /* 0x000fe200000e0000 */
[----:B------:R-:W-:Y:S01]  /*33b0*/  UIADD3 UR12, UPT, UPT, UR4, 0x200, URZ ;  /* 0x00000200040c7890 */ /* 0x000fe2000fffe0ff */
[----:B------:R-:W-:Y:S01]  /*33c0*/  MOV.SPILL R10, UR23 ;  /* 0x00000017000a7c02 */ /* 0x000fe20009000f00 */
[----:B------:R-:W-:Y:S01]  /*33d0*/  UIADD3 UR10, UPT, UPT, UR4, 0x280, URZ ;  /* 0x00000280040a7890 */ /* 0x000fe2000fffe0ff */
[----:B------:R-:W-:Y:S01]  /*33e0*/  R2UR UR48, R2 ;  /* 0x00000000023072ca */ /* 0x000fe200000e0000 */
[----:B------:R-:W-:Y:S01]  /*33f0*/  UIADD3 UR8, UPT, UPT, UR4, 0x300, URZ ;  /* 0x0000030004087890 */ /* 0x000fe2000fffe0ff */
[----:B--2---:R-:W-:Y:S01]  /*3400*/  MOV.SPILL R9, UR22 ;  /* 0x0000001600097c02 */ /* 0x004fe20009000f00 */
[----:B------:R-:W-:Y:S01]  /*3410*/  UIADD3 UR6, UPT, UPT, UR4, 0x380, URZ ;  /* 0x0000038004067890 */ /* 0x000fe2000fffe0ff */
[----:B------:R-:W-:Y:S01]  /*3420*/  IMAD.MOV.U32 R2, RZ, RZ, 0xc8 ;  /* 0x000000c8ff027424 */ /* 0x000fe200078e00ff */
[----:B------:R-:W-:Y:S01]  /*3430*/  UMOV UR22, 0x0 ;  /* 0x0000000000167882 */ /* 0x000fe20000000000 */
[----:B------:R-:W-:Y:S01]  /*3440*/  UMOV UR23, 0x8210010 ;  /* 0x0821001000177882 */ /* 0x000fe20000000000 */
[----:B------:R-:W-:Y:S01]  /*3450*/  UMOV UR5, 0x40004040 ;  /* 0x4000404000057882 */ /* 0x000fe20000000000 */
[----:B------:R-:W-:Y:S01]  /*3460*/  UMOV UR76, 0x0 ;  /* 0x00000000004c7882 */ /* 0x000fe20000000000 */
[----:B------:R-:W-:Y:S01]  /*3470*/  R2UR UR43, R2 ;  /* 0x00000000022b72ca */ /* 0x000fe200000e0000 */
[----:B------:R-:W-:Y:S01]  /*3480*/  IMAD.MOV.U32 R0, RZ, RZ, 0x180 ;  /* 0x00000180ff007424 */ /* 0x000fe200078e00ff */
[----:B------:R1:W-:Y:S01]  /*3490*/  UTCHMMA tmem[UR54], gdesc[UR4], tmem[UR55], tmem[UR22], idesc[UR23], UP0 ;  /* 0x00ff1604360079ea */ /* 0x0003e20008000037 */
[----:B------:R-:W-:Y:S01]  /*34a0*/  IMAD.MOV.U32 R2, RZ, RZ, 0xd0 ;  /* 0x000000d0ff027424 */ /* 0x000fe200078e00ff */
[----:B------:R-:W-:Y:S01]  /*34b0*/  UMOV UR77, 0x8210010 ;  /* 0x08210010004d7882 */ /* 0x000fe20000000000 */
[----:B------:R-:W-:Y:S01]  /*34c0*/  IMAD.MOV.U32 R3, RZ, RZ, 0x180 ;  /* 0x00000180ff037424 */ /* 0x000fe200078e00ff */
[----:B------:R-:W-:Y:S01]  /*34d0*/  R2UR UR53, R0 ;  /* 0x00000000003572ca */ /* 0x000fe200000e0000 */
[----:B------:R-:W-:Y:S01]  /*34e0*/  IMAD.MOV.U32 R4, RZ, RZ, 0xc0 ;  /* 0x000000c0ff047424 */ /* 0x000fe200078e00ff */
[----:B------:R-:W-:Y:S01]  /*34f0*/  R2UR UR40, R2 ;  /* 0x00000000022872ca */ /* 0x000fe200000e0000 */
[----:B------:R-:W-:Y:S01]  /*3500*/  UMOV UR19, 0x40004040 ;  /* 0x4000404000137882 */ /* 0x000fe20000000000 */
[C---:B------:R-:W-:Y:S01]  /*3510*/  R2UR UR51, R3.reuse ;  /* 0x00000000033372ca */ /* 0x040fe200000e0000 */
[----:B------:R-:W-:Y:S01]  /*3520*/  IMAD.MOV.U32 R2, RZ, RZ, 0xd8 ;  /* 0x000000d8ff027424 */ /* 0x000fe200078e00ff */
[----:B------:R-:W-:Y:S01]  /*3530*/  R2UR UR49, R0 ;  /* 0x00000000003172ca */ /* 0x000fe200000e0000 */
[----:B------:R-:W-:Y:S01]  /*3540*/  UMOV UR74, 0x0 ;  /* 0x00000000004a7882 */ /* 0x000fe20000000000 */
[----:B------:R-:W-:Y:S01]  /*3550*/  R2UR UR46, R4 ;  /* 0x00000000042e72ca */ /* 0x000fe200000e0000 */
[----:B------:R-:W-:Y:S01]  /*3560*/  UMOV UR75, 0x8210010 ;  /* 0x08210010004b7882 */ /* 0x000fe20000000000 */
[----:B------:R-:W-:Y:S01]  /*3570*/  R2UR UR47, R3 ;  /* 0x00000000032f72ca */ /* 0x000fe200000e0000 */
[----:B------:R-:W-:Y:S01]  /*3580*/  UMOV UR17, 0x40004040 ;  /* 0x4000404000117882 */ /* 0x000fe20000000000 */
[C---:B------:R-:W-:Y:S01]  /*3590*/  R2UR UR45, R0.reuse ;  /* 0x00000000002d72ca */ /* 0x040fe200000e0000 */
[----:B------:R2:W-:Y:S01]  /*35a0*/  UTCHMMA tmem[UR52], gdesc[UR18], tmem[UR53], tmem[UR76], idesc[UR77], UPT ;  /* 0x00ff4c12340079ea */ /* 0x0005e2000b800035 */
[----:B------:R-:W-:Y:S01]  /*35b0*/  R2UR UR41, R0 ;  /* 0x00000000002972ca */ /* 0x000fe200000e0000 */
[----:B------:R-:W-:Y:S01]  /*35c0*/  UMOV UR70, 0x0 ;  /* 0x0000000000467882 */ /* 0x000fe20000000000 */
[----:B------:R-:W-:Y:S01]  /*35d0*/  R2UR UR20, R2 ;  /* 0x00000000021472ca */ /* 0x000fe200000e0000 */
[----:B------:R2:W-:Y:S01]  /*35e0*/  UTCHMMA tmem[UR50], gdesc[UR16], tmem[UR51], tmem[UR74], idesc[UR75], UPT ;  /* 0x00ff4a10320079ea */ /* 0x0005e2000b800033 */
[----:B------:R-:W-:Y:S01]  /*35f0*/  R2UR UR25, R0 ;  /* 0x00000000001972ca */ /* 0x000fe200000e0000 */
        /* <DEDUP_REMOVED lines=14> */
[----:B-1----:R-:W-:Y:S01]  /*36e0*/  R2UR.FILL UR23, R10 ;  /* 0x000000000a1772ca */ /* 0x002fe200004e0000 */
[----:B------:R2:W-:Y:S01]  /*36f0*/  UTCHMMA tmem[UR40], gdesc[UR8], tmem[UR41], tmem[UR64], idesc[UR65], UPT ;  /* 0x00ff4008280079ea */ /* 0x0005e2000b800029 */
[----:B------:R-:W-:Y:S01]  /*3700*/  UMOV UR62, 0x0 ;  /* 0x00000000003e7882 */ /* 0x000fe20000000000 */
[----:B------:R-:W-:Y:S01]  /*3710*/  UMOV UR63, 0x8210010 ;  /* 0x08210010003f7882 */ /* 0x000fe20000000000 */
[----:B------:R-:W-:Y:S01]  /*3720*/  R2UR.FILL UR22, R9 ;  /* 0x00000000091672ca */ /* 0x000fe200004e0000 */
[----:B------:R-:W-:Y:S02]  /*3730*/  UMOV UR7, 0x40004040 ;  /* 0x4000404000077882 */ /* 0x000fe40000000000 */
[----:B------:R2:W-:Y:S01]  /*3740*/  UTCHMMA tmem[UR20], gdesc[UR6], tmem[UR25], tmem[UR62], idesc[UR63], UPT ;  /* 0x00ff3e06140079ea */ /* 0x0005e2000b800019 */
[----:B------:R-:W-:Y:S11]  /*3750*/  BRA.U UP5, `(.L_x_63) ;  /* 0x0000000105047547 */ /* 0x000ff6000b800000 */
[----:B--2---:R-:W-:Y:S05]  /*3760*/  BPT.TRAP 0x1 ;  /* 0x000000040000795c */ /* 0x004fea0000300000 */
.L_x_63:
[----:B------:R-:W-:Y:S01]  /*3770*/  LOP3.LUT R8, R8, 0x1, RZ, 0x3c, !PT ;  /* 0x0000000108087812 */ /* 0x000fe200078e3cff */
[----:B------:R-:W-:Y:S09]  /*3780*/  UIADD3 UR4, UPT, UPT, UR24, 0x28098, URZ ;  /* 0x0002809818047890 */ /* 0x000ff2000fffe0ff */
[----:B------:R1:W-:Y:S01]  /*3790*/  UTCBAR [UR4], URZ ;  /* 0x000000ff040073e9 */ /* 0x0003e200080000ff */
[----:B------:R-:W-:Y:S05]  /*37a0*/  BRA.U !UP1, `(.L_x_64) ;  /* 0x0000000109047547 */ /* 0x000fea000b800000 */
[----:B-12---:R-:W-:Y:S05]  /*37b0*/  BPT.TRAP 0x1 ;  /* 0x000000040000795c */ /* 0x006fea0000300000 */
.L_x_64:
[----:B--2---:R-:W-:Y:S01]  /*37c0*/  ULEA UR7, UR56, UR24, 0x3 ;  /* 0x0000001838077291 */ /* 0x004fe2000f8e18ff */
[----:B------:R-:W-:Y:S01]  /*37d0*/  IMAD.MOV.U32 R4, RZ, RZ, 0x80 ;  /* 0x00000080ff047424 */ /* 0x000fe200078e00ff */
[----:B------:R-:W-:Y:S01]  /*37e0*/  UIADD3 UR20, UPT, UPT, UR21, 0x800, URZ ;  /* 0x0000080015147890 */ /* 0x000fe2000fffe0ff */
[----:B------:R-:W-:Y:S01]  /*37f0*/  IMAD.MOV.U32 R3, RZ, RZ, 0x80 ;  /* 0x00000080ff037424 */ /* 0x000fe200078e00ff */
[----:B------:R-:W-:Y:S01]  /*3800*/  UIADD3 UR7, UPT, UPT, UR7, 0x28038, URZ ;  /* 0x0002803807077890 */ /* 0x000fe2000fffe0ff */
[----:B------:R-:W-:Y:S01]  /*3810*/  IMAD.MOV.U32 R2, RZ, RZ, 0x80 ;  /* 0x00000080ff027424 */ /* 0x000fe200078e00ff */
[----:B------:R-:W-:Y:S01]  /*3820*/  UIADD3 UR18, UPT, UPT, UR21, 0x802, URZ ;  /* 0x0000080215127890 */ /* 0x000fe2000fffe0ff */
[----:B------:R-:W-:Y:S01]  /*3830*/  R2UR UR49, R4 ;  /* 0x00000000043172ca */ /* 0x000fe200000e0000 */
[----:B------:R-:W-:Y:S01]  /*3840*/  UIADD3 UR16, UPT, UPT, UR21, 0x804, URZ ;  /* 0x0000080415107890 */ /* 0x000fe2000fffe0ff */
[----:B------:R-:W-:Y:S01]  /*3850*/  R2UR UR48, R3 ;  /* 0x00000000033072ca */ /* 0x000fe200000e0000 */
[----:B------:R-:W-:Y:S01]  /*3860*/  UIADD3 UR14, UPT, UPT, UR21, 0x806, URZ ;  /* 0x00000806150e7890 */ /* 0x000fe2000fffe0ff */
[C---:B------:R-:W-:Y:S01]  /*3870*/  R2UR UR47, R2.reuse ;  /* 0x00000000022f72ca */ /* 0x040fe200000e0000 */
[----:B------:R-:W-:Y:S01]  /*3880*/  UIADD3 UR12, UPT, UPT, UR21, 0xc00, URZ ;  /* 0x00000c00150c7890 */ /* 0x000fe2000fffe0ff */
[----:B------:R2:W-:Y:S01]  /*3890*/  UTCBAR [UR7], URZ ;  /* 0x000000ff070073e9 */ /* 0x0005e200080000ff */
[----:B------:R-:W-:Y:S01]  /*38a0*/  UIADD3 UR10, UPT, UPT, UR21, 0xc02, URZ ;  /* 0x00000c02150a7890 */ /* 0x000fe2000fffe0ff */
[C---:B------:R-:W-:Y:S01]  /*38b0*/  R2UR UR45, R2.reuse ;  /* 0x00000000022d72ca */ /* 0x040fe200000e0000 */
[----:B------:R-:W-:Y:S01]  /*38c0*/  UIADD3 UR8, UPT, UPT, UR21, 0xc04, URZ ;  /* 0x00000c0415087890 */ /* 0x000fe2000fffe0ff */
[----:B------:R-:W-:Y:S01]  /*38d0*/  R2UR UR37, R2 ;  /* 0x00000000022572ca */ /* 0x000fe200000e0000 */
[----:B-1----:R-:W-:Y:S01]  /*38e0*/  UIADD3 UR4, UPT, UPT, UR21, 0xc06, URZ ;  /* 0x00000c0615047890 */ /* 0x002fe2000fffe0ff */
[----:B------:R-:W-:Y:S01]  /*38f0*/  IMAD.MOV.U32 R0, RZ, RZ, 0x80 ;  /* 0x00000080ff007424 */ /* 0x000fe200078e00ff */
[----:B------:R-:W-:Y:S01]  /*3900*/  UIADD3 UR6, UPT, UPT, UR56, 0x1, URZ ;  /* 0x0000000138067890 */ /* 0x000fe2000fffe0ff */
[----:B------:R-:W-:Y:S01]  /*3910*/  UMOV UR42, UR22 ;  /* 0x00000016002a7c82 */ /* 0x000fe20008000000 */
[----:B------:R-:W-:Y:S02]  /*3920*/  UMOV UR43, 0x40004040 ;  /* 0x40004040002b7882 */ /* 0x000fe40000000000 */
[----:B------:R-:W-:Y:S01]  /*3930*/  UISETP.NE.AND UP0, UPT, UR6, 0x3, UPT ;  /* 0x000000030600788c */ /* 0x000fe2000bf05270 */
[C---:B------:R-:W-:Y:S01]  /*3940*/  R2UR UR46, R0.reuse ;  /* 0x00000000002e72ca */ /* 0x040fe200000e0000 */
[----:B------:R-:W-:Y:S01]  /*3950*/  UMOV UR70, 0x0 ;  /* 0x0000000000467882 */ /* 0x000fe20000000000 */
[C---:B------:R-:W-:Y:S01]  /*3960*/  R2UR UR39, R0.reuse ;  /* 0x00000000002772ca */ /* 0x040fe200000e0000 */
[----:B------:R-:W-:Y:S01]  /*3970*/  USEL UR6, UR6, URZ, UP0 ;  /* 0x000000ff06067287 */ /* 0x000fe20008000000 */
[----:B------:R-:W-:Y:S01]  /*3980*/  R2UR UR25, R0 ;  /* 0x00000000001972ca */ /* 0x000fe200000e0000 */
[----:B------:R-:W-:Y:S01]  /*3990*/  UMOV UR71, 0x8200010 ;  /* 0x0820001000477882 */ /* 0x000fe20000000000 */
[----:B------:R-:W-:Y:S01]  /*39a0*/  UMOV UR21, 0x40004040 ;  /* 0x4000404000157882 */ /* 0x000fe20000000000 */
[----:B------:R-:W-:Y:S01]  /*39b0*/  UMOV UR40, UR34 ;  /* 0x0000002200287c82 */ /* 0x000fe20008000000 */
[----:B------:R2:W-:Y:S01]  /*39c0*/  UTCHMMA gdesc[UR20], gdesc[UR42], tmem[UR49], tmem[UR70], idesc[UR71], !UPT ;  /* 0x00ff462a140075ea */ /* 0x0005e2000f800031 */
[----:B------:R-:W-:Y:S01]  /*39d0*/  UMOV UR41, 0x40004040 ;  /* 0x4000404000297882 */ /* 0x000fe20000000000 */
[----:B------:R-:W-:Y:S01]  /*39e0*/  UMOV UR68, 0x0 ;  /* 0x0000000000447882 */ /* 0x000fe20000000000 */
[----:B------:R-:W-:Y:S01]  /*39f0*/  UMOV UR69, 0x8200010 ;  /* 0x0820001000457882 */ /* 0x000fe20000000000 */
[----:B------:R-:W-:Y:S01]  /*3a00*/  UMOV UR19, 0x40004040 ;  /* 0x4000404000137882 */ /* 0x000fe20000000000 */
[----:B------:R-:W-:Y:S01]  /*3a10*/  UMOV UR34, UR32 ;  /* 0x0000002000227c82 */ /* 0x000fe20008000000 */
[----:B------:R2:W-:Y:S01]  /*3a20*/  UTCHMMA gdesc[UR18], gdesc[UR40], tmem[UR48], tmem[UR68], idesc[UR69], UPT ;  /* 0x00ff4428120075ea */ /* 0x0005e2000b800030 */
        /* <DEDUP_REMOVED lines=28> */
[----:B------:R-:W-:Y:S01]  /*3bf0*/  UMOV UR50, 0x0 ;  /* 0x0000000000327882 */ /* 0x000fe20000000000 */
[----:B------:R2:W-:Y:S01]  /*3c00*/  UTCHMMA gdesc[UR8], gdesc[UR26], tmem[UR37], tmem[UR52], idesc[UR53], UPT ;  /* 0x00ff341a080075ea */ /* 0x0005e2000b800025 */
[----:B------:R-:W-:Y:S01]  /*3c10*/  UMOV UR51, 0x8200010 ;  /* 0x0820001000337882 */ /* 0x000fe20000000000 */
[----:B------:R-:W-:Y:S01]  /*3c20*/  UMOV UR22, UR38 ;  /* 0x0000002600167c82 */ /* 0x000fe20008000000 */
[----:B------:R-:W-:Y:S01]  /*3c30*/  UMOV UR23, 0x40004040 ;  /* 0x4000404000177882 */ /* 0x000fe20000000000 */
[----:B------:R-:W-:Y:S02]  /*3c40*/  UMOV UR5, 0x40004040 ;  /* 0x4000404000057882 */ /* 0x000fe40000000000 */
[----:B------:R2:W-:Y:S01]  /*3c50*/  UTCHMMA gdesc[UR4], gdesc[UR22], tmem[UR25], tmem[UR50], idesc[UR51], UPT ;  /* 0x00ff3216040075ea */ /* 0x0005e2000b800019 */
[----:B------:R-:W-:Y:S05]  /*3c60*/  BRA.U UP3, `(.L_x_65) ;  /* 0x0000000103047547 */ /* 0x000fea000b800000 */
[----:B--2---:R-:W-:Y:S05]  /*3c70*/  BPT.TRAP 0x1 ;  /* 0x000000040000795c */ /* 0x004fea0000300000 */
.L_x_65:
[----:B--2---:R-:W-:Y:S09]  /*3c80*/  UIADD3 UR4, UPT, UPT, UR24, 0x28060, URZ ;  /* 0x0002806018047890 */ /* 0x004ff2000fffe0ff */
[----:B------:R1:W-:Y:S01]  /*3c90*/  UTCBAR [UR4], URZ ;  /* 0x000000ff040073e9 */ /* 0x0003e200080000ff */
[----:B------:R-:W-:Y:S05]  /*3ca0*/  BRA.U !UP1, `(.L_x_66) ;  /* 0x0000000109047547 */ /* 0x000fea000b800000 */
[----:B-1----:R-:W-:Y:S05]  /*3cb0*/  BPT.TRAP 0x1 ;  /* 0x000000040000795c */ /* 0x002fea0000300000 */
.L_x_66:
[----:B-1----:R-:W-:Y:S04]  /*3cc0*/  ULEA UR4, UR6, UR24, 0x3 ;  /* 0x0000001806047291 */ /* 0x002fe8000f8e18ff */
[----:B------:R-:W-:Y:S02]  /*3cd0*/  UIADD3 UR5, UPT, UPT, UR4, 0x28038, URZ ;  /* 0x0002803804057890 */ /* 0x000fe4000fffe0ff */
[----:B------:R-:W-:Y:S04]  /*3ce0*/  UIADD3 UR4, UPT, UPT, UR6, 0x1, URZ ;  /* 0x0000000106047890 */ /* 0x000fe8000fffe0ff */
[----:B------:R-:W-:Y:S03]  /*3cf0*/  UISETP.NE.AND UP0, UPT, UR4, 0x3, UPT ;  /* 0x000000030400788c */ /* 0x000fe6000bf05270 */
[----:B------:R1:W-:Y:S01]  /*3d00*/  UTCBAR [UR5], URZ ;  /* 0x000000ff050073e9 */ /* 0x0003e200080000ff */
[----:B------:R-:W-:Y:S01]  /*3d10*/  USEL UR56, UR4, URZ, UP0 ;  /* 0x000000ff04387287 */ /* 0x000fe20008000000 */
[----:B------:R-:W-:Y:S11]  /*3d20*/  BRA.U !UP1, `(.L_x_67) ;  /* 0x0000000109047547 */ /* 0x000ff6000b800000 */
[----:B-1----:R-:W-:Y:S05]  /*3d30*/  BPT.TRAP 0x1 ;  /* 0x000000040000795c */ /* 0x002fea0000300000 */
.L_x_67:
[----:B------:R-:W-:Y:S01]  /*3d40*/  ULEA UR4, UR44, UR24, 0x3 ;  /* 0x000000182c047291 */ /* 0x000fe2000f8e18ff */
[----:B------:R-:W-:Y:S08]  /*3d50*/  SHF.L.U32 R3, R5, 0x1f, RZ ;  /* 0x0000001f05037819 */ /* 0x000ff000000006ff */
[----:B------:R-:W2:Y:S02]  /*3d60*/  SYNCS.PHASECHK.TRANS64.TRYWAIT P0, [UR4+0x28020], R3 ;  /* 0x02802003ff0075a7 */ /* 0x000ea40008001104 */
[----:B--2---:R-:W-:Y:S05]  /*3d70*/  @!P0 BRA `(.L_x_68) ;  /* 0x000001ec00848947 */ /* 0x004fea0003800000 */
.L_x_420:
[----:B------:R-:W-:Y:S05]  /*3d80*/  BRA.U UP5, `(.L_x_69) ;  /* 0x0000000105047547 */ /* 0x000fea000b800000 */
[----:B-1----:R-:W-:Y:S05]  /*3d90*/  BPT.TRAP 0x1 ;  /* 0x000000040000795c */ /* 0x002fea0000300000 */
.L_x_69:
[----:B--2---:R-:W-:Y:S04]  /*3da0*/  SHF.L.U32 R3, R8, 0x1f, RZ ;  /* 0x0000001f08037819 */ /* 0x004fe800000006ff */
[----:B------:R-:W2:Y:S02]  /*3db0*/  SYNCS.PHASECHK.TRANS64.TRYWAIT P0, [UR24+0x280a0], R3 ;  /* 0x0280a003ff0075a7 */ /* 0x000ea40008001118 */
[----:B--2---:R-:W-:Y:S05]  /*3dc0*/  @!P0 BRA `(.L_x_70) ;  /* 0x000001ec00888947 */ /* 0x004fea0003800000 */
.L_x_422:
[----:B------:R-:W-:Y:S05]  /*3dd0*/  BRA.U UP4, `(.L_x_71) ;  /* 0x0000000104047547 */ /* 0x000fea000b800000 */
[----:B-1----:R-:W-:Y:S05]  /*3de0*/  BPT.TRAP 0x1 ;  /* 0x000000040000795c */ /* 0x002fea0000300000 */
.L_x_71:
[----:B------:R-:W-:Y:S01]  /*3df0*/  SHF.L.U32 R4, R6, 0x1f, RZ ;  /* 0x0000001f06047819 */ /* 0x000fe200000006ff */
[----:B--2---:R-:W-:Y:S02]  /*3e00*/  HFMA2 R0, -RZ, RZ, 0, 1.52587890625e-05 ;  /* 0x00000100ff007431 */ /* 0x004fe400000001ff */
[----:B------:R-:W-:Y:S01]  /*3e10*/  IMAD.MOV.U32 R2, RZ, RZ, 0x20 ;  /* 0x00000020ff027424 */ /* 0x000fe200078e00ff */
[----:B------:R-:W2:Y:S02]  /*3e20*/  SYNCS.PHASECHK.TRANS64.TRYWAIT P0, [UR24+0x28058], R4 ;  /* 0x02805804ff0075a7 */ /* 0x000ea40008001118 */
[----:B--2---:R-:W-:Y:S05]  /*3e30*/  @!P0 BRA `(.L_x_72) ;  /* 0x000001ec00848947 */ /* 0x004fea0003800000 */
.L_x_424:
[----:B------:R-:W-:Y:S01]  /*3e40*/  USHF.L.U32 UR20, UR44, 0xb, URZ ;  /* 0x0000000b2c147899 */ /* 0x000fe200080006ff */
[----:B------:R-:W-:Y:S01]  /*3e50*/  R2UR UR36, R2 ;  /* 0x00000000022472ca */ /* 0x000fe200000e0000 */
[----:B------:R-:W-:Y:S01]  /*3e60*/  IMAD.MOV.U32 R2, RZ, RZ, 0x100 ;  /* 0x00000100ff027424 */ /* 0x000fe200078e00ff */
[----:B------:R-:W-:Y:S01]  /*3e70*/  R2UR UR37, R0 ;  /* 0x00000000002572ca */ /* 0x000fe200000e0000 */
[----:B------:R-:W-:Y:S01]  /*3e80*/  UIADD3 UR4, UPT, UPT, UR20, UR58, URZ ;  /* 0x0000003a14047290 */ /* 0x000fe2000fffe0ff */
[----:B--2---:R-:W-:Y:S01]  /*3e90*/  IMAD.MOV.U32 R3, RZ, RZ, 0x28 ;  /* 0x00000028ff037424 */ /* 0x004fe200078e00ff */
[----:B------:R-:W-:Y:S01]  /*3ea0*/  UMOV UR54, 0x0 ;  /* 0x0000000000367882 */ /* 0x000fe20000000000 */
[C---:B------:R-:W-:Y:S01]  /*3eb0*/  R2UR UR35, R2.reuse ;  /* 0x00000000022372ca */ /* 0x040fe200000e0000 */
[----:B------:R-:W-:Y:S01]  /*3ec0*/  UIADD3 UR18, UPT, UPT, UR4, 0x80, URZ ;  /* 0x0000008004127890 */ /* 0x000fe2000fffe0ff */
[----:B------:R-:W-:Y:S01]  /*3ed0*/  R2UR UR33, R2 ;  /* 0x00000000022172ca */ /* 0x000fe200000e0000 */
        /* <DEDUP_REMOVED lines=9> */
[----:B------:R-:W-:Y:S01]  /*3f70*/  IMAD.MOV.U32 R2, RZ, RZ, 0x100 ;  /* 0x00000100ff027424 */ /* 0x000fe200078e00ff */
[----:B------:R-:W-:Y:S01]  /*3f80*/  UIADD3 UR6, UPT, UPT, UR4, 0x380, URZ ;  /* 0x0000038004067890 */ /* 0x000fe2000fffe0ff */
[----:B------:R-:W-:Y:S01]  /*3f90*/  IMAD.MOV.U32 R3, RZ, RZ, 0x38 ;  /* 0x00000038ff037424 */ /* 0x000fe200078e00ff */
[----:B------:R-:W-:Y:S01]  /*3fa0*/  R2UR UR32, R0 ;  /* 0x00000000002072ca */ /* 0x000fe200000e0000 */
[----:B------:R-:W-:Y:S01]  /*3fb0*/  IMAD.MOV.U32 R0, RZ, RZ, 0x100 ;  /* 0x00000100ff007424 */ /* 0x000fe200078e00ff */
[----:B------:R-:W-:Y:S01]  /*3fc0*/  R2UR UR27, R2 ;  /* 0x00000000021b72ca */ /* 0x000fe200000e0000 */
[----:B------:R-:W-:Y:S01]  /*3fd0*/  IMAD.MOV.U32 R2, RZ, RZ, 0x50 ;  /* 0x00000050ff027424 */ /* 0x000fe200078e00ff */
[----:B------:R-:W-:Y:S01]  /*3fe0*/  R2UR UR30, R3 ;  /* 0x00000000031e72ca */ /* 0x000fe200000e0000 */
[----:B------:R-:W-:Y:S01]  /*3ff0*/  IMAD.MOV.U32 R3, RZ, RZ, 0x48 ;  /* 0x00000048ff037424 */ /* 0x000fe200078e00ff */
[----:B------:R-:W-:Y:S01]  /*4000*/  R2UR UR31, R0 ;  /* 0x00000000001f72ca */ /* 0x000fe200000e0000 */
[----:B------:R-:W-:Y:S01]  /*4010*/  UMOV UR55, 0x8210010 ;  /* 0x0821001000377882 */ /* 0x000fe20000000000 */
[----:B------:R-:W-:Y:S01]  /*4020*/  R2UR UR23, R2 ;  /* 0x00000000021772ca */ /* 0x000fe200000e0000 */
[----:B------:R-:W-:Y:S01]  /*4030*/  IMAD.MOV.U32 R2, RZ, RZ, 0x58 ;  /* 0x00000058ff027424 */ /* 0x000fe200078e00ff */
[C---:B------:R-:W-:Y:S01]  /*4040*/  R2UR UR29, R0.reuse ;  /* 0x00000000001d72ca */ /* 0x040fe200000e0000 */
[----:B-1----:R-:W-:Y:S01]  /*4050*/  UMOV UR5, 0x40004040 ;  /* 0x4000404000057882 */ /* 0x002fe20000000000 */
[----:B------:R-:W-:Y:S01]  /*4060*/  R2UR UR26, R3 ;  /* 0x00000000031a72ca */ /* 0x000fe200000e0000 */
[----:B------:R1:W-:Y:S01]  /*4070*/  UTCHMMA tmem[UR36], gdesc[UR4], tmem[UR37], tmem[UR54], idesc[UR55], UPT ;  /* 0x00ff3604240079ea */ /* 0x0003e2000b800025 */
[----:B------:R-:W-:Y:S01]  /*4080*/  R2UR UR25, R0 ;  /* 0x00000000001972ca */ /* 0x000fe200000e0000 */
[----:B------:R-:W-:Y:S01]  /*4090*/  UMOV UR52, 0x0 ;  /* 0x0000000000347882 */ /* 0x000fe20000000000 */
[----:B------:R-:W-:Y:S01]  /*40a0*/  R2UR UR21, R2 ;  /* 0x00000000021572ca */ /* 0x000fe200000e0000 */
[----:B------:R-:W-:Y:S01]  /*40b0*/  UMOV UR53, 0x8210010 ;  /* 0x0821001000357882 */ /* 0x000fe20000000000 */
[----:B------:R-:W-:Y:S01]  /*40c0*/  R2UR UR22, R0 ;  /* 0x00000000001672ca */ /* 0x000fe200000e0000 */
        /* <DEDUP_REMOVED lines=24> */
[----:B------:R-:W-:Y:S02]  /*4250*/  UMOV UR7, 0x40004040 ;  /* 0x4000404000077882 */ /* 0x000fe40000000000 */
[----:B------:R1:W-:Y:S01]  /*4260*/  UTCHMMA tmem[UR21], gdesc[UR6], tmem[UR22], tmem[UR38], idesc[UR39], UPT ;  /* 0x00ff2606150079ea */ /* 0x0003e2000b800016 */
[----:B------:R-:W-:Y:S05]  /*4270*/  BRA.U UP5, `(.L_x_73) ;  /* 0x0000000105047547 */ /* 0x000fea000b800000 */
[----:B-1----:R-:W-:Y:S05]  /*4280*/  BPT.TRAP 0x1 ;  /* 0x000000040000795c */ /* 0x002fea0000300000 */
.L_x_73:
[----:B-1----:R-:W-:Y:S01]  /*4290*/  UIADD3 UR4, UPT, UPT, UR24, 0x28090, URZ ;  /* 0x0002809018047890 */ /* 0x002fe2000fffe0ff */
[----:B------:R-:W-:Y:S01]  /*42a0*/  LOP3.LUT R7, R7, 0x1, RZ, 0x3c, !PT ;  /* 0x0000000107077812 */ /* 0x000fe200078e3cff */
[----:B------:R-:W-:Y:S02]  /*42b0*/  UIADD3 UR5, UPT, UPT, UR44, 0x1, URZ ;  /* 0x000000012c057890 */ /* 0x000fe4000fffe0ff */
[----:B------:R-:W-:Y:S02]  /*42c0*/  UISETP.GT.U32.AND UP0, UPT, UR57, 0x2, UPT ;  /* 0x000000023900788c */ /* 0x000fe4000bf04070 */
[----:B------:R-:W-:Y:S02]  /*42d0*/  UISETP.NE.AND UP2, UPT, UR5, 0x3, UPT ;  /* 0x000000030500788c */ /* 0x000fe4000bf45270 */
[----:B------:R-:W-:Y:S01]  /*42e0*/  UIADD3 UR57, UPT, UPT, UR57, -0x1, URZ ;  /* 0xffffffff39397890 */ /* 0x000fe2000fffe0ff */
[----:B------:R2:W-:Y:S01]  /*42f0*/  UTCBAR [UR4], URZ ;  /* 0x000000ff040073e9 */ /* 0x0005e200080000ff */
[----:B------:R-:W-:Y:S02]  /*4300*/  USEL UR6, URZ, 0x1, UP2 ;  /* 0x00000001ff067887 */ /* 0x000fe40009000000 */
[----:B------:R-:W-:Y:S01]  /*4310*/  USEL UR7, UR5, URZ, UP2 ;  /* 0x000000ff05077287 */ /* 0x000fe20009000000 */
[----:B------:R-:W-:Y:S01]  /*4320*/  UMOV UR42, 0x1 ;  /* 0x00000001002a7882 */ /* 0x000fe20000000000 */
[----:B------:R-:W-:Y:S02]  /*4330*/  UMOV UR25, UR44 ;  /* 0x0000002c00197c82 */ /* 0x000fe40008000000 */
[----:B------:R-:W-:Y:S01]  /*4340*/  LOP3.LUT R5, R5, UR6, RZ, 0x3c, !PT ;  /* 0x0000000605057c12 */ /* 0x000fe2000f8e3cff */
[----:B------:R-:W-:Y:S05]  /*4350*/  BRA.U UP0, `(.L_x_74) ;  /* 0xffffffe900407547 */ /* 0x000fea000b83ffff */
.L_x_55:
[----:B------:R-:W-:Y:S04]  /*4360*/  BSSY.RECONVERGENT B0, `(.L_x_75) ;  /* 0x0000003000007945 */ /* 0x000fe80003800200 */
[----:B------:R-:W-:Y:S05]  /*4370*/  @!P4 BRA `(.L_x_76) ;  /* 0x000000000004c947 */ /* 0x000fea0003800000 */
[----:B-12---:R-:W-:Y:S05]  /*4380*/  BPT.TRAP 0x1 ;  /* 0x000000040000795c */ /* 0x006fea0000300000 */
.L_x_76:
[----:B-12---:R-:W-:Y:S05]  /*4390*/  BSYNC.RECONVERGENT B0 ;  /* 0x0000000000007941 */ /* 0x006fea0003800200 */
.L_x_75:
[----:B------:R-:W1:Y:S01]  /*43a0*/  S2UR UR4, SR_CgaCtaId ;  /* 0x00000000000479c3 */ /* 0x000e620000008800 */
[----:B------:R-:W-:Y:S01]  /*43b0*/  UMOV UR5, 0x400 ;  /* 0x0000040000057882 */ /* 0x000fe20000000000 */
[----:B------:R-:W-:Y:S01]  /*43c0*/  BSSY.RECONVERGENT B0, `(.L_x_77) ;  /* 0x0000006000007945 */ /* 0x000fe20003800200 */
[----:B-1----:R-:W-:-:S04]  /*43d0*/  ULEA UR4, UR4, UR5, 0x18 ;  /* 0x0000000504047291 */ /* 0x002fc8000f8ec0ff */
[----:B------:R-:W-:-:S09]  /*43e0*/  UIADD3 UR4, UPT, UPT, UR4, 0x28010, URZ ;  /* 0x0002801004047890 */ /* 0x000fd2000fffe0ff */
[----:B------:R1:W-:Y:S01]  /*43f0*/  UTCBAR [UR4], URZ ;  /* 0x000000ff040073e9 */ /* 0x0003e200080000ff */
[----:B------:R-:W-:Y:S05]  /*4400*/  @!P4 BRA `(.L_x_78) ;  /* 0x000000000004c947 */ /* 0x000fea0003800000 */
[----:B-1----:R-:W-:Y:S05]  /*4410*/  BPT.TRAP 0x1 ;  /* 0x000000040000795c */ /* 0x002fea0000300000 */
.L_x_78:
[----:B-1----:R-:W-:Y:S05]  /*4420*/  BSYNC.RECONVERGENT B0 ;  /* 0x0000000000007941 */ /* 0x002fea0003800200 */
.L_x_77:
[----:B------:R-:W1:Y:S01]  /*4430*/  S2UR UR4, SR_CgaCtaId ;  /* 0x00000000000479c3 */ /* 0x000e620000008800 */
[----:B------:R-:W-:Y:S02]  /*4440*/  UMOV UR5, 0x400 ;  /* 0x0000040000057882 */ /* 0x000fe40000000000 */
[----:B-1----:R-:W-:-:S04]  /*4450*/  ULEA UR4, UR4, UR5, 0x18 ;  /* 0x0000000504047291 */ /* 0x002fc8000f8ec0ff */
[----:B------:R-:W-:-:S09]  /*4460*/  UIADD3 UR4, UPT, UPT, UR4, 0x28018, URZ ;  /* 0x0002801804047890 */ /* 0x000fd2000fffe0ff */
[----:B------:R1:W-:Y:S01]  /*4470*/  UTCBAR [UR4], URZ ;  /* 0x000000ff040073e9 */ /* 0x0003e200080000ff */
[----:B------:R-:W-:Y:S05]  /*4480*/  BRA.U UP5, `(.L_x_79) ;  /* 0x0000000105047547 */ /* 0x000fea000b800000 */
[----:B-1----:R-:W-:Y:S05]  /*4490*/  BPT.TRAP 0x1 ;  /* 0x000000040000795c */ /* 0x002fea0000300000 */
.L_x_79:
[----:B------:R-:W2:Y:S01]  /*44a0*/  S2UR UR21, SR_CgaCtaId ;  /* 0x00000000001579c3 */ /* 0x000ea20000008800 */
[----:B-1----:R-:W-:Y:S01]  /*44b0*/  UMOV UR4, 0x400 ;  /* 0x0000040000047882 */ /* 0x002fe20000000000 */
[----:B------:R-:W-:Y:S01]  /*44c0*/  SHF.L.U32 R3, R8, 0x1f, RZ ;  /* 0x0000001f08037819 */ /* 0x000fe200000006ff */
[----:B--2---:R-:W-:-:S09]  /*44d0*/  ULEA UR21, UR21, UR4, 0x18 ;  /* 0x0000000415157291 */ /* 0x004fd2000f8ec0ff */
[----:B------:R-:W1:Y:S02]  /*44e0*/  SYNCS.PHASECHK.TRANS64.TRYWAIT P0, [UR21+0x280a8], R3 ;  /* 0x0280a803ff0075a7 */ /* 0x000e640008001115 */
[----:B-1----:R-:W-:Y:S05]  /*44f0*/  @!P0 BRA `(.L_x_80) ;  /* 0x000001e400ec8947 */ /* 0x002fea0003800000 */
.L_x_426:
[----:B------:R-:W-:Y:S05]  /*4500*/  BRA.U UP3, `(.L_x_81) ;  /* 0x0000000103047547 */ /* 0x000fea000b800000 */
[----:B------:R-:W-:Y:S05]  /*4510*/  BPT.TRAP 0x1 ;  /* 0x000000040000795c */ /* 0x000fea0000300000 */
.L_x_81:
[----:B------:R-:W-:Y:S01]  /*4520*/  SHF.L.U32 R7, R7, 0x1f, RZ ;  /* 0x0000001f07077819 */ /* 0x000fe200000006ff */
[----:B-1----:R-:W-:Y:S02]  /*4530*/  HFMA2 R3, -RZ, RZ, 0, 2.288818359375e-05 ;  /* 0x00000180ff037431 */ /* 0x002fe400000001ff */
[----:B------:R-:W-:Y:S01]  /*4540*/  IMAD.MOV.U32 R4, RZ, RZ, 0xa0 ;  /* 0x000000a0ff047424 */ /* 0x000fe200078e00ff */
[----:B------:R-:W1:Y:S02]  /*4550*/  SYNCS.PHASECHK.TRANS64.TRYWAIT P0, [UR21+0x28068], R7 ;  /* 0x02806807ff0075a7 */ /* 0x000e640008001115 */
[----:B-1----:R-:W-:Y:S05]  /*4560*/  @!P0 BRA `(.L_x_82) ;  /* 0x000001e400e88947 */ /* 0x002fea0003800000 */
.L_x_428:
[----:B------:R-:W-:Y:S01]  /*4570*/  IMAD.MOV.U32 R2, RZ, RZ, 0xa8 ;  /* 0x000000a8ff027424 */ /* 0x000fe200078e00ff */
[----:B------:R-:W-:Y:S01]  /*4580*/  R2UR UR35, R4 ;  /* 0x00000000042372ca */ /* 0x000fe200000e0000 */
[----:B------:R-:W-:Y:S01]  /*4590*/  IMAD.MOV.U32 R4, RZ, RZ, 0xb0 ;  /* 0x000000b0ff047424 */ /* 0x000fe200078e00ff */
[----:B------:R-:W-:Y:S01]  /*45a0*/  R2UR UR36, R3 ;  /* 0x00000000032472ca */ /* 0x000fe200000e0000 */
[----:B-1----:R-:W-:Y:S01]  /*45b0*/  IMAD.MOV.U32 R0, RZ, RZ, 0x180 ;  /* 0x00000180ff007424 */ /* 0x002fe200078e00ff */
[----:B------:R-:W-:Y:S01]  /*45c0*/  R2UR UR33, R2 ;  /* 0x00000000022172ca */ /* 0x000fe200000e0000 */
[----:B------:R-:W-:Y:S01]  /*45d0*/  IMAD.MOV.U32 R2, RZ, RZ, 0xb8 ;  /* 0x000000b8ff027424 */ /* 0x000fe200078e00ff */
[----:B------:R-:W-:Y:S01]  /*45e0*/  R2UR UR31, R4 ;  /* 0x00000000041f72ca */ /* 0x000fe200000e0000 */
[----:B------:R-:W-:Y:S01]  /*45f0*/  IMAD.MOV.U32 R3, RZ, RZ, 0x180 ;  /* 0x00000180ff037424 */ /* 0x000fe200078e00ff */
[----:B------:R-:W-:Y:S01]  /*4600*/  R2UR UR34, R0 ;  /* 0x00000000002272ca */ /* 0x000fe200000e0000 */
[----:B------:R-:W-:Y:S01]  /*4610*/  IMAD.MOV.U32 R4, RZ, RZ, 0xc0 ;  /* 0x000000c0ff047424 */ /* 0x000fe200078e00ff */
[----:B------:R-:W-:Y:S01]  /*4620*/  R2UR UR29, R2 ;  /* 0x00000000021d72ca */ /* 0x000fe200000e0000 */
[----:B------:R-:W-:Y:S01]  /*4630*/  IMAD.MOV.U32 R2, RZ, RZ, 0xc8 ;  /* 0x000000c8ff027424 */ /* 0x000fe200078e00ff */
[----:B------:R-:W-:Y:S01]  /*4640*/  UIADD3 UR4, UPT, UPT, UR20, UR58, URZ ;  /* 0x0000003a14047290 */ /* 0x000fe2000fffe0ff */
[C---:B------:R-:W-:Y:S01]  /*4650*/  R2UR UR32, R3.reuse ;  /* 0x00000000032072ca */ /* 0x040fe200000e0000 */
[----:B------:R-:W-:Y:S01]  /*4660*/  UISETP.NE.U32.AND UP0, UPT, UR42, URZ, UPT ;  /* 0x000000ff2a00728c */ /* 0x000fe2000bf05070 */
[----:B------:R-:W-:Y:S01]  /*4670*/  R2UR UR30, R0 ;  /* 0x00000000001e72ca */ /* 0x000fe200000e0000 */
        /* <DEDUP_REMOVED lines=8> */
[----:B------:R-:W-:Y:S01]  /*4700*/  IMAD.MOV.U32 R2, RZ, RZ, 0xd8 ;  /* 0x000000d8ff027424 */ /* 0x000fe200078e00ff */
[C---:B------:R-:W-:Y:S01]  /*4710*/  R2UR UR26, R0.reuse ;  /* 0x00000000001a72ca */ /* 0x040fe200000e0000 */
[----:B------:R-:W-:Y:S01]  /*4720*/  UIADD3 UR12, UPT, UPT, UR4, 0x200, URZ ;  /* 0x00000200040c7890 */ /* 0x000fe2000fffe0ff */
[----:B------:R-:W-:Y:S01]  /*4730*/  R2UR UR24, R0 ;  /* 0x00000000001872ca */ /* 0x000fe200000e0000 */
[----:B------:R-:W-:Y:S01]  /*4740*/  UIADD3 UR10, UPT, UPT, UR4, 0x280, URZ ;  /* 0x00000280040a7890 */ /* 0x000fe2000fffe0ff */
[----:B------:R-:W-:Y:S01]  /*4750*/  R2UR UR20, R2 ;  /* 0x00000000021472ca */ /* 0x000fe200000e0000 */
[----:B------:R-:W-:Y:S01]  /*4760*/  UIADD3 UR8, UPT, UPT, UR4, 0x300, URZ ;  /* 0x0000030004087890 */ /* 0x000fe2000fffe0ff */
[----:B------:R-:W-:Y:S01]  /*4770*/  R2UR UR22, R0 ;  /* 0x00000000001672ca */ /* 0x000fe200000e0000 */
[----:B------:R-:W-:Y:S01]  /*4780*/  UMOV UR52, 0x0 ;  /* 0x0000000000347882 */ /* 0x000fe20000000000 */
[----:B------:R-:W-:Y:S01]  /*4790*/  UMOV UR53, 0x8210010 ;  /* 0x0821001000357882 */ /* 0x000fe20000000000 */
[----:B------:R-:W-:Y:S01]  /*47a0*/  UMOV UR5, 0x40004040 ;  /* 0x4000404000057882 */ /* 0x000fe20000000000 */
[----:B------:R-:W-:Y:S01]  /*47b0*/  UIADD3 UR6, UPT, UPT, UR4, 0x380, URZ ;  /* 0x0000038004067890 */ /* 0x000fe2000fffe0ff */
[----:B------:R1:W-:Y:S01]  /*47c0*/  UTCHMMA tmem[UR35], gdesc[UR4], tmem[UR36], tmem[UR52], idesc[UR53], UP0 ;  /* 0x00ff3404230079ea */ /* 0x0003e20008000024 */
        /* <DEDUP_REMOVED lines=30> */
.L_x_83:
[----:B-1----:R-:W-:-:S09]  /*49b0*/  UIADD3 UR4, UPT, UPT, UR21, 0x28098, URZ ;  /* 0x0002809815047890 */ /* 0x002fd2000fffe0ff */
[----:B------:R1:W-:Y:S01]  /*49c0*/  UTCBAR [UR4], URZ ;  /* 0x000000ff040073e9 */ /* 0x0003e200080000ff */
[----:B------:R-:W-:Y:S05]  /*49d0*/  BRA.U !UP1, `(.L_x_84) ;  /* 0x0000000109047547 */ /* 0x000fea000b800000 */
[----:B-1----:R-:W-:Y:S05]  /*49e0*/  BPT.TRAP 0x1 ;  /* 0x000000040000795c */ /* 0x002fea0000300000 */
.L_x_84:
[----:B-1----:R-:W-:-:S04]  /*49f0*/  ULEA UR4, UR56, UR21, 0x3 ;  /* 0x0000001538047291 */ /* 0x002fc8000f8e18ff */
[----:B------:R-:W-:-:S09]  /*4a00*/  UIADD3 UR4, UPT, UPT, UR4, 0x28038, URZ ;  /* 0x0002803804047890 */ /* 0x000fd2000fffe0ff */
[----:B------:R1:W-:Y:S01]  /*4a10*/  UTCBAR [UR4], URZ ;  /* 0x000000ff040073e9 */ /* 0x0003e200080000ff */
[----:B------:R-:W-:Y:S05]  /*4a20*/  BRA.U UP4, `(.L_x_85) ;  /* 0x0000000104047547 */ /* 0x000fea000b800000 */
[----:B-1----:R-:W-:Y:S05]  /*4a30*/  BPT.TRAP 0x1 ;  /* 0x000000040000795c */ /* 0x002fea0000300000 */
.L_x_85:
[----:B-1----:R-:W-:-:S09]  /*4a40*/  UIADD3 UR4, UPT, UPT, UR21, 0x28050, URZ ;  /* 0x0002805015047890 */ /* 0x002fd2000fffe0ff */
[----:B------:R1:W-:Y:S01]  /*4a50*/  UTCBAR [UR4], URZ ;  /* 0x000000ff040073e9 */ /* 0x0003e200080000ff */
[----:B------:R-:W-:Y:S05]  /*4a60*/  BRA.U UP3, `(.L_x_86) ;  /* 0x0000000103047547 */ /* 0x000fea000b800000 */
[----:B-1----:R-:W-:Y:S05]  /*4a70*/  BPT.TRAP 0x1 ;  /* 0x000000040000795c */ /* 0x002fea0000300000 */
.L_x_86:
[----:B------:R-:W-:-:S13]  /*4a80*/  ELECT P0, URZ, PT ;  /* 0x0000000000ff782f */ /* 0x000fda0003800000 */
[----:B-1----:R-:W-:Y:S05]  /*4a90*/  @!P0 EXIT ;  /* 0x000000000000894d */ /* 0x002fea0003800000 */
[----:B------:R-:W-:-:S09]  /*4aa0*/  UIADD3 UR4, UPT, UPT, UR21, 0x28060, URZ ;  /* 0x0002806015047890 */ /* 0x000fd2000fffe0ff */
[----:B------:R1:W-:Y:S01]  /*4ab0*/  UTCBAR [UR4], URZ ;  /* 0x000000ff040073e9 */ /* 0x0003e200080000ff */
[----:B------:R-:W-:Y:S01]  /*4ac0*/  NOP ;  /* 0x0000000000007918 */ /* 0x000fe20000000000 */
[----:B-1----:R-:W-:Y:S05]  /*4ad0*/  EXIT ;  /* 0x000000000000794d */ /* 0x002fea0003800000 */
.L_x_28:
[----:B------:R-:W-:-:S08]  /*4ae0*/  NOP ;  /* 0x0000000000007918 */ /* 0x000fd00000000000 */
[----:B------:R-:W1:-:S00]  /*4af0*/  USETMAXREG.DEALLOC.CTAPOOL 0x60 ;  /* 0x00000060000079c8 */ /* 0x000e4000080e0500 */
[----:B------:R-:W2:Y:S01]  /*4b00*/  S2UR UR36, SR_CTAID.X ;  /* 0x00000000002479c3 */ /* 0x000ea20000002500 */
[----:B------:R-:W3:Y:S01]  /*4b10*/  LDCU UR4, c[0x0][0x380] ;  /* 0x00007000ff0477ac */ /* 0x000ee20008000800 */
[----:B--2---:R-:W-:-:S04]  /*4b20*/  USHF.L.U32 UR37, UR36, 0x8, URZ ;  /* 0x0000000824257899 */ /* 0x004fc800080006ff */
[----:B---3--:R-:W-:-:S06]  /*4b30*/  UISETP.GE.U32.AND UP0, UPT, UR37, UR4, UPT ;  /* 0x000000042500728c */ /* 0x008fcc000bf06070 */
[----:B------:R-:W-:-:S13]  /*4b40*/  PLOP3.LUT P0, PT, PT, PT, UP0, 0x80, 0x8 ;  /* 0x000000000008781c */ /* 0x000fda0003f0f008 */
[----:B-1----:R-:W-:Y:S05]  /*4b50*/  @P0 EXIT ;  /* 0x000000000000094d */ /* 0x002fea0003800000 */
[----:B------:R-:W1:Y:S01]  /*4b60*/  LDCU UR4, c[0x0][0x384] ;  /* 0x00007080ff0477ac */ /* 0x000e620008000800 */
[----:B------:R-:W2:Y:S01]  /*4b70*/  LDCU.64 UR46, c[0x0][0x358] ;  /* 0x00006b00ff2e77ac */ /* 0x000ea20008000a00 */
[----:B-1----:R-:W-:-:S09]  /*4b80*/  UISETP.NE.AND UP0, UPT, UR4, URZ, UPT ;  /* 0x000000ff0400728c */ /* 0x002fd2000bf05270 */
[----:B--2---:R-:W-:Y:S05]  /*4b90*/  BRA.U UP0, `(.L_x_87) ;  /* 0x0000005500d47547 */ /* 0x004fea000b800000 */
[----:B------:R-:W-:-:S09]  /*4ba0*/  UISETP.NE.AND UP0, UPT, UR41, URZ, UPT ;  /* 0x000000ff2900728c */ /* 0x000fd2000bf05270 */
[----:B------:R-:W-:Y:S05]  /*4bb0*/  BRA.U UP0, `(.L_x_88) ;  /* 0x0000000100047547 */ /* 0x000fea000b800000 */
[----:B------:R-:W-:Y:S05]  /*4bc0*/  BPT.TRAP 0x1 ;  /* 0x000000040000795c */ /* 0x000fea0000300000 */
.L_x_88:
[----:B------:R-:W1:Y:S01]  /*4bd0*/  S2R R17, SR_CgaCtaId ;  /* 0x0000000000117919 */ /* 0x000e620000008800 */
[----:B------:R-:W-:Y:S01]  /*4be0*/  IMAD.MOV.U32 R0, RZ, RZ, 0x1 ;  /* 0x00000001ff007424 */ /* 0x000fe200078e00ff */
[----:B------:R-:W-:Y:S02]  /*4bf0*/  MOV R2, 0x400 ;  /* 0x0000040000027802 */ /* 0x000fe40000000f00 */
[----:B------:R-:W-:Y:S02]  /*4c00*/  LOP3.LUT P1, R18, R16, 0x7f, RZ, 0xc0, !PT ;  /* 0x0000007f10127812 */ /* 0x000fe4000782c0ff */
[----:B------:R-:W-:Y:S02]  /*4c10*/  SHF.L.U32 R0, R0, 0x1f, RZ ;  /* 0x0000001f00007819 */ /* 0x000fe400000006ff */
[----:B-1----:R-:W-:-:S04]  /*4c20*/  LEA R17, R17, R2, 0x18 ;  /* 0x0000000211117211 */ /* 0x002fc800078ec0ff */
[----:B------:R-:W1:Y:S02]  /*4c30*/  SYNCS.PHASECHK.TRANS64.TRYWAIT P0, [R17+URZ+0x280c0], R0 ;  /* 0x0280c000110075a7 */ /* 0x000e6400080011ff */
[----:B-1----:R-:W-:Y:S05]  /*4c40*/  @!P0 BRA `(.L_x_89) ;  /* 0x000001e000488947 */ /* 0x002fea0003800000 */
.L_x_429:
[----:B------:R-:W-:Y:S04]  /*4c50*/  BSSY.RECONVERGENT B6, `(.L_x_90) ;  /* 0x000023d000067945 */ /* 0x000fe80003800200 */
[----:B------:R-:W-:Y:S05]  /*4c60*/  @P1 BRA `(.L_x_91) ;  /* 0x0000002000ec1947 */ /* 0x000fea0003800000 */
[----:B------:R-:W2:Y:S01]  /*4c70*/  S2UR UR4, SR_CTAID.Z ;  /* 0x00000000000479c3 */ /* 0x000ea20000002700 */
[----:B------:R-:W2:Y:S01]  /*4c80*/  LDCU UR5, c[0x0][0x370] ;  /* 0x00006e00ff0577ac */ /* 0x000ea20008000800 */
[----:B------:R-:W3:Y:S06]  /*4c90*/  LDCU UR6, c[0x0][0x374] ;  /* 0x00006e80ff0677ac */ /* 0x000eec0008000800 */
[----:B------:R-:W4:Y:S01]  /*4ca0*/  S2UR UR7, SR_CTAID.Y ;  /* 0x00000000000779c3 */ /* 0x000f220000002600 */
[----:B--2---:R-:W-:-:S04]  /*4cb0*/  UIMAD UR4, UR5, UR4, URZ ;  /* 0x00000004050472a4 */ /* 0x004fc8000f8e02ff */
[----:B------:R-:W-:Y:S02]  /*4cc0*/  UIADD3 UR4, UPT, UPT, URZ, -UR4, URZ ;  /* 0x80000004ff047290 */ /* 0x000fe4000fffe0ff */
[----:B----4-:R-:W-:Y:S02]  /*4cd0*/  UIMAD UR5, UR5, UR7, UR36 ;  /* 0x00000007050572a4 */ /* 0x010fe4000f8e0224 */
[----:B---3--:R-:W-:-:S04]  /*4ce0*/  UIMAD UR4, UR4, UR6, URZ ;  /* 0x00000006040472a4 */ /* 0x008fc8000f8e02ff */
[----:B------:R-:W-:-:S09]  /*4cf0*/  UISETP.NE.AND UP0, UPT, UR5, UR4, UPT ;  /* 0x000000040500728c */ /* 0x000fd2000bf05270 */
[----:B------:R-:W-:Y:S05]  /*4d00*/  BRA.U UP0, `(.L_x_91) ;  /* 0x0000002100c47547 */ /* 0x000fea000b800000 */
[----:B------:R-:W2:Y:S01]  /*4d10*/  LDC.64 R8, c[0x4][0xa0] ;  /* 0x01002800ff087b82 */ /* 0x000ea20000000a00 */
[----:B------:R-:W-:Y:S01]  /*4d20*/  MOV R25, 0x0 ;  /* 0x0000000000197802 */ /* 0x000fe20000000f00 */
[----:B------:R-:W3:Y:S01]  /*4d30*/  LDCU.64 UR4, c[0x4][0xd0] ;  /* 0x01001a00ff0477ac */ /* 0x000ee20008000a00 */
[----:B------:R-:W-:Y:S01]  /*4d40*/  IADD3 R24, P0, PT, R22, 0x8, RZ ;  /* 0x0000000816187810 */ /* 0x000fe20007f1e0ff */
[----:B------:R-:W-:Y:S01]  /*4d50*/  IMAD.MOV.U32 R6, RZ, RZ, R22 ;  /* 0x000000ffff067224 */ /* 0x000fe200078e0016 */
[----:B------:R-:W-:-:S03]  /*4d60*/  MOV R7, R19 ;  /* 0x0000001300077202 */ /* 0x000fc60000000f00 */
[----:B------:R4:W1:Y:S01]  /*4d70*/  LDC.64 R2, c[0x4][R25] ;  /* 0x0100000019027b82 */ /* 0x0008620000000a00 */
[----:B------:R-:W-:Y:S02]  /*4d80*/  IMAD.X R23, RZ, RZ, R19, P0 ;  /* 0x000000ffff177224 */ /* 0x000fe400000e0613 */
[----:B---3--:R-:W-:Y:S01]  /*4d90*/  IMAD.U32 R4, RZ, RZ, UR4 ;  /* 0x00000004ff047e24 */ /* 0x008fe2000f8e00ff */
[----:B------:R-:W-:Y:S01]  /*4da0*/  MOV R5, UR5 ;  /* 0x0000000500057c02 */ /* 0x000fe20008000f00 */
[----:B--2---:R4:W-:Y:S04]  /*4db0*/  STL.64 [R1], R8 ;  /* 0x0000000801007387 */ /* 0x0049e80000100a00 */
[----:B------:R-:W-:-:S07]  /*4dc0*/  LEPC R20, `(.L_x_92) ;  /* 0x000000001014794e */ /* 0x000fce0000000000 */
[----:B-1--4-:R-:W-:Y:S05]  /*4dd0*/  CALL.ABS.NOINC R2 ;  /* 0x0000000002007343 */ /* 0x012fea0003c00000 */
.L_x_92:
[----:B------:R-:W-:Y:S01]  /*4de0*/  IMAD.MOV.U32 R2, RZ, RZ, 0x3 ;  /* 0x00000003ff027424 */ /* 0x000fe200078e00ff */
[----:B------:R1:W2:Y:S01]  /*4df0*/  LDC.64 R8, c[0x4][R25] ;  /* 0x0100000019087b82 */ /* 0x0002a20000000a00 */
[----:B------:R-:W-:Y:S01]  /*4e00*/  IMAD.MOV.U32 R3, RZ, RZ, 0x4 ;  /* 0x00000004ff037424 */ /* 0x000fe200078e00ff */
[----:B------:R-:W3:Y:S01]  /*4e10*/  LDCU.64 UR4, c[0x4][0xe8] ;  /* 0x01001d00ff0477ac */ /* 0x000ee20008000a00 */
[----:B------:R-:W-:Y:S01]  /*4e20*/  MOV R6, R24 ;  /* 0x0000001800067202 */ /* 0x000fe20000000f00 */
[----:B------:R1:W-:Y:S01]  /*4e30*/  STL [R1+0x10], R2 ;  /* 0x0000100201007387 */ /* 0x0003e20000100800 */
[----:B------:R-:W-:-:S03]  /*4e40*/  MOV R7, R23 ;  /* 0x0000001700077202 */ /* 0x000fc60000000f00 */
[----:B------:R1:W-:Y:S01]  /*4e50*/  STL.64 [R1+0x8], R2 ;  /* 0x0000080201007387 */ /* 0x0003e20000100a00 */
[----:B---3--:R-:W-:Y:S01]  /*4e60*/  MOV R4, UR4 ;  /* 0x0000000400047c02 */ /* 0x008fe20008000f00 */
[----:B------:R-:W-:Y:S02]  /*4e70*/  IMAD.U32 R5, RZ, RZ, UR5 ;  /* 0x00000005ff057e24 */ /* 0x000fe4000f8e00ff */
[----:B------:R-:W-:-:S07]  /*4e80*/  LEPC R20, `(.L_x_93) ;  /* 0x000000001014794e */ /* 0x000fce0000000000 */
[----:B-12---:R-:W-:Y:S05]  /*4e90*/  CALL.ABS.NOINC R8 ;  /* 0x0000000008007343 */ /* 0x006fea0003c00000 */
.L_x_93:
[----:B------:R1:W2:Y:S01]  /*4ea0*/  LDC.64 R2, c[0x4][R25] ;  /* 0x0100000019027b82 */ /* 0x0002a20000000a00 */
[----:B------:R-:W3:Y:S01]  /*4eb0*/  LDCU.64 UR4, c[0x4][0xe0] ;  /* 0x01001c00ff0477ac */ /* 0x000ee20008000a00 */
[----:B------:R-:W-:Y:S01]  /*4ec0*/  CS2R R6, SRZ ;  /* 0x0000000000067805 */ /* 0x000fe2000001ff00 */
[----:B---3--:R-:W-:Y:S01]  /*4ed0*/  IMAD.U32 R4, RZ, RZ, UR4 ;  /* 0x00000004ff047e24 */ /* 0x008fe2000f8e00ff */
[----:B------:R-:W-:-:S04]  /*4ee0*/  MOV R5, UR5 ;  /* 0x0000000500057c02 */ /* 0x000fc80008000f00 */
[----:B------:R-:W-:-:S07]  /*4ef0*/  LEPC R20, `(.L_x_94) ;  /* 0x000000001014794e */ /* 0x000fce0000000000 */
[----:B-12---:R-:W-:Y:S05]  /*4f00*/  CALL.ABS.NOINC R2 ;  /* 0x0000000002007343 */ /* 0x006fea0003c00000 */
.L_x_94:
[----:B------:R1:W2:Y:S01]  /*4f10*/  LDC.64 R2, c[0x4][R25] ;  /* 0x0100000019027b82 */ /* 0x0002a20000000a00 */
[----:B------:R-:W3:Y:S01]  /*4f20*/  LDCU.64 UR4, c[0x4][0xf0] ;  /* 0x01001e00ff0477ac */ /* 0x000ee20008000a00 */
[----:B------:R-:W-:Y:S01]  /*4f30*/  CS2R R6, SRZ ;  /* 0x0000000000067805 */ /* 0x000fe2000001ff00 */
[----:B---3--:R-:W-:Y:S01]  /*4f40*/  IMAD.U32 R4, RZ, RZ, UR4 ;  /* 0x00000004ff047e24 */ /* 0x008fe2000f8e00ff */
[----:B------:R-:W-:-:S04]  /*4f50*/  MOV R5, UR5 ;  /* 0x0000000500057c02 */ /* 0x000fc80008000f00 */
[----:B------:R-:W-:-:S07]  /*4f60*/  LEPC R20, `(.L_x_95) ;  /* 0x000000001014794e */ /* 0x000fce0000000000 */
[----:B-12---:R-:W-:Y:S05]  /*4f70*/  CALL.ABS.NOINC R2 ;  /* 0x0000000002007343 */ /* 0x006fea0003c00000 */
.L_x_95:
[----:B------:R1:W2:Y:S01]  /*4f80*/  LDC.64 R2, c[0x4][R25] ;  /* 0x0100000019027b82 */ /* 0x0002a20000000a00 */
[----:B------:R-:W3:Y:S01]  /*4f90*/  LDCU.64 UR4, c[0x4][0xf8] ;  /* 0x01001f00ff0477ac */ /* 0x000ee20008000a00 */
[----:B------:R-:W-:Y:S01]  /*4fa0*/  CS2R R6, SRZ ;  /* 0x0000000000067805 */ /* 0x000fe2000001ff00 */
[----:B---3--:R-:W-:Y:S01]  /*4fb0*/  IMAD.U32 R4, RZ, RZ, UR4 ;  /* 0x00000004ff047e24 */ /* 0x008fe2000f8e00ff */
[----:B------:R-:W-:-:S04]  /*4fc0*/  MOV R5, UR5 ;  /* 0x0000000500057c02 */ /* 0x000fc80008000f00 */
[----:B------:R-:W-:-:S07]  /*4fd0*/  LEPC R20, `(.L_x_96) ;  /* 0x000000001014794e */ /* 0x000fce0000000000 */
[----:B-12---:R-:W-:Y:S05]  /*4fe0*/  CALL.ABS.NOINC R2 ;  /* 0x0000000002007343 */ /* 0x006fea0003c00000 */
.L_x_96:
[----:B------:R-:W-:Y:S01]  /*4ff0*/  HFMA2 R0, -RZ, RZ, 0, 9.5367431640625e-07 ;  /* 0x00000010ff007431 */ /* 0x000fe200000001ff */
[----:B------:R1:W2:Y:S01]  /*5000*/  LDC.64 R2, c[0x4][R25] ;  /* 0x0100000019027b82 */ /* 0x0002a20000000a00 */
[----:B------:R-:W3:Y:S01]  /*5010*/  LDCU.64 UR4, c[0x4][0xc8] ;  /* 0x01001900ff0477ac */ /* 0x000ee20008000a00 */
[----:B------:R-:W-:Y:S01]  /*5020*/  MOV R6, R22 ;  /* 0x0000001600067202 */ /* 0x000fe20000000f00 */
[----:B------:R-:W-:Y:S01]  /*5030*/  IMAD.MOV.U32 R7, RZ, RZ, R19 ;  /* 0x000000ffff077224 */ /* 0x000fe200078e0013 */
[----:B------:R1:W-:Y:S01]  /*5040*/  STL [R1], R0 ;  /* 0x0000000001007387 */ /* 0x0003e20000100800 */
[----:B---3--:R-:W-:Y:S01]  /*5050*/  MOV R4, UR4 ;  /* 0x0000000400047c02 */ /* 0x008fe20008000f00 */
[----:B------:R-:W-:-:S04]  /*5060*/  IMAD.U32 R5, RZ, RZ, UR5 ;  /* 0x00000005ff057e24 */ /* 0x000fc8000f8e00ff */
[----:B------:R-:W-:-:S07]  /*5070*/  LEPC R20, `(.L_x_97) ;  /* 0x000000001014794e */ /* 0x000fce0000000000 */
[----:B-12---:R-:W-:Y:S05]  /*5080*/  CALL.ABS.NOINC R2 ;  /* 0x0000000002007343 */ /* 0x006fea0003c00000 */
.L_x_97:
[----:B------:R-:W1:Y:S01]  /*5090*/  S2R R0, SR_SWINHI ;  /* 0x0000000000007919 */ /* 0x000e620000002f00 */
[----:B------:R2:W3:Y:S01]  /*50a0*/  LDC.64 R2, c[0x4][R25] ;  /* 0x0100000019027b82 */ /* 0x0004e20000000a00 */
[----:B------:R-:W4:Y:S01]  /*50b0*/  LDCU.64 UR4, c[0x4][0x100] ;  /* 0x01002000ff0477ac */ /* 0x000f220008000a00 */
[----:B------:R-:W-:Y:S02]  /*50c0*/  MOV R6, R22 ;  /* 0x0000001600067202 */ /* 0x000fe40000000f00 */
[----:B------:R-:W-:Y:S01]  /*50d0*/  MOV R7, R19 ;  /* 0x0000001300077202 */ /* 0x000fe20000000f00 */
[----:B----4-:R-:W-:Y:S02]  /*50e0*/  IMAD.U32 R4, RZ, RZ, UR4 ;  /* 0x00000004ff047e24 */ /* 0x010fe4000f8e00ff */
[----:B------:R-:W-:Y:S01]  /*50f0*/  IMAD.U32 R5, RZ, RZ, UR5 ;  /* 0x00000005ff057e24 */ /* 0x000fe2000f8e00ff */
[----:B------:R-:W-:Y:S02]  /*5100*/  MOV R8, R17 ;  /* 0x0000001100087202 */ /* 0x000fe40000000f00 */
[----:B-1----:R-:W-:-:S05]  /*5110*/  MOV R9, R0 ;  /* 0x0000000000097202 */ /* 0x002fca0000000f00 */
[----:B------:R2:W-:Y:S02]  /*5120*/  STL.64 [R1], R8 ;  /* 0x0000000801007387 */ /* 0x0005e40000100a00 */
[----:B------:R-:W-:-:S07]  /*5130*/  LEPC R20, `(.L_x_98) ;  /* 0x000000001014794e */ /* 0x000fce0000000000 */
[----:B--23--:R-:W-:Y:S05]  /*5140*/  CALL.ABS.NOINC R2 ;  /* 0x0000000002007343 */ /* 0x00cfea0003c00000 */
.L_x_98:
[----:B------:R-:W1:Y:S01]  /*5150*/  LDC.64 R8, c[0x4][0xd8] ;  /* 0x01003600ff087b82 */ /* 0x000e620000000a00 */
[----:B------:R-:W2:Y:S01]  /*5160*/  LDCU.64 UR4, c[0x4][0xd0] ;  /* 0x01001a00ff0477ac */ /* 0x000ea20008000a00 */
[----:B------:R-:W-:Y:S02]  /*5170*/  MOV R6, R22 ;  /* 0x0000001600067202 */ /* 0x000fe40000000f00 */
[----:B------:R-:W-:-:S04]  /*5180*/  MOV R7, R19 ;  /* 0x0000001300077202 */ /* 0x000fc80000000f00 */
[----:B------:R3:W4:Y:S01]  /*5190*/  LDC.64 R2, c[0x4][R25] ;  /* 0x0100000019027b82 */ /* 0x0007220000000a00 */
[----:B--2---:R-:W-:Y:S02]  /*51a0*/  IMAD.U32 R4, RZ, RZ, UR4 ;  /* 0x00000004ff047e24 */ /* 0x004fe4000f8e00ff */
[----:B------:R-:W-:Y:S01]  /*51b0*/  IMAD.U32 R5, RZ, RZ, UR5 ;  /* 0x00000005ff057e24 */ /* 0x000fe2000f8e00ff */
[----:B-1----:R3:W-:Y:S04]  /*51c0*/  STL.64 [R1], R8 ;  /* 0x0000000801007387 */ /* 0x0027e80000100a00 */
[----:B------:R-:W-:-:S07]  /*51d0*/  LEPC R20, `(.L_x_99) ;  /* 0x000000001014794e */ /* 0x000fce0000000000 */
[----:B---34-:R-:W-:Y:S05]  /*51e0*/  CALL.ABS.NOINC R2 ;  /* 0x0000000002007343 */ /* 0x018fea0003c00000 */
.L_x_99:
[----:B------:R-:W-:Y:S01]  /*51f0*/  HFMA2 R0, -RZ, RZ, 0, 2.384185791015625e-06 ;  /* 0x00000028ff007431 */ /* 0x000fe200000001ff */
        /* <DEDUP_REMOVED lines=9> */
.L_x_100:
        /* <DEDUP_REMOVED lines=10> */
.L_x_101:
[----:B------:R1:W2:Y:S01]  /*5330*/  LDC.64 R2, c[0x4][R25] ;  /* 0x0100000019027b82 */ /* 0x0002a20000000a00 */
[----:B------:R-:W3:Y:S01]  /*5340*/  LDCU.64 UR4, c[0x4][0xe0] ;  /* 0x01001c00ff0477ac */ /* 0x000ee20008000a00 */
[----:B------:R-:W-:Y:S01]  /*5350*/  CS2R R6, SRZ ;  /* 0x0000000000067805 */ /* 0x000fe2000001ff00 */
[----:B---3--:R-:W-:Y:S01]  /*5360*/  IMAD.U32 R4, RZ, RZ, UR4 ;  /* 0x00000004ff047e24 */ /* 0x008fe2000f8e00ff */
[----:B------:R-:W-:-:S04]  /*5370*/  MOV R5, UR5 ;  /* 0x0000000500057c02 */ /* 0x000fc80008000f00 */
[----:B------:R-:W-:-:S07]  /*5380*/  LEPC R20, `(.L_x_102) ;  /* 0x000000001014794e */ /* 0x000fce0000000000 */
[----:B-12---:R-:W-:Y:S05]  /*5390*/  CALL.ABS.NOINC R2 ;  /* 0x0000000002007343 */ /* 0x006fea0003c00000 */
.L_x_102:
[----:B------:R-:W-:Y:S01]  /*53a0*/  HFMA2 R0, -RZ, RZ, 0, 4.76837158203125e-07 ;  /* 0x00000008ff007431 */ /* 0x000fe200000001ff */
        /* <DEDUP_REMOVED lines=9> */
.L_x_103:
[----:B------:R-:W-:Y:S01]  /*5440*/  HFMA2 R0, -RZ, RZ, 0, 2.6226043701171875e-06 ;  /* 0x0000002cff007431 */ /* 0x000fe200000001ff */
        /* <DEDUP_REMOVED lines=9> */
.L_x_104:
[----:B------:R1:W2:Y:S01]  /*54e0*/  LDC.64 R2, c[0x4][R25] ;  /* 0x0100000019027b82 */ /* 0x0002a20000000a00 */
[----:B------:R-:W3:Y:S01]  /*54f0*/  LDCU.64 UR4, c[0x4][0xe0] ;  /* 0x01001c00ff0477ac */ /* 0x000ee20008000a00 */
[----:B------:R-:W-:Y:S01]  /*5500*/  CS2R R6, SRZ ;  /* 0x0000000000067805 */ /* 0x000fe2000001ff00 */
[----:B---3--:R-:W-:Y:S01]  /*5510*/  IMAD.U32 R4, RZ, RZ, UR4 ;  /* 0x00000004ff047e24 */ /* 0x008fe2000f8e00ff */
[----:B------:R-:W-:-:S04]  /*5520*/  MOV R5, UR5 ;  /* 0x0000000500057c02 */ /* 0x000fc80008000f00 */
[----:B------:R-:W-:-:S07]  /*5530*/  LEPC R20, `(.L_x_105) ;  /* 0x000000001014794e */ /* 0x000fce0000000000 */
[----:B-12---:R-:W-:Y:S05]  /*5540*/  CALL.ABS.NOINC R2 ;  /* 0x0000000002007343 */ /* 0x006fea0003c00000 */
.L_x_105:
        /* <DEDUP_REMOVED lines=10> */
.L_x_106:
[----:B------:R-:W-:Y:S01]  /*55f0*/  HFMA2 R0, -RZ, RZ, 0, 2.443790435791015625e-06 ;  /* 0x00000029ff007431 */ /* 0x000fe200000001ff */
        /* <DEDUP_REMOVED lines=9> */
.L_x_107:
        /* <DEDUP_REMOVED lines=10> */
.L_x_108:
        /* <DEDUP_REMOVED lines=10> */
.L_x_109:
[----:B------:R1:W2:Y:S01]  /*57d0*/  LDC.64 R2, c[0x4][R25] ;  /* 0x0100000019027b82 */ /* 0x0002a20000000a00 */
[----:B------:R-:W3:Y:S01]  /*57e0*/  LDCU.64 UR4, c[0x4][0xe0] ;  /* 0x01001c00ff0477ac */ /* 0x000ee20008000a00 */
[----:B------:R-:W-:Y:S01]  /*57f0*/  CS2R R6, SRZ ;  /* 0x0000000000067805 */ /* 0x000fe2000001ff00 */
[----:B---3--:R-:W-:Y:S01]  /*5800*/  IMAD.U32 R4, RZ, RZ, UR4 ;  /* 0x00000004ff047e24 */ /* 0x008fe2000f8e00ff */
[----:B------:R-:W-:-:S04]  /*5810*/  MOV R5, UR5 ;  /* 0x0000000500057c02 */ /* 0x000fc80008000f00 */
[----:B------:R-:W-:-:S07]  /*5820*/  LEPC R20, `(.L_x_110) ;  /* 0x000000001014794e */ /* 0x000fce0000000000 */
[----:B-12---:R-:W-:Y:S05]  /*5830*/  CALL.ABS.NOINC R2 ;  /* 0x0000000002007343 */ /* 0x006fea0003c00000 */
.L_x_110:
[----:B------:R-:W-:Y:S01]  /*5840*/  HFMA2 R0, -RZ, RZ, 0, 3.814697265625e-06 ;  /* 0x00000040ff007431 */ /* 0x000fe200000001ff */
        /* <DEDUP_REMOVED lines=9> */
.L_x_111:
        /* <DEDUP_REMOVED lines=10> */
.L_x_112:
[----:B------:R1:W2:Y:S01]  /*5980*/  LDC.64 R2, c[0x4][R25] ;  /* 0x0100000019027b82 */ /* 0x0002a20000000a00 */
[----:B------:R-:W3:Y:S01]  /*5990*/  LDCU.64 UR4, c[0x4][0xe0] ;  /* 0x01001c00ff0477ac */ /* 0x000ee20008000a00 */
[----:B------:R-:W-:Y:S01]  /*59a0*/  CS2R R6, SRZ ;  /* 0x0000000000067805 */ /* 0x000fe2000001ff00 */
[----:B---3--:R-:W-:Y:S01]  /*59b0*/  IMAD.U32 R4, RZ, RZ, UR4 ;  /* 0x00000004ff047e24 */ /* 0x008fe2000f8e00ff */
[----:B------:R-:W-:-:S04]  /*59c0*/  MOV R5, UR5 ;  /* 0x0000000500057c02 */ /* 0x000fc80008000f00 */
[----:B------:R-:W-:-:S07]  /*59d0*/  LEPC R20, `(.L_x_113) ;  /* 0x000000001014794e */ /* 0x000fce0000000000 */
[----:B-12---:R-:W-:Y:S05]  /*59e0*/  CALL.ABS.NOINC R2 ;  /* 0x0000000002007343 */ /* 0x006fea0003c00000 */
.L_x_113:
[----:B------:R-:W-:Y:S01]  /*59f0*/  HFMA2 R0, -RZ, RZ, 0, 1.1920928955078125e-07 ;  /* 0x00000002ff007431 */ /* 0x000fe200000001ff */
        /* <DEDUP_REMOVED lines=9> */
.L_x_114:
        /* <DEDUP_REMOVED lines=10> */
.L_x_115:
        /* <DEDUP_REMOVED lines=10> */
.L_x_116:
        /* <DEDUP_REMOVED lines=10> */
.L_x_117:
[----:B------:R1:W2:Y:S01]  /*5c70*/  LDC.64 R2, c[0x4][R25] ;  /* 0x0100000019027b82 */ /* 0x0002a20000000a00 */
[----:B------:R-:W3:Y:S01]  /*5c80*/  LDCU.64 UR4, c[0x4][0xe0] ;  /* 0x01001c00ff0477ac */ /* 0x000ee20008000a00 */
[----:B------:R-:W-:Y:S01]  /*5c90*/  CS2R R6, SRZ ;  /* 0x0000000000067805 */ /* 0x000fe2000001ff00 */
[----:B---3--:R-:W-:Y:S01]  /*5ca0*/  IMAD.U32 R4, RZ, RZ, UR4 ;  /* 0x00000004ff047e24 */ /* 0x008fe2000f8e00ff */
[----:B------:R-:W-:-:S04]  /*5cb0*/  MOV R5, UR5 ;  /* 0x0000000500057c02 */ /* 0x000fc80008000f00 */
[----:B------:R-:W-:-:S07]  /*5cc0*/  LEPC R20, `(.L_x_118) ;  /* 0x000000001014794e */ /* 0x000fce0000000000 */
[----:B-12---:R-:W-:Y:S05]  /*5cd0*/  CALL.ABS.NOINC R2 ;  /* 0x0000000002007343 */ /* 0x006fea0003c00000 */
.L_x_118:
[----:B------:R-:W-:Y:S01]  /*5ce0*/  HFMA2 R0, -RZ, RZ, 0, 5.9604644775390625e-08 ;  /* 0x00000001ff007431 */ /* 0x000fe200000001ff */
        /* <DEDUP_REMOVED lines=9> */
.L_x_119:
        /* <DEDUP_REMOVED lines=10> */
.L_x_120:
[----:B------:R1:W2:Y:S01]  /*5e20*/  LDC.64 R2, c[0x4][R25] ;  /* 0x0100000019027b82 */ /* 0x0002a20000000a00 */
[----:B------:R-:W3:Y:S01]  /*5e30*/  LDCU.64 UR4, c[0x4][0xe0] ;  /* 0x01001c00ff0477ac */ /* 0x000ee20008000a00 */
[----:B------:R-:W-:Y:S01]  /*5e40*/  CS2R R6, SRZ ;  /* 0x0000000000067805 */ /* 0x000fe2000001ff00 */
[----:B---3--:R-:W-:Y:S01]  /*5e50*/  IMAD.U32 R4, RZ, RZ, UR4 ;  /* 0x00000004ff047e24 */ /* 0x008fe2000f8e00ff */
[----:B------:R-:W-:-:S04]  /*5e60*/  MOV R5, UR5 ;  /* 0x0000000500057c02 */ /* 0x000fc80008000f00 */
[----:B------:R-:W-:-:S07]  /*5e70*/  LEPC R20, `(.L_x_121) ;  /* 0x000000001014794e */ /* 0x000fce0000000000 */
[----:B-12---:R-:W-:Y:S05]  /*5e80*/  CALL.ABS.NOINC R2 ;  /* 0x0000000002007343 */ /* 0x006fea0003c00000 */
.L_x_121:
        /* <DEDUP_REMOVED lines=10> */
.L_x_122:
        /* <DEDUP_REMOVED lines=10> */
.L_x_123:
        /* <DEDUP_REMOVED lines=10> */
.L_x_124:
        /* <DEDUP_REMOVED lines=10> */
.L_x_125:
        /* <DEDUP_REMOVED lines=10> */
.L_x_126:
        /* <DEDUP_REMOVED lines=10> */
.L_x_127:
[----:B------:R1:W2:Y:S01]  /*6250*/  LDC.64 R2, c[0x4][R25] ;  /* 0x0100000019027b82 */ /* 0x0002a20000000a00 */
[----:B------:R-:W3:Y:S01]  /*6260*/  LDCU.64 UR4, c[0x4][0xe0] ;  /* 0x01001c00ff0477ac */ /* 0x000ee20008000a00 */
[----:B------:R-:W-:Y:S01]  /*6270*/  CS2R R6, SRZ ;  /* 0x0000000000067805 */ /* 0x000fe2000001ff00 */
[----:B---3--:R-:W-:Y:S01]  /*6280*/  IMAD.U32 R4, RZ, RZ, UR4 ;  /* 0x00000004ff047e24 */ /* 0x008fe2000f8e00ff */
[----:B------:R-:W-:-:S04]  /*6290*/  MOV R5, UR5 ;  /* 0x0000000500057c02 */ /* 0x000fc80008000f00 */
[----:B------:R-:W-:-:S07]  /*62a0*/  LEPC R20, `(.L_x_128) ;  /* 0x000000001014794e */ /* 0x000fce0000000000 */
[----:B-12---:R-:W-:Y:S05]  /*62b0*/  CALL.ABS.NOINC R2 ;  /* 0x0000000002007343 */ /* 0x006fea0003c00000 */
.L_x_128:
        /* <DEDUP_REMOVED lines=10> */
.L_x_129:
        /* <DEDUP_REMOVED lines=10> */
.L_x_130:
[----:B------:R1:W2:Y:S01]  /*6400*/  LDC.64 R2, c[0x4][R25] ;  /* 0x0100000019027b82 */ /* 0x0002a20000000a00 */
[----:B------:R-:W3:Y:S01]  /*6410*/  LDCU.64 UR4, c[0x4][0xe0] ;  /* 0x01001c00ff0477ac */ /* 0x000ee20008000a00 */
[----:B------:R-:W-:Y:S01]  /*6420*/  CS2R R6, SRZ ;  /* 0x0000000000067805 */ /* 0x000fe2000001ff00 */
[----:B---3--:R-:W-:Y:S01]  /*6430*/  IMAD.U32 R4, RZ, RZ, UR4 ;  /* 0x00000004ff047e24 */ /* 0x008fe2000f8e00ff */
[----:B------:R-:W-:-:S04]  /*6440*/  MOV R5, UR5 ;  /* 0x0000000500057c02 */ /* 0x000fc80008000f00 */
[----:B------:R-:W-:-:S07]  /*6450*/  LEPC R20, `(.L_x_131) ;  /* 0x000000001014794e */ /* 0x000fce0000000000 */
[----:B-12---:R-:W-:Y:S05]  /*6460*/  CALL.ABS.NOINC R2 ;  /* 0x0000000002007343 */ /* 0x006fea0003c00000 */
.L_x_131:
[----:B------:R-:W-:Y:S01]  /*6470*/  HFMA2 R0, -RZ, RZ, 0, 6.103515625e-05 ;  /* 0x00000400ff007431 */ /* 0x000fe200000001ff */
        /* <DEDUP_REMOVED lines=9> */
.L_x_132:
        /* <DEDUP_REMOVED lines=10> */
.L_x_133:
        /* <DEDUP_REMOVED lines=10> */
.L_x_134:
        /* <DEDUP_REMOVED lines=10> */
.L_x_135:
[----:B------:R1:W2:Y:S01]  /*66f0*/  LDC.64 R2, c[0x4][R25] ;  /* 0x0100000019027b82 */ /* 0x0002a20000000a00 */
[----:B------:R-:W3:Y:S01]  /*6700*/  LDCU.64 UR4, c[0x4][0xe0] ;  /* 0x01001c00ff0477ac */ /* 0x000ee20008000a00 */
[----:B------:R-:W-:Y:S01]  /*6710*/  CS2R R6, SRZ ;  /* 0x0000000000067805 */ /* 0x000fe2000001ff00 */
[----:B---3--:R-:W-:Y:S01]  /*6720*/  IMAD.U32 R4, RZ, RZ, UR4 ;  /* 0x00000004ff047e24 */ /* 0x008fe2000f8e00ff */
[----:B------:R-:W-:-:S04]  /*6730*/  MOV R5, UR5 ;  /* 0x0000000500057c02 */ /* 0x000fc80008000f00 */
[----:B------:R-:W-:-:S07]  /*6740*/  LEPC R20, `(.L_x_136) ;  /* 0x000000001014794e */ /* 0x000fce0000000000 */
[----:B-12---:R-:W-:Y:S05]  /*6750*/  CALL.ABS.NOINC R2 ;  /* 0x0000000002007343 */ /* 0x006fea0003c00000 */
.L_x_136:
        /* <DEDUP_REMOVED lines=10> */
.L_x_137:
        /* <DEDUP_REMOVED lines=10> */
.L_x_138:
[----:B------:R1:W2:Y:S01]  /*68a0*/  LDC.64 R2, c[0x4][R25] ;  /* 0x0100000019027b82 */ /* 0x0002a20000000a00 */
[----:B------:R-:W3:Y:S01]  /*68b0*/  LDCU.64 UR4, c[0x4][0xe0] ;  /* 0x01001c00ff0477ac */ /* 0x000ee20008000a00 */
[----:B------:R-:W-:Y:S01]  /*68c0*/  CS2R R6, SRZ ;  /* 0x0000000000067805 */ /* 0x000fe2000001ff00 */
[----:B---3--:R-:W-:Y:S01]  /*68d0*/  IMAD.U32 R4, RZ, RZ, UR4 ;  /* 0x00000004ff047e24 */ /* 0x008fe2000f8e00ff */
[----:B------:R-:W-:-:S04]  /*68e0*/  MOV R5, UR5 ;  /* 0x0000000500057c02 */ /* 0x000fc80008000f00 */
[----:B------:R-:W-:-:S07]  /*68f0*/  LEPC R20, `(.L_x_139) ;  /* 0x000000001014794e */ /* 0x000fce0000000000 */
[----:B-12---:R-:W-:Y:S05]  /*6900*/  CALL.ABS.NOINC R2 ;  /* 0x0000000002007343 */ /* 0x006fea0003c00000 */
.L_x_139:
[----:B------:R-:W-:Y:S01]  /*6910*/  HFMA2 R0, -RZ, RZ, 0, 3.0517578125e-05 ;  /* 0x00000200ff007431 */ /* 0x000fe200000001ff */
        /* <DEDUP_REMOVED lines=9> */
.L_x_140:
        /* <DEDUP_REMOVED lines=10> */
.L_x_141:
        /* <DEDUP_REMOVED lines=10> */
.L_x_142:
        /* <DEDUP_REMOVED lines=10> */
.L_x_143:
[----:B------:R1:W2:Y:S01]  /*6b90*/  LDC.64 R2, c[0x4][R25] ;  /* 0x0100000019027b82 */ /* 0x0002a20000000a00 */
[----:B------:R-:W3:Y:S01]  /*6ba0*/  LDCU.64 UR4, c[0x4][0xe0] ;  /* 0x01001c00ff0477ac */ /* 0x000ee20008000a00 */
[----:B------:R-:W-:Y:S01]  /*6bb0*/  CS2R R6, SRZ ;  /* 0x0000000000067805 */ /* 0x000fe2000001ff00 */
[----:B---3--:R-:W-:Y:S01]  /*6bc0*/  IMAD.U32 R4, RZ, RZ, UR4 ;  /* 0x00000004ff047e24 */ /* 0x008fe2000f8e00ff */
[----:B------:R-:W-:-:S04]  /*6bd0*/  MOV R5, UR5 ;  /* 0x0000000500057c02 */ /* 0x000fc80008000f00 */
[----:B------:R-:W-:-:S07]  /*6be0*/  LEPC R20, `(.L_x_144) ;  /* 0x000000001014794e */ /* 0x000fce0000000000 */
[----:B-12---:R-:W-:Y:S05]  /*6bf0*/  CALL.ABS.NOINC R2 ;  /* 0x0000000002007343 */ /* 0x006fea0003c00000 */
.L_x_144:
[----:B------:R1:W-:Y:S01]  /*6c00*/  STL [R1], RZ ;  /* 0x000000ff01007387 */ /* 0x0003e20000100800 */
[----:B------:R1:W2:Y:S01]  /*6c10*/  LDC.64 R2, c[0x4][R25] ;  /* 0x0100000019027b82 */ /* 0x0002a20000000a00 */
[----:B------:R-:W3:Y:S01]  /*6c20*/  LDCU.64 UR4, c[0x4][0xc8] ;  /* 0x01001900ff0477ac */ /* 0x000ee20008000a00 */
[----:B------:R-:W-:Y:S02]  /*6c30*/  MOV R6, R22 ;  /* 0x0000001600067202 */ /* 0x000fe40000000f00 */
[----:B------:R-:W-:Y:S01]  /*6c40*/  MOV R7, R19 ;  /* 0x0000001300077202 */ /* 0x000fe20000000f00 */
[----:B---3--:R-:W-:Y:S02]  /*6c50*/  IMAD.U32 R4, RZ, RZ, UR4 ;  /* 0x00000004ff047e24 */ /* 0x008fe4000f8e00ff */
[----:B------:R-:W-:Y:S02]  /*6c60*/  IMAD.U32 R5, RZ, RZ, UR5 ;  /* 0x00000005ff057e24 */ /* 0x000fe4000f8e00ff */
[----:B------:R-:W-:-:S07]  /*6c70*/  LEPC R20, `(.L_x_145) ;  /* 0x000000001014794e */ /* 0x000fce0000000000 */
[----:B-12---:R-:W-:Y:S05]  /*6c80*/  CALL.ABS.NOINC R2 ;  /* 0x0000000002007343 */ /* 0x006fea0003c00000 */
.L_x_145:
        /* <DEDUP_REMOVED lines=10> */
.L_x_146:
[----:B------:R1:W2:Y:S01]  /*6d30*/  LDC.64 R2, c[0x4][R25] ;  /* 0x0100000019027b82 */ /* 0x0002a20000000a00 */
[----:B------:R-:W3:Y:S01]  /*6d40*/  LDCU.64 UR4, c[0x4][0xe0] ;  /* 0x01001c00ff0477ac */ /* 0x000ee20008000a00 */
[----:B------:R-:W-:Y:S01]  /*6d50*/  CS2R R6, SRZ ;  /* 0x0000000000067805 */ /* 0x000fe2000001ff00 */
[----:B---3--:R-:W-:Y:S01]  /*6d60*/  IMAD.U32 R4, RZ, RZ, UR4 ;  /* 0x00000004ff047e24 */ /* 0x008fe2000f8e00ff */
[----:B------:R-:W-:-:S04]  /*6d70*/  MOV R5, UR5 ;  /* 0x0000000500057c02 */ /* 0x000fc80008000f00 */
[----:B------:R-:W-:-:S07]  /*6d80*/  LEPC R20, `(.L_x_147) ;  /* 0x000000001014794e */ /* 0x000fce0000000000 */
[----:B-12---:R-:W-:Y:S05]  /*6d90*/  CALL.ABS.NOINC R2 ;  /* 0x0000000002007343 */ /* 0x006fea0003c00000 */
.L_x_147:
[----:B------:R-:W-:Y:S01]  /*6da0*/  HFMA2 R0, -RZ, RZ, 0, 2 ;  /* 0x00004000ff007431 */ /* 0x000fe200000001ff */
        /* <DEDUP_REMOVED lines=9> */
.L_x_148:
        /* <DEDUP_REMOVED lines=10> */
.L_x_149:
        /* <DEDUP_REMOVED lines=10> */
.L_x_150:
        /* <DEDUP_REMOVED lines=10> */
.L_x_91:
[----:B------:R-:W-:Y:S05]  /*7020*/  BSYNC.RECONVERGENT B6 ;  /* 0x0000000000067941 */ /* 0x000fea0003800200 */
.L_x_90:
[----:B-1----:R-:W1:Y:S01]  /*7030*/  S2R R0, SR_SWINHI ;  /* 0x0000000000007919 */ /* 0x002e620000002f00 */
[----:B------:R-:W-:Y:S01]  /*7040*/  IMAD.SHL.U32 R42, R16, 0x2, RZ ;  /* 0x00000002102a7824 */ /* 0x000fe200078e00ff */
[----:B------:R-:W2:Y:S04]  /*7050*/  LDCU.64 UR4, c[0x0][0x880] ;  /* 0x00011000ff0477ac */ /* 0x000ea80008000a00 */
[----:B------:R-:W-:Y:S02]  /*7060*/  LOP3.LUT R42, R42, 0xfe, RZ, 0xc0, !PT ;  /* 0x000000fe2a2a7812 */ /* 0x000fe400078ec0ff */
[----:B--2---:R-:W-:-:S04]  /*7070*/  ISETP.NE.U32.AND P6, PT, RZ, UR4, PT ;  /* 0x00000004ff007c0c */ /* 0x004fc8000bfc5070 */
[----:B------:R-:W-:Y:S02]  /*7080*/  ISETP.NE.AND.EX P6, PT, RZ, UR5, PT, P6 ;  /* 0x00000005ff007c0c */ /* 0x000fe4000bfc5360 */
[----:B------:R-:W-:Y:S02]  /*7090*/  MOV R2, R17 ;  /* 0x0000001100027202 */ /* 0x000fe40000000f00 */
[----:B-1----:R-:W-:-:S03]  /*70a0*/  MOV R3, R0 ;  /* 0x0000000000037202 */ /* 0x002fc60000000f00 */
[----:B------:R-:W-:-:S03]  /*70b0*/  IMAD.WIDE.U32 R42, R42, 0x2, R2 ;  /* 0x000000022a2a7825 */ /* 0x000fc600078e0002 */
[C---:B------:R-:W-:Y:S02]  /*70c0*/  IADD3 R3, P0, PT, R42.reuse, 0x200, RZ ;  /* 0x000002002a037810 */ /* 0x040fe40007f1e0ff */
[C---:B------:R-:W-:Y:S02]  /*70d0*/  IADD3 R5, P2, PT, R42.reuse, 0x800, RZ ;  /* 0x000008002a057810 */ /* 0x040fe40007f5e0ff */
[C---:B------:R-:W-:Y:S01]  /*70e0*/  IADD3 R7, P1, PT, R42.reuse, 0xa00, RZ ;  /* 0x00000a002a077810 */ /* 0x040fe20007f3e0ff */
[--C-:B------:R-:W-:Y:S01]  /*70f0*/  IMAD.X R77, RZ, RZ, R43.reuse, P0 ;  /* 0x000000ffff4d7224 */ /* 0x100fe200000e062b */
[C---:B------:R-:W-:Y:S01]  /*7100*/  IADD3 R9, P0, PT, R42.reuse, 0x1000, RZ ;  /* 0x000010002a097810 */ /* 0x040fe20007f1e0ff */
[--C-:B------:R-:W-:Y:S01]  /*7110*/  IMAD.X R75, RZ, RZ, R43.reuse, P2 ;  /* 0x000000ffff4b7224 */ /* 0x100fe200010e062b */
[C-C-:B------:R-:W-:Y:S01]  /*7120*/  SHF.R.U64 R11, R42.reuse, 0x3, R43.reuse ;  /* 0x000000032a0b7819 */ /* 0x140fe2000000122b */
[----:B------:R-:W-:Y:S01]  /*7130*/  IMAD.X R73, RZ, RZ, R43, P1 ;  /* 0x000000ffff497224 */ /* 0x000fe200008e062b */
[C---:B------:R-:W-:Y:S01]  /*7140*/  SHF.R.U64 R0, R3.reuse, 0x3, R77 ;  /* 0x0000000303007819 */ /* 0x040fe2000000124d */
[----:B------:R-:W-:Y:S01]  /*7150*/  IMAD.X R63, RZ, RZ, R43, P0 ;  /* 0x000000ffff3f7224 */ /* 0x000fe200000e062b */
[----:B------:R-:W-:Y:S01]  /*7160*/  LOP3.LUT R10, R42, 0x70, R11, 0x78, !PT ;  /* 0x000000702a0a7812 */ /* 0x000fe200078e780b */
[----:B------:R-:W-:Y:S01]  /*7170*/  IMAD.MOV.U32 R11, RZ, RZ, R43 ;  /* 0x000000ffff0b7224 */ /* 0x000fe200078e002b */
[----:B------:R-:W-:-:S02]  /*7180*/  LOP3.LUT R76, R3, 0x70, R0, 0x78, !PT ;  /* 0x00000070034c7812 */ /* 0x000fc400078e7800 */
[----:B------:R-:W-:Y:S02]  /*7190*/  SHF.R.U64 R0, R5, 0x3, R75 ;  /* 0x0000000305007819 */ /* 0x000fe4000000124b */
[C---:B------:R-:W-:Y:S01]  /*71a0*/  IADD3 R3, P0, PT, R42.reuse, 0x1200, RZ ;  /* 0x000012002a037810 */ /* 0x040fe20007f1e0ff */
[----:B------:R1:W-:Y:S01]  /*71b0*/  ST.E desc[UR46][R10.64], RZ ;  /* 0x000000ff0a007985 */ /* 0x0003e2000c10192e */
[----:B------:R-:W-:Y:S02]  /*71c0*/  SHF.R.U64 R4, R9, 0x3, R63 ;  /* 0x0000000309047819 */ /* 0x000fe4000000123f */
[----:B------:R-:W-:Y:S01]  /*71d0*/  LOP3.LUT R74, R5, 0x70, R0, 0x78, !PT ;  /* 0x00000070054a7812 */ /* 0x000fe200078e7800 */
[----:B------:R-:W-:Y:S01]  /*71e0*/  IMAD.X R61, RZ, RZ, R43, P0 ;  /* 0x000000ffff3d7224 */ /* 0x000fe200000e062b */
[----:B------:R-:W-:Y:S01]  /*71f0*/  SHF.R.U64 R2, R7, 0x3, R73 ;  /* 0x0000000307027819 */ /* 0x000fe20000001249 */
[----:B------:R-:W-:Y:S01]  /*7200*/  ST.E desc[UR46][R76.64], RZ ;  /* 0x000000ff4c007985 */ /* 0x000fe2000c10192e */
[----:B------:R-:W-:-:S02]  /*7210*/  IADD3 R5, P2, PT, R42, 0x1800, RZ ;  /* 0x000018002a057810 */ /* 0x000fc40007f5e0ff */
[----:B------:R-:W-:Y:S01]  /*7220*/  LOP3.LUT R62, R9, 0x70, R4, 0x78, !PT ;  /* 0x00000070093e7812 */ /* 0x000fe200078e7804 */
[----:B------:R2:W-:Y:S01]  /*7230*/  ST.E desc[UR46][R74.64], RZ ;  /* 0x000000ff4a007985 */ /* 0x0005e2000c10192e */
[----:B------:R-:W-:Y:S01]  /*7240*/  LOP3.LUT R72, R7, 0x70, R2, 0x78, !PT ;  /* 0x0000007007487812 */ /* 0x000fe200078e7802 */
[----:B------:R-:W-:Y:S01]  /*7250*/  IMAD.X R59, RZ, RZ, R43, P2 ;  /* 0x000000ffff3b7224 */ /* 0x000fe200010e062b */
[C---:B------:R-:W-:Y:S02]  /*7260*/  IADD3 R9, P0, PT, R42.reuse, 0x2000, RZ ;  /* 0x000020002a097810 */ /* 0x040fe40007f1e0ff */
[----:B------:R-:W-:Y:S01]  /*7270*/  IADD3 R7, P1, PT, R42, 0x1a00, RZ ;  /* 0x00001a002a077810 */ /* 0x000fe20007f3e0ff */
[----:B------:R-:W-:Y:S01]  /*7280*/  ST.E desc[UR46][R72.64], RZ ;  /* 0x000000ff48007985 */ /* 0x000fe2000c10192e */
[C---:B------:R-:W-:Y:S01]  /*7290*/  SHF.R.U64 R0, R3.reuse, 0x3, R61 ;  /* 0x0000000303007819 */ /* 0x040fe2000000123d */
[--C-:B------:R-:W-:Y:S02]  /*72a0*/  IMAD.X R55, RZ, RZ, R43.reuse, P0 ;  /* 0x000000ffff377224 */ /* 0x100fe400000e062b */
[----:B------:R-:W-:Y:S01]  /*72b0*/  IMAD.X R57, RZ, RZ, R43, P1 ;  /* 0x000000ffff397224 */ /* 0x000fe200008e062b */
[----:B------:R-:W-:Y:S01]  /*72c0*/  LOP3.LUT R60, R3, 0x70, R0, 0x78, !PT ;  /* 0x00000070033c7812 */ /* 0x000fe200078e7800 */
[----:B------:R-:W-:Y:S01]  /*72d0*/  ST.E desc[UR46][R62.64], RZ ;  /* 0x000000ff3e007985 */ /* 0x000fe2000c10192e */
[----:B------:R-:W-:-:S02]  /*72e0*/  SHF.R.U64 R0, R5, 0x3, R59 ;  /* 0x0000000305007819 */ /* 0x000fc4000000123b */
[C---:B------:R-:W-:Y:S01]  /*72f0*/  IADD3 R3, P0, PT, R42.reuse, 0x2200, RZ ;  /* 0x000022002a037810 */ /* 0x040fe20007f1e0ff */
[----:B------:R3:W-:Y:S01]  /*7300*/  ST.E desc[UR46][R60.64], RZ ;  /* 0x000000ff3c007985 */ /* 0x0007e2000c10192e */
[----:B------:R-:W-:Y:S02]  /*7310*/  SHF.R.U64 R4, R9, 0x3, R55 ;  /* 0x0000000309047819 */ /* 0x000fe40000001237 */
[----:B------:R-:W-:Y:S01]  /*7320*/  LOP3.LUT R58, R5, 0x70, R0, 0x78, !PT ;  /* 0x00000070053a7812 */ /* 0x000fe200078e7800 */
[----:B------:R-:W-:Y:S01]  /*7330*/  IMAD.X R53, RZ, RZ, R43, P0 ;  /* 0x000000ffff357224 */ /* 0x000fe200000e062b */
[----:B------:R-:W-:Y:S02]  /*7340*/  SHF.R.U64 R2, R7, 0x3, R57 ;  /* 0x0000000307027819 */ /* 0x000fe40000001239 */
[----:B------:R-:W-:Y:S01]  /*7350*/  IADD3 R5, P2, PT, R42, 0x2800, RZ ;  /* 0x000028002a057810 */ /* 0x000fe20007f5e0ff */
[----:B------:R-:W-:Y:S01]  /*7360*/  ST.E desc[UR46][R58.64], RZ ;  /* 0x000000ff3a007985 */ /* 0x000fe2000c10192e */
[----:B------:R-:W-:-:S02]  /*7370*/  LOP3.LUT R54, R9, 0x70, R4, 0x78, !PT ;  /* 0x0000007009367812 */ /* 0x000fc400078e7804 */
        /* <DEDUP_REMOVED lines=9> */
[----:B------:R4:W-:Y:S01]  /*7410*/  ST.E desc[UR46][R54.64], RZ ;  /* 0x000000ff36007985 */ /* 0x0009e2000c10192e */
[----:B------:R-:W-:-:S02]  /*7420*/  SHF.R.U64 R0, R5, 0x3, R51 ;  /* 0x0000000305007819 */ /* 0x000fc40000001233 */
[C---:B------:R-:W-:Y:S01]  /*7430*/  IADD3 R3, P0, PT, R42.reuse, 0x3200, RZ ;  /* 0x000032002a037810 */ /* 0x040fe20007f1e0ff */
[----:B------:R-:W-:Y:S01]  /*7440*/  ST.E desc[UR46][R52.64], RZ ;  /* 0x000000ff34007985 */ /* 0x000fe2000c10192e */
        /* <DEDUP_REMOVED lines=11> */
[----:B------:R5:W-:Y:S01]  /*7500*/  ST.E desc[UR46][R48.64], RZ ;  /* 0x000000ff30007985 */ /* 0x000be2000c10192e */
[C---:B------:R-:W-:Y:S01]  /*7510*/  SHF.R.U64 R0, R3.reuse, 0x3, R45 ;  /* 0x0000000303007819 */ /* 0x040fe2000000122d */
[--C-:B------:R-:W-:Y:S02]  /*7520*/  IMAD.X R37, RZ, RZ, R43.reuse, P0 ;  /* 0x000000ffff257224 */ /* 0x100fe400000e062b */
[----:B------:R-:W-:Y:S01]  /*7530*/  IMAD.X R39, RZ, RZ, R43, P1 ;  /* 0x000000ffff277224 */ /* 0x000fe200008e062b */
[----:B------:R-:W-:Y:S01]  /*7540*/  LOP3.LUT R44, R3, 0x70, R0, 0x78, !PT ;  /* 0x00000070032c7812 */ /* 0x000fe200078e7800 */
[----:B------:R-:W-:Y:S01]  /*7550*/  ST.E desc[UR46][R46.64], RZ ;  /* 0x000000ff2e007985 */ /* 0x000fe2000c10192e */
        /* <DEDUP_REMOVED lines=8> */
[----:B------:R5:W-:Y:S01]  /*75e0*/  ST.E desc[UR46][R40.64], RZ ;  /* 0x000000ff28007985 */ /* 0x000be2000c10192e */
        /* <DEDUP_REMOVED lines=48> */
[----:B-1----:R-:W-:Y:S01]  /*78f0*/  IMAD.X R11, RZ, RZ, R43, P1 ;  /* 0x000000ffff0b7224 */ /* 0x002fe200008e062b */
[----:B------:R-:W-:Y:S01]  /*7900*/  LOP3.LUT R14, R3, 0x70, R6, 0x78, !PT ;  /* 0x00000070030e7812 */ /* 0x000fe200078e7806 */
[----:B------:R1:W-:Y:S01]  /*7910*/  ST.E desc[UR46][R20.64], RZ ;  /* 0x000000ff14007985 */ /* 0x0003e2000c10192e */
[----:B------:R-:W-:-:S02]  /*7920*/  SHF.R.U64 R3, R0, 0x3, R13 ;  /* 0x0000000300037819 */ /* 0x000fc4000000120d */
[----:B------:R-:W-:Y:S01]  /*7930*/  IADD3 R6, P0, PT, R42, 0x7200, RZ ;  /* 0x000072002a067810 */ /* 0x000fe20007f1e0ff */
[----:B------:R1:W-:Y:S01]  /*7940*/  ST.E desc[UR46][R14.64], RZ ;  /* 0x000000ff0e007985 */ /* 0x0003e2000c10192e */
[----:B------:R-:W-:Y:S02]  /*7950*/  LOP3.LUT R12, R0, 0x70, R3, 0x78, !PT ;  /* 0x00000070000c7812 */ /* 0x000fe400078e7803 */
[----:B------:R-:W-:Y:S01]  /*7960*/  SHF.R.U64 R5, R2, 0x3, R11 ;  /* 0x0000000302057819 */ /* 0x000fe2000000120b */
[----:B------:R-:W-:Y:S01]  /*7970*/  IMAD.X R71, RZ, RZ, R43, P0 ;  /* 0x000000ffff477224 */ /* 0x000fe200000e062b */
[----:B------:R-:W-:Y:S01]  /*7980*/  IADD3 R0, P2, PT, R42, 0x7800, RZ ;  /* 0x000078002a007810 */ /* 0x000fe20007f5e0ff */
[----:B------:R1:W-:Y:S01]  /*7990*/  ST.E desc[UR46][R12.64], RZ ;  /* 0x000000ff0c007985 */ /* 0x0003e2000c10192e */
[----:B------:R-:W-:Y:S02]  /*79a0*/  LOP3.LUT R10, R2, 0x70, R5, 0x78, !PT ;  /* 0x00000070020a7812 */ /* 0x000fe400078e7805 */
[C---:B------:R-:W-:Y:S01]  /*79b0*/  IADD3 R3, P0, PT, R42.reuse, 0x400, RZ ;  /* 0x000004002a037810 */ /* 0x040fe20007f1e0ff */
[----:B------:R-:W-:Y:S01]  /*79c0*/  IMAD.X R69, RZ, RZ, R43, P2 ;  /* 0x000000ffff457224 */ /* 0x000fe200010e062b */
[----:B------:R-:W-:Y:S01]  /*79d0*/  IADD3 R2, P1, PT, R42, 0x7a00, RZ ;  /* 0x00007a002a027810 */ /* 0x000fe20007f3e0ff */
[----:B------:R1:W-:Y:S01]  /*79e0*/  ST.E desc[UR46][R10.64], RZ ;  /* 0x000000ff0a007985 */ /* 0x0003e2000c10192e */
[----:B------:R-:W-:Y:S01]  /*79f0*/  SHF.R.U64 R5, R6, 0x3, R71 ;  /* 0x0000000306057819 */ /* 0x000fe20000001247 */
[----:B------:R-:W-:Y:S01]  /*7a00*/  IMAD.X R65, RZ, RZ, R43, P0 ;  /* 0x000000ffff417224 */ /* 0x000fe200000e062b */
[----:B------:R-:W-:Y:S01]  /*7a10*/  SHF.R.U64 R7, R4, 0x3, R9 ;  /* 0x0000000304077819 */ /* 0x000fe20000001209 */
[----:B------:R-:W-:Y:S01]  /*7a20*/  IMAD.X R67, RZ, RZ, R43, P1 ;  /* 0x000000ffff437224 */ /* 0x000fe200008e062b */
[----:B------:R-:W-:-:S02]  /*7a30*/  LOP3.LUT R70, R6, 0x70, R5, 0x78, !PT ;  /* 0x0000007006467812 */ /* 0x000fc400078e7805 */
[----:B------:R-:W-:Y:S02]  /*7a40*/  SHF.R.U64 R5, R0, 0x3, R69 ;  /* 0x0000000300057819 */ /* 0x000fe40000001245 */
[----:B------:R-:W-:Y:S02]  /*7a50*/  IADD3 R6, P0, PT, R42, 0x600, RZ ;  /* 0x000006002a067810 */ /* 0x000fe40007f1e0ff */
[----:B------:R-:W-:Y:S02]  /*7a60*/  LOP3.LUT R8, R4, 0x70, R7, 0x78, !PT ;  /* 0x0000007004087812 */ /* 0x000fe400078e7807 */
[----:B------:R-:W-:Y:S01]  /*7a70*/  LOP3.LUT R68, R0, 0x70, R5, 0x78, !PT ;  /* 0x0000007000447812 */ /* 0x000fe200078e7805 */
[----:B------:R-:W-:Y:S01]  /*7a80*/  IMAD.X R85, RZ, RZ, R43, P0 ;  /* 0x000000ffff557224 */ /* 0x000fe200000e062b */
[----:B------:R-:W-:Y:S01]  /*7a90*/  SHF.R.U64 R7, R2, 0x3, R67 ;  /* 0x0000000302077819 */ /* 0x000fe20000001243 */
[----:B------:R1:W-:Y:S01]  /*7aa0*/  ST.E desc[UR46][R8.64], RZ ;  /* 0x000000ff08007985 */ /* 0x0003e2000c10192e */
[----:B------:R-:W-:-:S02]  /*7ab0*/  IADD3 R0, P2, PT, R42, 0xc00, RZ ;  /* 0x00000c002a007810 */ /* 0x000fc40007f5e0ff */
[C---:B------:R-:W-:Y:S01]  /*7ac0*/  SHF.R.U64 R4, R3.reuse, 0x3, R65 ;  /* 0x0000000303047819 */ /* 0x040fe20000001241 */
[----:B------:R1:W-:Y:S01]  /*7ad0*/  ST.E desc[UR46][R70.64], RZ ;  /* 0x000000ff46007985 */ /* 0x0003e2000c10192e */
[----:B------:R-:W-:Y:S01]  /*7ae0*/  LOP3.LUT R66, R2, 0x70, R7, 0x78, !PT ;  /* 0x0000007002427812 */ /* 0x000fe200078e7807 */
[----:B------:R-:W-:Y:S01]  /*7af0*/  IMAD.X R83, RZ, RZ, R43, P2 ;  /* 0x000000ffff537224 */ /* 0x000fe200010e062b */
[----:B------:R-:W-:Y:S01]  /*7b00*/  IADD3 R2, P1, PT, R42, 0xe00, RZ ;  /* 0x00000e002a027810 */ /* 0x000fe20007f3e0ff */
[----:B------:R1:W-:Y:S01]  /*7b10*/  ST.E desc[UR46][R68.64], RZ ;  /* 0x000000ff44007985 */ /* 0x0003e2000c10192e */
[----:B------:R-:W-:Y:S02]  /*7b20*/  SHF.R.U64 R5, R6, 0x3, R85 ;  /* 0x0000000306057819 */ /* 0x000fe40000001255 */
[----:B------:R-:W-:Y:S01]  /*7b30*/  LOP3.LUT R64, R3, 0x70, R4, 0x78, !PT ;  /* 0x0000007003407812 */ /* 0x000fe200078e7804 */
[----:B------:R-:W-:Y:S01]  /*7b40*/  IMAD.X R81, RZ, RZ, R43, P1 ;  /* 0x000000ffff517224 */ /* 0x000fe200008e062b */
[----:B------:R-:W-:Y:S01]  /*7b50*/  IADD3 R3, P0, PT, R42, 0x1400, RZ ;  /* 0x000014002a037810 */ /* 0x000fe20007f1e0ff */
[----:B------:R1:W-:Y:S01]  /*7b60*/  ST.E desc[UR46][R66.64], RZ ;  /* 0x000000ff42007985 */ /* 0x0003e2000c10192e */
[----:B------:R-:W-:-:S02]  /*7b70*/  LOP3.LUT R84, R6, 0x70, R5, 0x78, !PT ;  /* 0x0000007006547812 */ /* 0x000fc400078e7805 */
[----:B------:R-:W-:Y:S01]  /*7b80*/  SHF.R.U64 R5, R0, 0x3, R83 ;  /* 0x0000000300057819 */ /* 0x000fe20000001253 */
[----:B------:R-:W-:Y:S01]  /*7b90*/  IMAD.X R79, RZ, RZ, R43, P0 ;  /* 0x000000ffff4f7224 */ /* 0x000fe200000e062b */
[----:B------:R-:W-:Y:S01]  /*7ba0*/  SHF.R.U64 R7, R2, 0x3, R81 ;  /* 0x0000000302077819 */ /* 0x000fe20000001251 */
[----:B------:R1:W-:Y:S01]  /*7bb0*/  ST.E desc[UR46][R64.64], RZ ;  /* 0x000000ff40007985 */ /* 0x0003e2000c10192e */
[----:B------:R-:W-:Y:S02]  /*7bc0*/  LOP3.LUT R82, R0, 0x70, R5, 0x78, !PT ;  /* 0x0000007000527812 */ /* 0x000fe400078e7805 */
[----:B------:R-:W-:Y:S01]  /*7bd0*/  IADD3 R0, P0, PT, R42, 0x1600, RZ ;  /* 0x000016002a007810 */ /* 0x000fe20007f1e0ff */
[----:B------:R1:W-:Y:S01]  /*7be0*/  ST.E desc[UR46][R84.64], RZ ;  /* 0x000000ff54007985 */ /* 0x0003e2000c10192e */
[C---:B------:R-:W-:Y:S02]  /*7bf0*/  SHF.R.U64 R4, R3.reuse, 0x3, R79 ;  /* 0x0000000303047819 */ /* 0x040fe4000000124f */
[----:B------:R-:W-:Y:S01]  /*7c00*/  LOP3.LUT R80, R2, 0x70, R7, 0x78, !PT ;  /* 0x0000007002507812 */ /* 0x000fe200078e7807 */
[----:B------:R-:W-:Y:S01]  /*7c10*/  IMAD.X R7, RZ, RZ, R43, P0 ;  /* 0x000000ffff077224 */ /* 0x000fe200000e062b */
[----:B------:R-:W-:Y:S01]  /*7c20*/  IADD3 R2, P1, PT, R42, 0x1c00, RZ ;  /* 0x00001c002a027810 */ /* 0x000fe20007f3e0ff */
[----:B------:R1:W-:Y:S01]  /*7c30*/  ST.E desc[UR46][R82.64], RZ ;  /* 0x000000ff52007985 */ /* 0x0003e2000c10192e */
[----:B------:R-:W-:-:S02]  /*7c40*/  LOP3.LUT R78, R3, 0x70, R4, 0x78, !PT ;  /* 0x00000070034e7812 */ /* 0x000fc400078e7804 */
[----:B------:R-:W-:Y:S01]  /*7c50*/  IADD3 R4, P0, PT, R42, 0x1e00, RZ ;  /* 0x00001e002a047810 */ /* 0x000fe20007f1e0ff */
[----:B------:R-:W-:Y:S01]  /*7c60*/  IMAD.X R89, RZ, RZ, R43, P1 ;  /* 0x000000ffff597224 */ /* 0x000fe200008e062b */
[C---:B------:R-:W-:Y:S01]  /*7c70*/  SHF.R.U64 R3, R0.reuse, 0x3, R7 ;  /* 0x0000000300037819 */ /* 0x040fe20000001207 */
[----:B------:R1:W-:Y:S02]  /*7c80*/  ST.E desc[UR46][R80.64], RZ ;  /* 0x000000ff50007985 */ /* 0x0003e4000c10192e */
[----:B------:R-:W-:Y:S01]  /*7c90*/  IMAD.X R87, RZ, RZ, R43, P0 ;  /* 0x000000ffff577224 */ /* 0x000fe200000e062b */
[----:B------:R-:W-:Y:S01]  /*7ca0*/  LOP3.LUT R6, R0, 0x70, R3, 0x78, !PT ;  /* 0x0000007000067812 */ /* 0x000fe200078e7803 */
[----:B------:R1:W-:Y:S01]  /*7cb0*/  ST.E desc[UR46][R78.64], RZ ;  /* 0x000000ff4e007985 */ /* 0x0003e2000c10192e */
[----:B------:R-:W-:Y:S02]  /*7cc0*/  IADD3 R0, P0, PT, R42, 0x2400, RZ ;  /* 0x000024002a007810 */ /* 0x000fe40007f1e0ff */
[----:B------:R-:W-:Y:S01]  /*7cd0*/  SHF.R.U64 R3, R2, 0x3, R89 ;  /* 0x0000000302037819 */ /* 0x000fe20000001259 */
[----:B------:R1:W-:Y:S01]  /*7ce0*/  ST.E desc[UR46][R6.64], RZ ;  /* 0x000000ff06007985 */ /* 0x0003e2000c10192e */
[----:B------:R-:W-:Y:S01]  /*7cf0*/  SHF.R.U64 R5, R4, 0x3, R87 ;  /* 0x0000000304057819 */ /* 0x000fe20000001257 */
[----:B--2---:R-:W-:Y:S01]  /*7d00*/  IMAD.X R75, RZ, RZ, R43, P0 ;  /* 0x000000ffff4b7224 */ /* 0x004fe200000e062b */
[----:B------:R-:W-:-:S02]  /*7d10*/  LOP3.LUT R88, R2, 0x70, R3, 0x78, !PT ;  /* 0x0000007002587812 */ /* 0x000fc400078e7803 */
[----:B------:R-:W-:Y:S02]  /*7d20*/  IADD3 R3, P0, PT, R42, 0x2c00, RZ ;  /* 0x00002c002a037810 */ /* 0x000fe40007f1e0ff */
[----:B------:R-:W-:Y:S01]  /*7d30*/  LOP3.LUT R86, R4, 0x70, R5, 0x78, !PT ;  /* 0x0000007004567812 */ /* 0x000fe200078e7805 */
[----:B------:R1:W-:Y:S01]  /*7d40*/  ST.E desc[UR46][R88.64], RZ ;  /* 0x000000ff58007985 */ /* 0x0003e2000c10192e */
[----:B------:R-:W-:Y:S01]  /*7d50*/  SHF.R.U64 R5, R0, 0x3, R75 ;  /* 0x0000000300057819 */ /* 0x000fe2000000124b */
[----:B------:R-:W-:Y:S01]  /*7d60*/  IMAD.X R77, RZ, RZ, R43, P0 ;  /* 0x000000ffff4d7224 */ /* 0x000fe200000e062b */
[----:B------:R-:W-:Y:S01]  /*7d70*/  IADD3 R2, P1, PT, R42, 0x2600, RZ ;  /* 0x000026002a027810 */ /* 0x000fe20007f3e0ff */
[----:B------:R1:W-:Y:S01]  /*7d80*/  ST.E desc[UR46][R86.64], RZ ;  /* 0x000000ff56007985 */ /* 0x0003e2000c10192e */
[----:B------:R-:W-:Y:S02]  /*7d90*/  LOP3.LUT R74, R0, 0x70, R5, 0x78, !PT ;  /* 0x00000070004a7812 */ /* 0x000fe400078e7805 */
[----:B------:R-:W-:Y:S01]  /*7da0*/  SHF.R.U64 R0, R3, 0x3, R77 ;  /* 0x0000000303007819 */ /* 0x000fe2000000124d */
[----:B------:R-:W-:-:S02]  /*7db0*/  IMAD.X R91, RZ, RZ, R43, P1 ;  /* 0x000000ffff5b7224 */ /* 0x000fc400008e062b */
[----:B------:R1:W-:Y:S01]  /*7dc0*/  ST.E desc[UR46][R74.64], RZ ;  /* 0x000000ff4a007985 */ /* 0x0003e2000c10192e */
[----:B------:R-:W-:Y:S02]  /*7dd0*/  LOP3.LUT R76, R3, 0x70, R0, 0x78, !PT ;  /* 0x00000070034c7812 */ /* 0x000fe400078e7800 */
[----:B------:R-:W-:Y:S02]  /*7de0*/  IADD3 R0, P0, PT, R42, 0x2e00, RZ ;  /* 0x00002e002a007810 */ /* 0x000fe40007f1e0ff */
[----:B------:R-:W-:-:S03]  /*7df0*/  SHF.R.U64 R5, R2, 0x3, R91 ;  /* 0x0000000302057819 */ /* 0x000fc6000000125b */
[----:B---3--:R-:W-:Y:S01]  /*7e00*/  IMAD.X R61, RZ, RZ, R43, P0 ;  /* 0x000000ffff3d7224 */ /* 0x008fe200000e062b */
[----:B------:R-:W-:Y:S02]  /*7e10*/  IADD3 R3, P0, PT, R42, 0x3600, RZ ;  /* 0x000036002a037810 */ /* 0x000fe40007f1e0ff */
[----:B------:R-:W-:Y:S02]  /*7e20*/  LOP3.LUT R90, R2, 0x70, R5, 0x78, !PT ;  /* 0x00000070025a7812 */ /* 0x000fe400078e7805 */
[----:B------:R-:W-:Y:S01]  /*7e30*/  SHF.R.U64 R5, R0, 0x3, R61 ;  /* 0x0000000300057819 */ /* 0x000fe2000000123d */
[----:B------:R-:W-:Y:S01]  /*7e40*/  IMAD.X R63, RZ, RZ, R43, P0 ;  /* 0x000000ffff3f7224 */ /* 0x000fe200000e062b */
[----:B------:R-:W-:Y:S01]  /*7e50*/  IADD3 R2, P1, PT, R42, 0x3400, RZ ;  /* 0x000034002a027810 */ /* 0x000fe20007f3e0ff */
[----:B------:R1:W-:Y:S01]  /*7e60*/  ST.E desc[UR46][R90.64], RZ ;  /* 0x000000ff5a007985 */ /* 0x0003e2000c10192e */
[----:B------:R-:W-:Y:S02]  /*7e70*/  LOP3.LUT R60, R0, 0x70, R5, 0x78, !PT ;  /* 0x00000070003c7812 */ /* 0x000fe400078e7805 */
[C---:B------:R-:W-:Y:S01]  /*7e80*/  SHF.R.U64 R0, R3.reuse, 0x3, R63 ;  /* 0x0000000303007819 */ /* 0x040fe2000000123f */
[----:B------:R-:W-:Y:S01]  /*7e90*/  IMAD.X R73, RZ, RZ, R43, P1 ;  /* 0x000000ffff497224 */ /* 0x000fe200008e062b */
[----:B------:R1:W-:Y:S02]  /*7ea0*/  ST.E desc[UR46][R76.64], RZ ;  /* 0x000000ff4c007985 */ /* 0x0003e4000c10192e */
[----:B------:R-:W-:-:S02]  /*7eb0*/  LOP3.LUT R62, R3, 0x70, R0, 0x78, !PT ;  /* 0x00000070033e7812 */ /* 0x000fc400078e7800 */
[----:B------:R-:W-:Y:S01]  /*7ec0*/  IADD3 R0, P0, PT, R42, 0x3c00, RZ ;  /* 0x00003c002a007810 */ /* 0x000fe20007f1e0ff */
[----:B------:R1:W-:Y:S01]  /*7ed0*/  ST.E desc[UR46][R60.64], RZ ;  /* 0x000000ff3c007985 */ /* 0x0003e2000c10192e */
[----:B------:R-:W-:-:S03]  /*7ee0*/  SHF.R.U64 R5, R2, 0x3, R73 ;  /* 0x0000000302057819 */ /* 0x000fc60000001249 */
[----:B----4-:R-:W-:Y:S01]  /*7ef0*/  IMAD.X R55, RZ, RZ, R43, P0 ;  /* 0x000000ffff377224 */ /* 0x010fe200000e062b */
        /* <DEDUP_REMOVED lines=14> */
[----:B-----5:R-:W-:Y:S01]  /*7fe0*/  IMAD.X R49, RZ, RZ, R43, P0 ;  /* 0x000000ffff317224 */ /* 0x020fe200000e062b */
        /* <DEDUP_REMOVED lines=14> */
[----:B------:R-:W-:Y:S01]  /*80d0*/  IMAD.X R41, RZ, RZ, R43, P0 ;  /* 0x000000ffff297224 */ /* 0x000fe200000e062b */
        /* <DEDUP_REMOVED lines=32> */
[----:B------:R-:W-:Y:S01]  /*82e0*/  IADD3 R2, P1, PT, R42, 0x6e00, RZ ;  /* 0x00006e002a027810 */ /* 0x000fe20007f3e0ff */
[----:B------:R-:W-:Y:S01]  /*82f0*/  IMAD.X R29, RZ, RZ, R43, P0 ;  /* 0x000000ffff1d7224 */ /* 0x000fe200000e062b */
[C---:B------:R-:W-:Y:S01]  /*8300*/  SHF.R.U64 R5, R0.reuse, 0x3, R31 ;  /* 0x0000000300057819 */ /* 0x040fe2000000121f */
[----:B------:R1:W-:Y:S02]  /*8310*/  ST.E desc[UR46][R38.64], RZ ;  /* 0x000000ff26007985 */ /* 0x0003e4000c10192e */
[----:B------:R-:W-:Y:S01]  /*8320*/  IMAD.X R33, RZ, RZ, R43, P1 ;  /* 0x000000ffff217224 */ /* 0x000fe200008e062b */
[----:B------:R-:W-:Y:S01]  /*8330*/  LOP3.LUT R30, R0, 0x70, R5, 0x78, !PT ;  /* 0x00000070001e7812 */ /* 0x000fe200078e7805 */
[----:B------:R1:W-:Y:S01]  /*8340*/  ST.E desc[UR46][R36.64], RZ ;  /* 0x000000ff24007985 */ /* 0x0003e2000c10192e */
[----:B------:R-:W-:-:S02]  /*8350*/  SHF.R.U64 R0, R3, 0x3, R29 ;  /* 0x0000000303007819 */ /* 0x000fc4000000121d */
[----:B------:R-:W-:Y:S01]  /*8360*/  SHF.R.U64 R5, R2, 0x3, R33 ;  /* 0x0000000302057819 */ /* 0x000fe20000001221 */
[----:B------:R1:W-:Y:S01]  /*8370*/  ST.E desc[UR46][R30.64], RZ ;  /* 0x000000ff1e007985 */ /* 0x0003e2000c10192e */
[----:B------:R-:W-:Y:S02]  /*8380*/  LOP3.LUT R28, R3, 0x70, R0, 0x78, !PT ;  /* 0x00000070031c7812 */ /* 0x000fe400078e7800 */
[----:B------:R-:W-:Y:S02]  /*8390*/  IADD3 R0, P0, PT, R42, 0x7600, RZ ;  /* 0x000076002a007810 */ /* 0x000fe40007f1e0ff */
[----:B------:R-:W-:Y:S02]  /*83a0*/  LOP3.LUT R32, R2, 0x70, R5, 0x78, !PT ;  /* 0x0000007002207812 */ /* 0x000fe400078e7805 */
[C---:B------:R-:W-:Y:S01]  /*83b0*/  IADD3 R2, P1, PT, R42.reuse, 0x7c00, RZ ;  /* 0x00007c002a027810 */ /* 0x040fe20007f3e0ff */
[--C-:B------:R-:W-:Y:S01]  /*83c0*/  IMAD.X R23, RZ, RZ, R43.reuse, P0 ;  /* 0x000000ffff177224 */ /* 0x100fe200000e062b */
[----:B------:R-:W-:Y:S01]  /*83d0*/  IADD3 R3, P0, PT, R42, 0x7e00, RZ ;  /* 0x00007e002a037810 */ /* 0x000fe20007f1e0ff */
[----:B------:R1:W-:Y:S02]  /*83e0*/  ST.E desc[UR46][R32.64], RZ ;  /* 0x000000ff20007985 */ /* 0x0003e4000c10192e */
[----:B------:R-:W-:Y:S01]  /*83f0*/  IMAD.X R27, RZ, RZ, R43, P1 ;  /* 0x000000ffff1b7224 */ /* 0x000fe200008e062b */
[C---:B------:R-:W-:Y:S01]  /*8400*/  SHF.R.U64 R5, R0.reuse, 0x3, R23 ;  /* 0x0000000300057819 */ /* 0x040fe20000001217 */
[----:B------:R-:W-:Y:S01]  /*8410*/  IMAD.X R25, RZ, RZ, R43, P0 ;  /* 0x000000ffff197224 */ /* 0x000fe200000e062b */
[----:B------:R1:W-:Y:S02]  /*8420*/  ST.E desc[UR46][R28.64], RZ ;  /* 0x000000ff1c007985 */ /* 0x0003e4000c10192e */
[----:B------:R-:W-:-:S02]  /*8430*/  LOP3.LUT R22, R0, 0x70, R5, 0x78, !PT ;  /* 0x0000007000167812 */ /* 0x000fc400078e7805 */
[C---:B------:R-:W-:Y:S02]  /*8440*/  SHF.R.U64 R5, R2.reuse, 0x3, R27 ;  /* 0x0000000302057819 */ /* 0x040fe4000000121b */
[C---:B------:R-:W-:Y:S01]  /*8450*/  SHF.R.U64 R0, R3.reuse, 0x3, R25 ;  /* 0x0000000303007819 */ /* 0x040fe20000001219 */
[----:B------:R1:W-:Y:S01]  /*8460*/  ST.E desc[UR46][R22.64], RZ ;  /* 0x000000ff16007985 */ /* 0x0003e2000c10192e */
[----:B------:R-:W-:Y:S02]  /*8470*/  LOP3.LUT R26, R2, 0x70, R5, 0x78, !PT ;  /* 0x00000070021a7812 */ /* 0x000fe400078e7805 */
[----:B------:R-:W-:Y:S01]  /*8480*/  LOP3.LUT R24, R3, 0x70, R0, 0x78, !PT ;  /* 0x0000007003187812 */ /* 0x000fe200078e7800 */
[----:B------:R-:W2:Y:S02]  /*8490*/  S2R R2, SR_CTAID.Z ;  /* 0x0000000000027919 */ /* 0x000ea40000002700 */
[----:B------:R1:W-:Y:S01]  /*84a0*/  ST.E desc[UR46][R26.64], RZ ;  /* 0x000000ff1a007985 */ /* 0x0003e2000c10192e */
[----:B------:R-:W3:Y:S03]  /*84b0*/  S2R R0, SR_CTAID.Y ;  /* 0x0000000000007919 */ /* 0x000ee60000002600 */
[----:B------:R1:W-:Y:S01]  /*84c0*/  ST.E desc[UR46][R24.64], RZ ;  /* 0x000000ff18007985 */ /* 0x0003e2000c10192e */
[----:B------:R-:W-:Y:S05]  /*84d0*/  @!P6 BRA `(.L_x_151) ;  /* 0x000000000090e947 */ /* 0x000fea0003800000 */
[----:B------:R-:W4:Y:S01]  /*84e0*/  LDCU UR4, c[0x0][0x380] ;  /* 0x00007000ff0477ac */ /* 0x000f220008000800 */
[----:B------:R-:W-:Y:S01]  /*84f0*/  IADD3 R3, PT, PT, R18, UR37, RZ ;  /* 0x0000002512037c10 */ /* 0x000fe2000fffe0ff */
[----:B------:R-:W-:Y:S03]  /*8500*/  BSSY.RECONVERGENT B0, `(.L_x_151) ;  /* 0x0000021000007945 */ /* 0x000fe60003800200 */
[----:B----4-:R-:W-:-:S13]  /*8510*/  ISETP.GE.AND P0, PT, R3, UR4, PT ;  /* 0x0000000403007c0c */ /* 0x010fda000bf06270 */
[----:B------:R-:W-:Y:S05]  /*8520*/  @P0 BRA `(.L_x_152) ;  /* 0x0000000000780947 */ /* 0x000fea0003800000 */
[----:B------:R-:W1:Y:S01]  /*8530*/  LDCU UR4, c[0x0][0x38c] ;  /* 0x00007180ff0477ac */ /* 0x000e620008000800 */
[----:B------:R-:W2:Y:S01]  /*8540*/  LDCU UR5, c[0x0][0x890] ;  /* 0x00011200ff0577ac */ /* 0x000ea20008000800 */
[----:B------:R-:W4:Y:S01]  /*8550*/  LDCU.64 UR6, c[0x0][0x888] ;  /* 0x00011100ff0677ac */ /* 0x000f220008000a00 */
[----:B-1----:R-:W1:Y:S01]  /*8560*/  I2F.U32.RP R8, UR4 ;  /* 0x0000000400087d06 */ /* 0x002e620008209000 */
[----:B------:R-:W-:-:S07]  /*8570*/  ISETP.NE.U32.AND P0, PT, RZ, UR4, PT ;  /* 0x00000004ff007c0c */ /* 0x000fce000bf05070 */
[----:B-1----:R-:W1:Y:S02]  /*8580*/  MUFU.RCP R6, R8 ;  /* 0x0000000800067308 */ /* 0x002e640000001000 */
[----:B-1----:R-:W-:-:S06]  /*8590*/  IADD3 R6, PT, PT, R6, 0xffffffe, RZ ;  /* 0x0ffffffe06067810 */ /* 0x002fcc0007ffe0ff */
[----:B------:R-:W1:Y:S02]  /*85a0*/  F2I.FTZ.U32.TRUNC.NTZ R5, R6 ;  /* 0x0000000600057305 */ /* 0x000e64000021f000 */
[----:B-1----:R-:W-:-:S05]  /*85b0*/  IADD3 R4, PT, PT, RZ, -R5, RZ ;  /* 0x80000005ff047210 */ /* 0x002fca0007ffe0ff */
[----:B------:R-:W-:Y:S02]  /*85c0*/  IMAD R7, R4, UR4, RZ ;  /* 0x0000000404077c24 */ /* 0x000fe4000f8e02ff */
[----:B------:R-:W-:-:S05]  /*85d0*/  HFMA2 R4, -RZ, RZ, 0, 0 ;  /* 0x00000000ff047431 */ /* 0x000fca00000001ff */
[----:B------:R-:W-:-:S04]  /*85e0*/  IMAD.HI.U32 R5, R5, R7, R4 ;  /* 0x0000000705057227 */ /* 0x000fc800078e0004 */
[----:B--2---:R-:W-:Y:S02]  /*85f0*/  IMAD R4, R2, UR5, R3 ;  /* 0x0000000502047c24 */ /* 0x004fe4000f8e0203 */
[----:B---3--:R-:W-:-:S04]  /*8600*/  IMAD.HI.U32 R5, R5, R0, RZ ;  /* 0x0000000005057227 */ /* 0x008fc800078e00ff */
[----:B------:R-:W-:-:S04]  /*8610*/  IMAD.MOV R7, RZ, RZ, -R5 ;  /* 0x000000ffff077224 */ /* 0x000fc800078e0a05 */
[----:B------:R-:W-:-:S05]  /*8620*/  IMAD R7, R7, UR4, R0 ;  /* 0x0000000407077c24 */ /* 0x000fca000f8e0200 */
[----:B------:R-:W-:-:S13]  /*8630*/  ISETP.GE.U32.AND P2, PT, R7, UR4, PT ;  /* 0x0000000407007c0c */ /* 0x000fda000bf46070 */
[----:B------:R-:W-:Y:S02]  /*8640*/  @P2 IADD3 R7, PT, PT, R7, -UR4, RZ ;  /* 0x8000000407072c10 */ /* 0x000fe4000fffe0ff */
[----:B------:R-:W-:Y:S02]  /*8650*/  @P2 IADD3 R5, PT, PT, R5, 0x1, RZ ;  /* 0x0000000105052810 */ /* 0x000fe40007ffe0ff */
[----:B------:R-:W-:Y:S02]  /*8660*/  ISETP.GE.U32.AND P1, PT, R7, UR4, PT ;  /* 0x0000000407007c0c */ /* 0x000fe4000bf26070 */
[----:B------:R-:W1:Y:S11]  /*8670*/  LDC.64 R6, c[0x0][0x880] ;  /* 0x00022000ff067b82 */ /* 0x000e760000000a00 */
[----:B------:R-:W-:Y:S01]  /*8680*/  @P1 VIADD R5, R5, 0x1 ;  /* 0x0000000105051836 */ /* 0x000fe20000000000 */
[----:B------:R-:W-:-:S04]  /*8690*/  @!P0 LOP3.LUT R5, RZ, UR4, RZ, 0x33, !PT ;  /* 0x00000004ff058c12 */ /* 0x000fc8000f8e33ff */
[C---:B------:R-:W-:Y:S01]  /*86a0*/  IADD3 R3, PT, PT, -R5.reuse, RZ, RZ ;  /* 0x000000ff05037210 */ /* 0x040fe20007ffe1ff */
[----:B----4-:R-:W-:-:S04]  /*86b0*/  IMAD R5, R5, UR7, R4 ;  /* 0x0000000705057c24 */ /* 0x010fc8000f8e0204 */
[----:B------:R-:W-:Y:S01]  /*86c0*/  IMAD R4, R3, UR4, R0 ;  /* 0x0000000403047c24 */ /* 0x000fe2000f8e0200 */
[----:B------:R-:W-:-:S03]  /*86d0*/  MOV R3, 0xff800000 ;  /* 0xff80000000037802 */ /* 0x000fc60000000f00 */
[----:B------:R-:W-:-:S04]  /*86e0*/  IMAD R5, R4, UR6, R5 ;  /* 0x0000000604057c24 */ /* 0x000fc8000f8e0205 */
[----:B-1----:R-:W-:-:S05]  /*86f0*/  IMAD.WIDE.U32 R6, R5, 0x4, R6 ;  /* 0x0000000405067825 */ /* 0x002fca00078e0006 */
[----:B------:R4:W-:Y:S02]  /*8700*/  STG.E desc[UR46][R6.64], R3 ;  /* 0x0000000306007986 */ /* 0x0009e4000c10192e */
.L_x_152:
[----:B------:R-:W-:Y:S05]  /*8710*/  BSYNC.RECONVERGENT B0 ;  /* 0x0000000000007941 */ /* 0x000fea0003800200 */
.L_x_151:
[----:B------:R-:W-:-:S09]  /*8720*/  UISETP.NE.AND UP0, UPT, UR41, URZ, UPT ;  /* 0x000000ff2900728c */ /* 0x000fd2000bf05270 */
[----:B------:R-:W-:Y:S05]  /*8730*/  BRA.U UP0, `(.L_x_153) ;  /* 0x0000000100047547 */ /* 0x000fea000b800000 */
[----:B------:R-:W-:Y:S05]  /*8740*/  BPT.TRAP 0x1 ;  /* 0x000000040000795c */ /* 0x000fea0000300000 */
.L_x_153:
[C---:B-1--4-:R-:W-:Y:S01]  /*8750*/  IADD3 R7, P0, PT, R42.reuse, 0x8800, RZ ;  /* 0x000088002a077810 */ /* 0x052fe20007f1e0ff */
[----:B------:R1:W-:Y:S01]  /*8760*/  SYNCS.ARRIVE.TRANS64.A1T0 RZ, [R17+URZ+0x280b0], RZ ;  /* 0x0280b0ff11ff79a7 */ /* 0x0003e200081000ff */
[C---:B------:R-:W-:Y:S01]  /*8770*/  IADD3 R3, P2, PT, R42.reuse, 0x8000, RZ ;  /* 0x000080002a037810 */ /* 0x040fe20007f5e0ff */
[----:B------:R-:W-:Y:S01]  /*8780*/  UISETP.NE.AND UP0, UPT, UR41, URZ, UPT ;  /* 0x000000ff2900728c */ /* 0x000fe2000bf05270 */
[C---:B------:R-:W-:Y:S01]  /*8790*/  IADD3 R5, P1, PT, R42.reuse, 0x8200, RZ ;  /* 0x000082002a057810 */ /* 0x040fe20007f3e0ff */
[--C-:B------:R-:W-:Y:S01]  /*87a0*/  IMAD.X R49, RZ, RZ, R43.reuse, P0 ;  /* 0x000000ffff317224 */ /* 0x100fe200000e062b */
[----:B------:R-:W-:Y:S01]  /*87b0*/  IADD3 R9, P0, PT, R42, 0x9800, RZ ;  /* 0x000098002a097810 */ /* 0x000fe20007f1e0ff */
[--C-:B------:R-:W-:Y:S02]  /*87c0*/  IMAD.X R53, RZ, RZ, R43.reuse, P2 ;  /* 0x000000ffff357224 */ /* 0x100fe400010e062b */
[----:B------:R-:W-:Y:S01]  /*87d0*/  IMAD.X R51, RZ, RZ, R43, P1 ;  /* 0x000000ffff337224 */ /* 0x000fe200008e062b */
[----:B------:R-:W-:Y:S01]  /*87e0*/  SHF.R.U64 R8, R7, 0x3, R49 ;  /* 0x0000000307087819 */ /* 0x000fe20000001231 */
[----:B------:R-:W-:Y:S01]  /*87f0*/  IMAD.X R39, RZ, RZ, R43, P0 ;  /* 0x000000ffff277224 */ /* 0x000fe200000e062b */
[----:B------:R-:W-:-:S02]  /*8800*/  SHF.R.U64 R4, R3, 0x3, R53 ;  /* 0x0000000303047819 */ /* 0x000fc40000001235 */
[----:B------:R-:W-:Y:S02]  /*8810*/  SHF.R.U64 R6, R5, 0x3, R51 ;  /* 0x0000000305067819 */ /* 0x000fe40000001233 */
[----:B------:R-:W-:Y:S02]  /*8820*/  LOP3.LUT R48, R7, 0x70, R8, 0x78, !PT ;  /* 0x0000007007307812 */ /* 0x000fe400078e7808 */
[----:B------:R-:W-:Y:S02]  /*8830*/  LOP3.LUT R52, R3, 0x70, R4, 0x78, !PT ;  /* 0x0000007003347812 */ /* 0x000fe400078e7804 */
[----:B------:R-:W-:Y:S02]  /*8840*/  LOP3.LUT R50, R5, 0x70, R6, 0x78, !PT ;  /* 0x0000007005327812 */ /* 0x000fe400078e7806 */
[C---:B------:R-:W-:Y:S01]  /*8850*/  IADD3 R7, P1, PT, R42.reuse, 0x9200, RZ ;  /* 0x000092002a077810 */ /* 0x040fe20007f3e0ff */
[----:B------:R-:W-:Y:S01]  /*8860*/  ST.E desc[UR46][R52.64], RZ ;  /* 0x000000ff34007985 */ /* 0x000fe2000c10192e */
[----:B------:R-:W-:-:S02]  /*8870*/  IADD3 R3, P3, PT, R42, 0x8a00, RZ ;  /* 0x00008a002a037810 */ /* 0x000fc40007f7e0ff */
[----:B------:R-:W-:Y:S01]  /*8880*/  IADD3 R5, P2, PT, R42, 0x9000, RZ ;  /* 0x000090002a057810 */ /* 0x000fe20007f5e0ff */
[----:B------:R-:W-:Y:S01]  /*8890*/  IMAD.X R41, RZ, RZ, R43, P1 ;  /* 0x000000ffff297224 */ /* 0x000fe200008e062b */
[----:B------:R-:W-:Y:S01]  /*88a0*/  SHF.R.U64 R10, R9, 0x3, R39 ;  /* 0x00000003090a7819 */ /* 0x000fe20000001227 */
[--C-:B------:R-:W-:Y:S01]  /*88b0*/  IMAD.X R47, RZ, RZ, R43.reuse, P3 ;  /* 0x000000ffff2f7224 */ /* 0x100fe200018e062b */
[----:B------:R-:W-:Y:S01]  /*88c0*/  ST.E desc[UR46][R50.64], RZ ;  /* 0x000000ff32007985 */ /* 0x000fe2000c10192e */
[----:B------:R-:W-:Y:S01]  /*88d0*/  IMAD.X R45, RZ, RZ, R43, P2 ;  /* 0x000000ffff2d7224 */ /* 0x000fe200010e062b */
[----:B------:R-:W-:Y:S02]  /*88e0*/  SHF.R.U64 R8, R7, 0x3, R41 ;  /* 0x0000000307087819 */ /* 0x000fe40000001229 */
[----:B------:R-:W-:Y:S01]  /*88f0*/  SHF.R.U64 R4, R3, 0x3, R47 ;  /* 0x0000000303047819 */ /* 0x000fe2000000122f */
[----:B------:R-:W-:Y:S01]  /*8900*/  ST.E desc[UR46][R48.64], RZ ;  /* 0x000000ff30007985 */ /* 0x000fe2000c10192e */
[----:B------:R-:W-:-:S02]  /*8910*/  SHF.R.U64 R6, R5, 0x3, R45 ;  /* 0x0000000305067819 */ /* 0x000fc4000000122d */
[----:B------:R-:W-:Y:S02]  /*8920*/  LOP3.LUT R40, R7, 0x70, R8, 0x78, !PT ;  /* 0x0000007007287812 */ /* 0x000fe400078e7808 */
[----:B------:R-:W-:Y:S02]  /*8930*/  LOP3.LUT R38, R9, 0x70, R10, 0x78, !PT ;  /* 0x0000007009267812 */ /* 0x000fe400078e780a */
[----:B------:R-:W-:Y:S02]  /*8940*/  LOP3.LUT R46, R3, 0x70, R4, 0x78, !PT ;  /* 0x00000070032e7812 */ /* 0x000fe400078e7804 */
[----:B------:R-:W-:Y:S02]  /*8950*/  LOP3.LUT R44, R5, 0x70, R6, 0x78, !PT ;  /* 0x00000070052c7812 */ /* 0x000fe400078e7806 */
[C---:B------:R-:W-:Y:S01]  /*8960*/  IADD3 R7, P1, PT, R42.reuse, 0xa200, RZ ;  /* 0x0000a2002a077810 */ /* 0x040fe20007f3e0ff */
[----:B------:R-:W-:Y:S01]  /*8970*/  ST.E desc[UR46][R46.64], RZ ;  /* 0x000000ff2e007985 */ /* 0x000fe2000c10192e */
[----:B------:R-:W-:-:S02]  /*8980*/  IADD3 R9, P0, PT, R42, 0xa800, RZ ;  /* 0x0000a8002a097810 */ /* 0x000fc40007f1e0ff */
[C---:B------:R-:W-:Y:S01]  /*8990*/  IADD3 R3, P3, PT, R42.reuse, 0x9a00, RZ ;  /* 0x00009a002a037810 */ /* 0x040fe20007f7e0ff */
[--C-:B------:R-:W-:Y:S01]  /*89a0*/  IMAD.X R33, RZ, RZ, R43.reuse, P1 ;  /* 0x000000ffff217224 */ /* 0x100fe200008e062b */
[----:B------:R-:W-:Y:S01]  /*89b0*/  IADD3 R5, P2, PT, R42, 0xa000, RZ ;  /* 0x0000a0002a057810 */ /* 0x000fe20007f5e0ff */
[--C-:B------:R-:W-:Y:S01]  /*89c0*/  IMAD.X R31, RZ, RZ, R43.reuse, P0 ;  /* 0x000000ffff1f7224 */ /* 0x100fe200000e062b */
[----:B------:R-:W-:Y:S01]  /*89d0*/  ST.E desc[UR46][R44.64], RZ ;  /* 0x000000ff2c007985 */ /* 0x000fe2000c10192e */
[----:B------:R-:W-:Y:S01]  /*89e0*/  IMAD.X R37, RZ, RZ, R43, P3 ;  /* 0x000000ffff257224 */ /* 0x000fe200018e062b */
[----:B------:R-:W-:Y:S01]  /*89f0*/  SHF.R.U64 R8, R7, 0x3, R33 ;  /* 0x0000000307087819 */ /* 0x000fe20000001221 */
[----:B------:R-:W-:Y:S01]  /*8a00*/  IMAD.X R35, RZ, RZ, R43, P2 ;  /* 0x000000ffff237224 */ /* 0x000fe200010e062b */
[----:B------:R-:W-:Y:S01]  /*8a10*/  SHF.R.U64 R10, R9, 0x3, R31 ;  /* 0x00000003090a7819 */ /* 0x000fe2000000121f */
[----:B------:R-:W-:Y:S01]  /*8a20*/  ST.E desc[UR46][R40.64], RZ ;  /* 0x000000ff28007985 */ /* 0x000fe2000c10192e */
[----:B------:R-:W-:-:S02]  /*8a30*/  SHF.R.U64 R4, R3, 0x3, R37 ;  /* 0x0000000303047819 */ /* 0x000fc40000001225 */
[----:B------:R-:W-:Y:S01]  /*8a40*/  SHF.R.U64 R6, R5, 0x3, R35 ;  /* 0x0000000305067819 */ /* 0x000fe20000001223 */
[----:B------:R-:W-:Y:S01]  /*8a50*/  ST.E desc[UR46][R38.64], RZ ;  /* 0x000000ff26007985 */ /* 0x000fe2000c10192e */
[----:B------:R-:W-:Y:S02]  /*8a60*/  LOP3.LUT R32, R7, 0x70, R8, 0x78, !PT ;  /* 0x0000007007207812 */ /* 0x000fe400078e7808 */
[----:B------:R-:W-:Y:S01]  /*8a70*/  LOP3.LUT R30, R9, 0x70, R10, 0x78, !PT ;  /* 0x00000070091e7812 */ /* 0x000fe200078e780a */
[----:B------:R-:W-:Y:S01]  /*8a80*/  STL [R1+0xc8], R46 ;  /* 0x0000c82e01007387 */ /* 0x000fe20000100800 */
        /* <DEDUP_REMOVED lines=43> */
[----:B------:R4:W-:Y:S01]  /*8d40*/  ST.E desc[UR46][R20.64], RZ ;  /* 0x000000ff14007985 */ /* 0x0009e2000c10192e */
        /* <DEDUP_REMOVED lines=13> */
[----:B------:R5:W-:Y:S01]  /*8e20*/  ST.E desc[UR46][R10.64], RZ ;  /* 0x000000ff0a007985 */ /* 0x000be2000c10192e */
        /* <DEDUP_REMOVED lines=28> */
[--C-:B----4-:R-:W-:Y:S01]  /*8ff0*/  IMAD.X R21, RZ, RZ, R43.reuse, P2 ;  /* 0x000000ffff157224 */ /* 0x110fe200010e062b */
[C---:B------:R-:W-:Y:S01]  /*9000*/  IADD3 R5, P5, PT, R42.reuse, 0xf000, RZ ;  /* 0x0000f0002a057810 */ /* 0x040fe20007fbe0ff */
[----:B------:R4:W-:Y:S01]  /*9010*/  STL.64 [R1+0xb0], R8 ;  /* 0x0000b00801007387 */ /* 0x0009e20000100a00 */
[C---:B------:R-:W-:Y:S01]  /*9020*/  IADD3 R6, P4, PT, R42.reuse, 0xf200, RZ ;  /* 0x0000f2002a067810 */ /* 0x040fe20007f9e0ff */
[--C-:B------:R-:W-:Y:S01]  /*9030*/  IMAD.X R47, RZ, RZ, R43.reuse, P0 ;  /* 0x000000ffff2f7224 */ /* 0x100fe200000e062b */
[C---:B------:R-:W-:Y:S01]  /*9040*/  IADD3 R7, P3, PT, R42.reuse, 0xf800, RZ ;  /* 0x0000f8002a077810 */ /* 0x040fe20007f7e0ff */
[----:B------:R-:W-:Y:S01]  /*9050*/  STL [R1+0x4c], R21 ;  /* 0x00004c1501007387 */ /* 0x000fe20000100800 */
[C---:B-----5:R-:W-:Y:S02]  /*9060*/  IADD3 R10, P0, PT, R42.reuse, 0x8600, RZ ;  /* 0x000086002a0a7810 */ /* 0x060fe40007f1e0ff */
[C---:B------:R-:W-:Y:S01]  /*9070*/  IADD3 R14, P2, PT, R42.reuse, 0x9600, RZ ;  /* 0x000096002a0e7810 */ /* 0x040fe20007f5e0ff */
[----:B------:R5:W-:Y:S04]  /*9080*/  STL.64 [R1+0xb8], R6 ;  /* 0x0000b80601007387 */ /* 0x000be80000100a00 */
[----:B------:R-:W-:Y:S04]  /*9090*/  ST.E desc[UR46][R66.64], RZ ;  /* 0x000000ff42007985 */ /* 0x000fe8000c10192e */
[----:B------:R-:W-:Y:S04]  /*90a0*/  ST.E desc[UR46][R64.64], RZ ;  /* 0x000000ff40007985 */ /* 0x000fe8000c10192e */
[----:B------:R-:W-:Y:S04]  /*90b0*/  STL [R1+0x6c], R47 ;  /* 0x00006c2f01007387 */ /* 0x000fe80000100800 */
[----:B------:R-:W-:Y:S01]  /*90c0*/  ST.E desc[UR46][R62.64], RZ ;  /* 0x000000ff3e007985 */ /* 0x000fe2000c10192e */
[----:B----4-:R-:W-:Y:S01]  /*90d0*/  IMAD.X R9, RZ, RZ, R43, P5 ;  /* 0x000000ffff097224 */ /* 0x010fe200028e062b */
[----:B------:R-:W-:-:S04]  /*90e0*/  IADD3 R11, P5, PT, R42, 0x8c00, RZ ;  /* 0x00008c002a0b7810 */ /* 0x000fc80007fbe0ff */
[----:B------:R4:W-:Y:S01]  /*90f0*/  STL.64 [R1+0xc0], R8 ;  /* 0x0000c00801007387 */ /* 0x0009e20000100a00 */
[----:B-----5:R-:W-:-:S03]  /*9100*/  IMAD.X R7, RZ, RZ, R43, P4 ;  /* 0x000000ffff077224 */ /* 0x020fc600020e062b */
[----:B------:R5:W-:Y:S01]  /*9110*/  STL.64 [R1+0xa0], R10 ;  /* 0x0000a00a01007387 */ /* 0x000be20000100a00 */
[----:B------:R-:W-:-:S03]  /*9120*/  IADD3 R12, P4, PT, R42, 0x8e00, RZ ;  /* 0x00008e002a0c7810 */ /* 0x000fc60007f9e0ff */
[----:B------:R-:W-:Y:S01]  /*9130*/  STL [R1+0x5c], R7 ;  /* 0x00005c0701007387 */ /* 0x000fe20000100800 */
[----:B----4-:R-:W-:-:S03]  /*9140*/  IMAD.MOV.U32 R8, RZ, RZ, R46 ;  /* 0x000000ffff087224 */ /* 0x010fc600078e002e */
[----:B------:R4:W2:Y:S01]  /*9150*/  LDL.LU R46, [R1+0xc8] ;  /* 0x0000c800012e7983 */ /* 0x0008a20000300800 */
[----:B-----5:R-:W-:Y:S01]  /*9160*/  IMAD.X R11, RZ, RZ, R43, P3 ;  /* 0x000000ffff0b7224 */ /* 0x020fe200018e062b */
[----:B------:R-:W-:-:S05]  /*9170*/  IADD3 R13, P3, PT, R42, 0x9400, RZ ;  /* 0x000094002a0d7810 */ /* 0x000fca0007f7e0ff */
[----:B------:R5:W-:Y:S01]  /*9180*/  STL.64 [R1+0x90], R12 ;  /* 0x0000900c01007387 */ /* 0x000be20000100a00 */
[----:B------:R-:W-:Y:S01]  /*9190*/  IMAD.X R9, RZ, RZ, R43, P3 ;  /* 0x000000ffff097224 */ /* 0x000fe200018e062b */
[----:B------:R-:W-:-:S04]  /*91a0*/  IADD3 R21, P3, PT, R42, 0xac00, RZ ;  /* 0x0000ac002a157810 */ /* 0x000fc80007f7e0ff */
[----:B------:R3:W-:Y:S01]  /*91b0*/  STL [R1+0x24], R9 ;  /* 0x0000240901007387 */ /* 0x0007e20000100800 */
[----:B-----5:R-:W-:Y:S01]  /*91c0*/  IMAD.X R13, RZ, RZ, R43, P1 ;  /* 0x000000ffff0d7224 */ /* 0x020fe200008e062b */
[----:B------:R-:W-:Y:S01]  /*91d0*/  IADD3 R15, P1, PT, R42, 0x9c00, RZ ;  /* 0x00009c002a0f7810 */ /* 0x000fe20007f3e0ff */
[----:B---3--:R-:W-:-:S03]  /*91e0*/  IMAD.MOV.U32 R9, RZ, RZ, R47 ;  /* 0x000000ffff097224 */ /* 0x008fc600078e002f */
[----:B------:R3:W-:Y:S04]  /*91f0*/  STL.64 [R1+0xa8], R12 ;  /* 0x0000a80c01007387 */ /* 0x0007e80000100a00 */
[----:B------:R5:W-:Y:S01]  /*9200*/  STL.64 [R1+0x78], R14 ;  /* 0x0000780e01007387 */ /* 0x000be20000100a00 */
[----:B---3--:R-:W-:Y:S01]  /*9210*/  IMAD.X R13, RZ, RZ, R43, P0 ;  /* 0x000000ffff0d7224 */ /* 0x008fe200000e062b */
[C---:B------:R-:W-:Y:S01]  /*9220*/  IADD3 R16, P0, PT, R42.reuse, 0x9e00, RZ ;  /* 0x00009e002a107810 */ /* 0x040fe20007f1e0ff */
[----:B------:R-:W-:Y:S02]  /*9230*/  IMAD.MOV.U32 R9, RZ, RZ, R47 ;  /* 0x000000ffff097224 */ /* 0x000fe400078e002f */
[----:B-----5:R-:W-:Y:S01]  /*9240*/  IMAD.X R15, RZ, RZ, R43, P5 ;  /* 0x000000ffff0f7224 */ /* 0x020fe200028e062b */
[----:B------:R3:W-:Y:S01]  /*9250*/  STL [R1+0x3c], R13 ;  /* 0x00003c0d01007387 */ /* 0x0007e20000100800 */
[----:B------:R-:W-:-:S02]  /*9260*/  IADD3 R19, P5, PT, R42, 0xa400, RZ ;  /* 0x0000a4002a137810 */ /* 0x000fc40007fbe0ff */
[C---:B------:R-:W-:Y:S01]  /*9270*/  SHF.R.U64 R4, R3.reuse, 0x3, R9 ;  /* 0x0000000303047819 */ /* 0x040fe20000001209 */
[----:B------:R5:W-:Y:S04]  /*9280*/  STL.64 [R1+0x98], R14 ;  /* 0x0000980e01007387 */ /* 0x000be80000100a00 */
[----:B------:R1:W-:Y:S04]  /*9290*/  STL.64 [R1+0x80], R16 ;  /* 0x0000801001007387 */ /* 0x0003e80000100a00 */
[----:B---3--:R4:W3:Y:S01]  /*92a0*/  LDL.64 R12, [R1+0x58] ;  /* 0x00005800010c7983 */ /* 0x0088e20000100a00 */
[----:B------:R-:W-:-:S03]  /*92b0*/  LOP3.LUT R8, R3, 0x70, R4, 0x78, !PT ;  /* 0x0000007003087812 */ /* 0x000fc600078e7804 */
[----:B------:R-:W-:Y:S01]  /*92c0*/  STL.64 [R1+0x88], R18 ;  /* 0x0000881201007387 */ /* 0x000fe20000100a00 */
[----:B-----5:R-:W-:-:S03]  /*92d0*/  IMAD.X R15, RZ, RZ, R43, P2 ;  /* 0x000000ffff0f7224 */ /* 0x020fc600010e062b */
[----:B------:R5:W-:Y:S01]  /*92e0*/  STL [R1+0x68], R8 ;  /* 0x0000680801007387 */ /* 0x000be20000100800 */
[----:B-1----:R-:W-:Y:S01]  /*92f0*/  IMAD.X R17, RZ, RZ, R43, P4 ;  /* 0x000000ffff117224 */ /* 0x002fe200020e062b */
[----:B------:R-:W-:Y:S01]  /*9300*/  IADD3 R20, P4, PT, R42, 0xa600, RZ ;  /* 0x0000a6002a147810 */ /* 0x000fe20007f9e0ff */
[----:B---3--:R-:W-:Y:S01]  /*9310*/  IMAD.MOV.U32 R13, RZ, RZ, R7 ;  /* 0x000000ffff0d7224 */ /* 0x008fe200078e0007 */
[----:B-----5:R-:W3:Y:S04]  /*9320*/  LDL.LU.64 R8, [R1+0xc0] ;  /* 0x0000c00001087983 */ /* 0x020ee80000300a00 */
[----:B------:R-:W5:Y:S04]  /*9330*/  LDL.LU.64 R6, [R1+0xb8] ;  /* 0x0000b80001067983 */ /* 0x000f680000300a00 */
[----:B------:R1:W-:Y:S04]  /*9340*/  STL [R1+0x1c], R15 ;  /* 0x00001c0f01007387 */ /* 0x0003e80000100800 */
[----:B------:R-:W4:Y:S04]  /*9350*/  LDL.64 R18, [R1+0x38] ;  /* 0x0000380001127983 */ /* 0x000f280000100a00 */
[----:B------:R-:W-:Y:S04]  /*9360*/  STL [R1+0x2c], R17 ;  /* 0x00002c1101007387 */ /* 0x000fe80000100800 */
[----:B-1----:R-:W2:Y:S01]  /*9370*/  LDL.64 R14, [R1+0x48] ;  /* 0x00004800010e7983 */ /* 0x002ea20000100a00 */
[----:B---3--:R-:W-:-:S04]  /*9380*/  SHF.R.U64 R4, R5, 0x3, R9 ;  /* 0x0000000305047819 */ /* 0x008fc80000001209 */
[----:B------:R-:W-:Y:S02]  /*9390*/  LOP3.LUT R8, R5, 0x70, R4, 0x78, !PT ;  /* 0x0000007005087812 */ /* 0x000fe400078e7804 */
[----:B-----5:R-:W-:-:S03]  /*93a0*/  SHF.R.U64 R3, R6, 0x3, R13 ;  /* 0x0000000306037819 */ /* 0x020fc6000000120d */
[----:B------:R1:W-:Y:S01]  /*93b0*/  STL.64 [R1+0x60], R8 ;  /* 0x0000600801007387 */ /* 0x0003e20000100a00 */
[----:B------:R-:W-:-:S05]  /*93c0*/  LOP3.LUT R12, R6, 0x70, R3, 0x78, !PT ;  /* 0x00000070060c7812 */ /* 0x000fca00078e7803 */
[----:B------:R3:W-:Y:S04]  /*93d0*/  STL [R1+0x58], R12 ;  /* 0x0000580c01007387 */ /* 0x0007e80000100800 */
[----:B-1----:R-:W5:Y:S04]  /*93e0*/  LDL.LU.64 R8, [R1+0xb0] ;  /* 0x0000b00001087983 */ /* 0x002f680000300a00 */
[----:B---3--:R-:W3:Y:S01]  /*93f0*/  LDL.LU.64 R12, [R1+0xa8] ;  /* 0x0000a800010c7983 */ /* 0x008ee20000300a00 */
[----:B------:R-:W-:-:S04]  /*9400*/  SHF.R.U64 R4, R7, 0x3, R11 ;  /* 0x0000000307047819 */ /* 0x000fc8000000120b */
[----:B------:R-:W-:Y:S01]  /*9410*/  LOP3.LUT R10, R7, 0x70, R4, 0x78, !PT ;  /* 0x00000070070a7812 */ /* 0x000fe200078e7804 */
[----:B--2---:R-:W-:Y:S01]  /*9420*/  IMAD.MOV.U32 R5, RZ, RZ, R15 ;  /* 0x000000ffff057224 */ /* 0x004fe200078e000f */
[----:B------:R-:W2:Y:S04]  /*9430*/  LDL.LU.64 R6, [R1+0x18] ;  /* 0x0000180001067983 */ /* 0x000ea80000300a00 */
[----:B------:R1:W-:Y:S01]  /*9440*/  STL.64 [R1+0x50], R10 ;  /* 0x0000500a01007387 */ /* 0x0003e20000100a00 */
[----:B------:R-:W-:-:S03]  /*9450*/  IMAD.MOV.U32 R4, RZ, RZ, R14 ;  /* 0x000000ffff047224 */ /* 0x000fc600078e000e */
[----:B-1----:R-:W4:Y:S01]  /*9460*/  LDL.LU.64 R10, [R1+0xa0] ;  /* 0x0000a000010a7983 */ /* 0x002f220000300a00 */
[----:B-----5:R-:W-:-:S03]  /*9470*/  SHF.R.U64 R3, R8, 0x3, R15 ;  /* 0x0000000308037819 */ /* 0x020fc6000000120f */
[----:B------:R-:W5:Y:S01]  /*9480*/  LDL.LU.64 R14, [R1+0x98] ;  /* 0x00009800010e7983 */ /* 0x000f620000300a00 */
[----:B------:R-:W-:-:S05]  /*9490*/  LOP3.LUT R4, R8, 0x70, R3, 0x78, !PT ;  /* 0x0000007008047812 */ /* 0x000fca00078e7803 */
[----:B------:R3:W-:Y:S02]  /*94a0*/  STL [R1+0x48], R4 ;  /* 0x0000480401007387 */ /* 0x0007e40000100800 */
[----:B---3--:R-:W-:-:S04]  /*94b0*/  SHF.R.U64 R4, R9, 0x3, R13 ;  /* 0x0000000309047819 */ /* 0x008fc8000000120d */
[----:B------:R-:W-:Y:S02]  /*94c0*/  LOP3.LUT R12, R9, 0x70, R4, 0x78, !PT ;  /* 0x00000070090c7812 */ /* 0x000fe400078e7804 */
[----:B------:R-:W3:Y:S04]  /*94d0*/  LDL.LU.64 R8, [R1+0x20] ;  /* 0x0000200001087983 */ /* 0x000ee80000300a00 */
[----:B------:R1:W-:Y:S04]  /*94e0*/  STL.64 [R1+0x40], R12 ;  /* 0x0000400c01007387 */ /* 0x0003e80000100a00 */
[----:B-1----:R-:W2:Y:S01]  /*94f0*/  LDL.LU.64 R12, [R1+0x90] ;  /* 0x00009000010c7983 */ /* 0x002ea20000300a00 */
[----:B----4-:R-:W-:Y:S01]  /*9500*/  SHF.R.U64 R3, R10, 0x3, R19 ;  /* 0x000000030a037819 */ /* 0x010fe20000001213 */
[----:B------:R-:W-:-:S03]  /*9510*/  IMAD.MOV.U32 R4, RZ, RZ, R18 ;  /* 0x000000ffff047224 */ /* 0x000fc600078e0012 */
[----:B------:R-:W-:-:S05]  /*9520*/  LOP3.LUT R4, R10, 0x70, R3, 0x78, !PT ;  /* 0x000000700a047812 */ /* 0x000fca00078e7803 */
[----:B------:R5:W-:Y:S01]  /*9530*/  STL [R1+0x38], R4 ;  /* 0x0000380401007387 */ /* 0x000be20000100800 */
[----:B------:R-:W-:-:S03]  /*9540*/  IMAD.MOV.U32 R5, RZ, RZ, R19 ;  /* 0x000000ffff057224 */ /* 0x000fc600078e0013 */
[----:B------:R-:W4:Y:S01]  /*9550*/  LDL.LU.64 R18, [R1+0x88] ;  /* 0x0000880001127983 */ /* 0x000f220000300a00 */
[----:B-----5:R-:W-:-:S04]  /*9560*/  SHF.R.U64 R4, R11, 0x3, R15 ;  /* 0x000000030b047819 */ /* 0x020fc8000000120f */
[----:B------:R-:W-:Y:S02]  /*9570*/  LOP3.LUT R14, R11, 0x70, R4, 0x78, !PT ;  /* 0x000000700b0e7812 */ /* 0x000fe400078e7804 */
[----:B------:R-:W5:Y:S04]  /*9580*/  LDL.LU.64 R10, [R1+0x28] ;  /* 0x00002800010a7983 */ /* 0x000f680000300a00 */
[----:B------:R1:W-:Y:S04]  /*9590*/  STL.64 [R1+0x30], R14 ;  /* 0x0000300e01007387 */ /* 0x0003e80000100a00 */
[----:B-1----:R-:W4:Y:S01]  /*95a0*/  LDL.LU.64 R14, [R1+0x78] ;  /* 0x00007800010e7983 */ /* 0x002f220000300a00 */
[----:B--2---:R-:W-:-:S03]  /*95b0*/  SHF.R.U64 R3, R12, 0x3, R17 ;  /* 0x000000030c037819 */ /* 0x004fc60000001211 */
[----:B------:R-:W2:Y:S01]  /*95c0*/  LDL.LU.64 R16, [R1+0x80] ;  /* 0x0000800001107983 */ /* 0x000ea20000300a00 */
[----:B------:R-:W-:Y:S01]  /*95d0*/  IMAD.X R93, RZ, RZ, R43, P1 ;  /* 0x000000ffff5d7224 */ /* 0x000fe200008e062b */
[C---:B---3--:R-:W-:Y:S01]  /*95e0*/  SHF.R.U64 R4, R13.reuse, 0x3, R9 ;  /* 0x000000030d047819 */ /* 0x048fe20000001209 */
[--C-:B------:R-:W-:Y:S02]  /*95f0*/  IMAD.X R91, RZ, RZ, R43.reuse, P0 ;  /* 0x000000ffff5b7224 */ /* 0x100fe400000e062b */
[--C-:B------:R-:W-:Y:S01]  /*9600*/  IMAD.X R89, RZ, RZ, R43.reuse, P5 ;  /* 0x000000ffff597224 */ /* 0x100fe200028e062b */
[----:B------:R-:W-:Y:S01]  /*9610*/  LOP3.LUT R8, R13, 0x70, R4, 0x78, !PT ;  /* 0x000000700d087812 */ /* 0x000fe200078e7804 */
[--C-:B------:R-:W-:Y:S01]  /*9620*/  IMAD.X R87, RZ, RZ, R43.reuse, P4 ;  /* 0x000000ffff577224 */ /* 0x100fe200020e062b */
[C---:B------:R-:W-:Y:S01]  /*9630*/  IADD3 R22, P2, PT, R42.reuse, 0xae00, RZ ;  /* 0x0000ae002a167810 */ /* 0x040fe20007f5e0ff */
[----:B------:R-:W-:Y:S01]  /*9640*/  IMAD.X R85, RZ, RZ, R43, P3 ;  /* 0x000000ffff557224 */ /* 0x000fe200018e062b */
[----:B------:R-:W-:-:S02]  /*9650*/  IADD3 R23, P1, PT, R42, 0xb400, RZ ;  /* 0x0000b4002a177810 */ /* 0x000fc40007f3e0ff */
[C---:B------:R-:W-:Y:S01]  /*9660*/  IADD3 R24, P0, PT, R42.reuse, 0xb600, RZ ;  /* 0x0000b6002a187810 */ /* 0x040fe20007f1e0ff */
[--C-:B------:R-:W-:Y:S01]  /*9670*/  IMAD.X R83, RZ, RZ, R43.reuse, P2 ;  /* 0x000000ffff537224 */ /* 0x100fe200010e062b */
        /* <DEDUP_REMOVED lines=12> */
[----:B------:R-:W-:Y:S01]  /*9740*/  IADD3 R31, P5, PT, R42, 0xd400, RZ ;  /* 0x0000d4002a1f7810 */ /* 0x000fe20007fbe0ff */
[----:B------:R-:W-:-:S02]  /*9750*/  IMAD.X R69, RZ, RZ, R43, P1 ;  /* 0x000000ffff457224 */ /* 0x000fc400008e062b */
[--C-:B------:R-:W-:Y:S02]  /*9760*/  IMAD.X R67, RZ, RZ, R43.reuse, P0 ;  /* 0x000000ffff437224 */ /* 0x100fe400000e062b */
[----:B------:R-:W-:Y:S01]  /*9770*/  IMAD.X R65, RZ, RZ, R43, P5 ;  /* 0x000000ffff417224 */ /* 0x000fe200028e062b */
[----:B-----5:R-:W-:Y:S02]  /*9780*/  LOP3.LUT R10, R12, 0x70, R3, 0x78, !PT ;  /* 0x000000700c0a7812 */ /* 0x020fe400078e7803 */
[----:B------:R-:W3:Y:S01]  /*9790*/  LDL.LU.64 R12, [R1+0x30] ;  /* 0x00003000010c7983 */ /* 0x000ee20000300a00 */
[C---:B----4-:R-:W-:Y:S02]  /*97a0*/  SHF.R.U64 R3, R14.reuse, 0x3, R7 ;  /* 0x000000030e037819 */ /* 0x050fe40000001207 */
[----:B------:R-:W-:Y:S02]  /*97b0*/  SHF.R.U64 R4, R15, 0x3, R93 ;  /* 0x000000030f047819 */ /* 0x000fe4000000125d */
[----:B------:R-:W-:-:S02]  /*97c0*/  LOP3.LUT R6, R14, 0x70, R3, 0x78, !PT ;  /* 0x000000700e067812 */ /* 0x000fc400078e7803 */
[----:B------:R-:W-:Y:S02]  /*97d0*/  LOP3.LUT R92, R15, 0x70, R4, 0x78, !PT ;  /* 0x000000700f5c7812 */ /* 0x000fe400078e7804 */
[C---:B------:R-:W-:Y:S01]  /*97e0*/  SHF.R.U64 R4, R19.reuse, 0x3, R89 ;  /* 0x0000000313047819 */ /* 0x040fe20000001259 */
[----:B------:R-:W4:Y:S03]  /*97f0*/  LDL.LU.64 R14, [R1+0x38] ;  /* 0x00003800010e7983 */ /* 0x000f260000300a00 */
[----:B------:R-:W-:Y:S02]  /*9800*/  LOP3.LUT R88, R19, 0x70, R4, 0x78, !PT ;  /* 0x0000007013587812 */ /* 0x000fe400078e7804 */
[----:B------:R-:W-:-:S04]  /*9810*/  SHF.R.U64 R4, R21, 0x3, R85 ;  /* 0x0000000315047819 */ /* 0x000fc80000001255 */
[----:B------:R-:W-:Y:S02]  /*9820*/  LOP3.LUT R84, R21, 0x70, R4, 0x78, !PT ;  /* 0x0000007015547812 */ /* 0x000fe400078e7804 */
[----:B------:R-:W-:Y:S02]  /*9830*/  SHF.R.U64 R4, R23, 0x3, R81 ;  /* 0x0000000317047819 */ /* 0x000fe40000001251 */
[----:B--2---:R-:W-:-:S04]  /*9840*/  SHF.R.U64 R3, R16, 0x3, R91 ;  /* 0x0000000310037819 */ /* 0x004fc8000000125b */
[----:B------:R-:W-:Y:S02]  /*9850*/  LOP3.LUT R90, R16, 0x70, R3, 0x78, !PT ;  /* 0x00000070105a7812 */ /* 0x000fe400078e7803 */
[----:B------:R-:W-:-:S04]  /*9860*/  SHF.R.U64 R3, R20, 0x3, R87 ;  /* 0x0000000314037819 */ /* 0x000fc80000001257 */
[----:B------:R-:W-:Y:S02]  /*9870*/  LOP3.LUT R86, R20, 0x70, R3, 0x78, !PT ;  /* 0x0000007014567812 */ /* 0x000fe400078e7803 */
[C---:B------:R-:W-:Y:S01]  /*9880*/  SHF.R.U64 R3, R22.reuse, 0x3, R83 ;  /* 0x0000000316037819 */ /* 0x040fe20000001253 */
[----:B------:R-:W2:Y:S01]  /*9890*/  LDL.LU.64 R20, [R1+0x40] ;  /* 0x0000400001147983 */ /* 0x000ea20000300a00 */
[----:B------:R-:W-:Y:S02]  /*98a0*/  LOP3.LUT R80, R23, 0x70, R4, 0x78, !PT ;  /* 0x0000007017507812 */ /* 0x000fe400078e7804 */
[----:B------:R-:W-:Y:S02]  /*98b0*/  LOP3.LUT R82, R22, 0x70, R3, 0x78, !PT ;  /* 0x0000007016527812 */ /* 0x000fe400078e7803 */
[----:B------:R-:W-:Y:S01]  /*98c0*/  SHF.R.U64 R3, R24, 0x3, R79 ;  /* 0x0000000318037819 */ /* 0x000fe2000000124f */
[----:B------:R-:W5:Y:S01]  /*98d0*/  LDL.LU.64 R22, [R1+0x48] ;  /* 0x0000480001167983 */ /* 0x000f620000300a00 */
[----:B------:R-:W-:-:S02]  /*98e0*/  SHF.R.U64 R4, R25, 0x3, R77 ;  /* 0x0000000319047819 */ /* 0x000fc4000000124d */
[----:B------:R-:W-:Y:S02]  /*98f0*/  LOP3.LUT R78, R24, 0x70, R3, 0x78, !PT ;  /* 0x00000070184e7812 */ /* 0x000fe400078e7803 */
[----:B------:R-:W-:Y:S02]  /*9900*/  LOP3.LUT R76, R25, 0x70, R4, 0x78, !PT ;  /* 0x00000070194c7812 */ /* 0x000fe400078e7804 */
[C---:B------:R-:W-:Y:S01]  /*9910*/  SHF.R.U64 R3, R26.reuse, 0x3, R75 ;  /* 0x000000031a037819 */ /* 0x040fe2000000124b */
[----:B------:R-:W3:Y:S01]  /*9920*/  LDL.LU.64 R24, [R1+0x50] ;  /* 0x0000500001187983 */ /* 0x000ee20000300a00 */
[C---:B------:R-:W-:Y:S02]  /*9930*/  SHF.R.U64 R4, R27.reuse, 0x3, R73 ;  /* 0x000000031b047819 */ /* 0x040fe40000001249 */
[----:B------:R-:W-:Y:S02]  /*9940*/  LOP3.LUT R74, R26, 0x70, R3, 0x78, !PT ;  /* 0x000000701a4a7812 */ /* 0x000fe400078e7803 */
[----:B------:R-:W-:-:S02]  /*9950*/  LOP3.LUT R72, R27, 0x70, R4, 0x78, !PT ;  /* 0x000000701b487812 */ /* 0x000fc400078e7804 */
[C---:B------:R-:W-:Y:S01]  /*9960*/  SHF.R.U64 R3, R28.reuse, 0x3, R71 ;  /* 0x000000031c037819 */ /* 0x040fe20000001247 */
[----:B------:R-:W4:Y:S01]  /*9970*/  LDL.LU.64 R26, [R1+0x58] ;  /* 0x00005800011a7983 */ /* 0x000f220000300a00 */
[C---:B------:R-:W-:Y:S02]  /*9980*/  SHF.R.U64 R4, R29.reuse, 0x3, R69 ;  /* 0x000000031d047819 */ /* 0x040fe40000001245 */
[----:B------:R-:W-:Y:S02]  /*9990*/  LOP3.LUT R70, R28, 0x70, R3, 0x78, !PT ;  /* 0x000000701c467812 */ /* 0x000fe400078e7803 */
[----:B------:R-:W-:Y:S02]  /*99a0*/  LOP3.LUT R68, R29, 0x70, R4, 0x78, !PT ;  /* 0x000000701d447812 */ /* 0x000fe400078e7804 */
[----:B------:R-:W-:Y:S01]  /*99b0*/  SHF.R.U64 R3, R30, 0x3, R67 ;  /* 0x000000031e037819 */ /* 0x000fe20000001243 */
[----:B------:R-:W2:Y:S01]  /*99c0*/  LDL.LU.64 R28, [R1+0x60] ;  /* 0x00006000011c7983 */ /* 0x000ea20000300a00 */
[----:B------:R-:W-:-:S02]  /*99d0*/  SHF.R.U64 R4, R31, 0x3, R65 ;  /* 0x000000031f047819 */ /* 0x000fc40000001241 */
[----:B------:R-:W-:Y:S02]  /*99e0*/  LOP3.LUT R66, R30, 0x70, R3, 0x78, !PT ;  /* 0x000000701e427812 */ /* 0x000fe400078e7803 */
[----:B------:R-:W-:Y:S02]  /*99f0*/  LOP3.LUT R64, R31, 0x70, R4, 0x78, !PT ;  /* 0x000000701f407812 */ /* 0x000fe400078e7804 */
[----:B------:R-:W5:Y:S01]  /*9a00*/  LDL.LU.64 R30, [R1+0x68] ;  /* 0x00006800011e7983 */ /* 0x000f620000300a00 */
[C---:B------:R-:W-:Y:S02]  /*9a10*/  IADD3 R32, P4, PT, R42.reuse, 0xd600, RZ ;  /* 0x0000d6002a207810 */ /* 0x040fe40007f9e0ff */
[C---:B------:R-:W-:Y:S02]  /*9a20*/  IADD3 R33, P3, PT, R42.reuse, 0xdc00, RZ ;  /* 0x0000dc002a217810 */ /* 0x040fe40007f7e0ff */
[C---:B------:R-:W-:Y:S01]  /*9a30*/  IADD3 R34, P2, PT, R42.reuse, 0xde00, RZ ;  /* 0x0000de002a227810 */ /* 0x040fe20007f5e0ff */
[--C-:B------:R-:W-:Y:S01]  /*9a40*/  IMAD.X R63, RZ, RZ, R43.reuse, P4 ;  /* 0x000000ffff3f7224 */ /* 0x100fe200020e062b */
[C---:B------:R-:W-:Y:S01]  /*9a50*/  IADD3 R35, P1, PT, R42.reuse, 0xe400, RZ ;  /* 0x0000e4002a237810 */ /* 0x040fe20007f3e0ff */
[--C-:B------:R-:W-:Y:S01]  /*9a60*/  IMAD.X R61, RZ, RZ, R43.reuse, P3 ;  /* 0x000000ffff3d7224 */ /* 0x100fe200018e062b */
[----:B------:R-:W-:Y:S01]  /*9a70*/  IADD3 R36, P0, PT, R42, 0xe600, RZ ;  /* 0x0000e6002a247810 */ /* 0x000fe20007f1e0ff */
[----:B------:R-:W-:Y:S01]  /*9a80*/  IMAD.X R59, RZ, RZ, R43, P2 ;  /* 0x000000ffff3b7224 */ /* 0x000fe200010e062b */
[----:B------:R-:W-:Y:S01]  /*9a90*/  SHF.R.U64 R3, R32, 0x3, R63 ;  /* 0x0000000320037819 */ /* 0x000fe2000000123f */
[--C-:B------:R-:W-:Y:S01]  /*9aa0*/  IMAD.X R57, RZ, RZ, R43.reuse, P1 ;  /* 0x000000ffff397224 */ /* 0x100fe200008e062b */
[----:B------:R-:W-:Y:S01]  /*9ab0*/  IADD3 R37, P5, PT, R42, 0xec00, RZ ;  /* 0x0000ec002a257810 */ /* 0x000fe20007fbe0ff */
[----:B------:R-:W-:Y:S01]  /*9ac0*/  IMAD.X R55, RZ, RZ, R43, P0 ;  /* 0x000000ffff377224 */ /* 0x000fe200000e062b */
[----:B------:R-:W-:-:S02]  /*9ad0*/  LOP3.LUT R62, R32, 0x70, R3, 0x78, !PT ;  /* 0x00000070203e7812 */ /* 0x000fc400078e7803 */
[C---:B------:R-:W-:Y:S02]  /*9ae0*/  SHF.R.U64 R4, R33.reuse, 0x3, R61 ;  /* 0x0000000321047819 */ /* 0x040fe4000000123d */
[----:B------:R-:W-:Y:S02]  /*9af0*/  IADD3 R38, P4, PT, R42, 0xee00, RZ ;  /* 0x0000ee002a267810 */ /* 0x000fe40007f9e0ff */
[----:B------:R-:W-:Y:S01]  /*9b00*/  SHF.R.U64 R3, R34, 0x3, R59 ;  /* 0x0000000322037819 */ /* 0x000fe2000000123b */
[--C-:B------:R-:W-:Y:S01]  /*9b10*/  IMAD.X R53, RZ, RZ, R43.reuse, P5 ;  /* 0x000000ffff357224 */ /* 0x100fe200028e062b */
[----:B------:R-:W-:Y:S01]  /*9b20*/  LOP3.LUT R60, R33, 0x70, R4, 0x78, !PT ;  /* 0x00000070213c7812 */ /* 0x000fe200078e7804 */
[----:B------:R-:W-:Y:S01]  /*9b30*/  IMAD.X R51, RZ, RZ, R43, P4 ;  /* 0x000000ffff337224 */ /* 0x000fe200020e062b */
[----:B------:R-:W-:Y:S02]  /*9b40*/  IADD3 R39, P3, PT, R42, 0xf400, RZ ;  /* 0x0000f4002a277810 */ /* 0x000fe40007f7e0ff */
        /* <DEDUP_REMOVED lines=11> */
[C---:B------:R-:W-:Y:S01]  /*9c00*/  SHF.R.U64 R3, R38.reuse, 0x3, R51 ;  /* 0x0000000326037819 */ /* 0x040fe20000001233 */
[--C-:B------:R-:W-:Y:S01]  /*9c10*/  IMAD.X R45, RZ, RZ, R43.reuse, P1 ;  /* 0x000000ffff2d7224 */ /* 0x100fe200008e062b */
[----:B------:R-:W-:Y:S01]  /*9c20*/  LOP3.LUT R52, R37, 0x70, R4, 0x78, !PT ;  /* 0x0000007025347812 */ /* 0x000fe200078e7804 */
[----:B------:R-:W-:Y:S01]  /*9c30*/  IMAD.X R43, RZ, RZ, R43, P0 ;  /* 0x000000ffff2b7224 */ /* 0x000fe200000e062b */
[----:B------:R-:W-:Y:S02]  /*9c40*/  LOP3.LUT R50, R38, 0x70, R3, 0x78, !PT ;  /* 0x0000007026327812 */ /* 0x000fe400078e7803 */
[----:B------:R-:W-:-:S02]  /*9c50*/  SHF.R.U64 R4, R39, 0x3, R49 ;  /* 0x0000000327047819 */ /* 0x000fc40000001231 */
[C---:B------:R-:W-:Y:S02]  /*9c60*/  SHF.R.U64 R3, R40.reuse, 0x3, R47 ;  /* 0x0000000328037819 */ /* 0x040fe4000000122f */
[----:B------:R-:W-:Y:S02]  /*9c70*/  LOP3.LUT R48, R39, 0x70, R4, 0x78, !PT ;  /* 0x0000007027307812 */ /* 0x000fe400078e7804 */
[----:B------:R-:W-:Y:S02]  /*9c80*/  LOP3.LUT R46, R40, 0x70, R3, 0x78, !PT ;  /* 0x00000070282e7812 */ /* 0x000fe400078e7803 */
[C---:B------:R-:W-:Y:S02]  /*9c90*/  SHF.R.U64 R4, R41.reuse, 0x3, R45 ;  /* 0x0000000329047819 */ /* 0x040fe4000000122d */
[----:B------:R-:W-:Y:S02]  /*9ca0*/  SHF.R.U64 R3, R42, 0x3, R43 ;  /* 0x000000032a037819 */ /* 0x000fe4000000122b */
[----:B------:R-:W-:-:S02]  /*9cb0*/  LOP3.LUT R44, R41, 0x70, R4, 0x78, !PT ;  /* 0x00000070292c7812 */ /* 0x000fc400078e7804 */
[----:B------:R-:W-:Y:S01]  /*9cc0*/  LOP3.LUT R42, R42, 0x70, R3, 0x78, !PT ;  /* 0x000000702a2a7812 */ /* 0x000fe200078e7803 */
[----:B-----5:R1:W-:Y:S04]  /*9cd0*/  ST.E desc[UR46][R30.64], RZ ;  /* 0x000000ff1e007985 */ /* 0x0203e8000c10192e */
[----:B--2---:R1:W-:Y:S04]  /*9ce0*/  ST.E desc[UR46][R28.64], RZ ;  /* 0x000000ff1c007985 */ /* 0x0043e8000c10192e */
[----:B----4-:R1:W-:Y:S04]  /*9cf0*/  ST.E desc[UR46][R26.64], RZ ;  /* 0x000000ff1a007985 */ /* 0x0103e8000c10192e */
[----:B---3--:R1:W-:Y:S04]  /*9d00*/  ST.E desc[UR46][R24.64], RZ ;  /* 0x000000ff18007985 */ /* 0x0083e8000c10192e */
[----:B------:R1:W-:Y:S04]  /*9d10*/  ST.E desc[UR46][R22.64], RZ ;  /* 0x000000ff16007985 */ /* 0x0003e8000c10192e */
        /* <DEDUP_REMOVED lines=31> */
[----:B------:R1:W-:Y:S01]  /*9f10*/  ST.E desc[UR46][R42.64], RZ ;  /* 0x000000ff2a007985 */ /* 0x0003e2000c10192e */
[----:B------:R-:W-:Y:S01]  /*9f20*/  @!PT LDS RZ, [RZ] ;  /* 0x00000000fffff984 */ /* 0x000fe20000000800 */
[----:B------:R-:W-:Y:S01]  /*9f30*/  @!PT LDS RZ, [RZ] ;  /* 0x00000000fffff984 */ /* 0x000fe20000000800 */
[----:B------:R-:W-:Y:S01]  /*9f40*/  @!PT LDS RZ, [RZ] ;  /* 0x00000000fffff984 */ /* 0x000fe20000000800 */
[----:B------:R-:W-:Y:S01]  /*9f50*/  @!PT LDS RZ, [RZ] ;  /* 0x00000000fffff984 */ /* 0x000fe20000000800 */
[----:B------:R2:W-:Y:S06]  /*9f60*/  MEMBAR.ALL.CTA ;  /* 0x0000000000007992 */ /* 0x0005ec0000008000 */
[----:B--2---:R-:W2:Y:S01]  /*9f70*/  FENCE.VIEW.ASYNC.S ;  /* 0x00000000000073c6 */ /* 0x004ea20000000000 */
[----:B------:R-:W-:Y:S05]  /*9f80*/  BRA.U UP0, `(.L_x_154) ;  /* 0x0000000100047547 */ /* 0x000fea000b800000 */
[----:B------:R-:W-:Y:S05]  /*9f90*/  BPT.TRAP 0x1 ;  /* 0x000000040000795c */ /* 0x000fea0000300000 */
.L_x_154:
[----:B------:R-:W-:-:S05]  /*9fa0*/  HFMA2 R3, -RZ, RZ, 0, 5.9604644775390625e-08 ;  /* 0x00000001ff037431 */ /* 0x000fca00000001ff */
[----:B------:R-:W-:-:S04]  /*9fb0*/  SHF.L.U32 R4, R3, 0x1f, RZ ;  /* 0x0000001f03047819 */ /* 0x000fc800000006ff */
[----:B--2---:R-:W2:Y:S02]  /*9fc0*/  SYNCS.PHASECHK.TRANS64.TRYWAIT P0, [R17+URZ+0x280c8], R4 ;  /* 0x0280c804110075a7 */ /* 0x004ea400080011ff */
[----:B--2---:R-:W-:Y:S05]  /*9fd0*/  @!P0 BRA `(.L_x_155) ;  /* 0x0000018c00788947 */ /* 0x004fea0003800000 */
.L_x_430:
[----:B------:R-:W-:Y:S05]  /*9fe0*/  @!P6 BRA `(.L_x_156) ;  /* 0x000000000094e947 */ /* 0x000fea0003800000 */
[----:B------:R-:W3:Y:S01]  /*9ff0*/  LDCU UR4, c[0x0][0x380] ;  /* 0x00007000ff0477ac */ /* 0x000ee20008000800 */
[----:B------:R-:W-:Y:S01]  /*a000*/  IMAD.U32 R5, RZ, RZ, UR37 ;  /* 0x00000025ff057e24 */ /* 0x000fe2000f8e00ff */
[----:B------:R-:W-:Y:S04]  /*a010*/  BSSY.RECONVERGENT B0, `(.L_x_156) ;  /* 0x0000022000007945 */ /* 0x000fe80003800200 */
[----:B------:R-:W-:-:S04]  /*a020*/  IADD3 R5, PT, PT, R5, 0x80, R18 ;  /* 0x0000008005057810 */ /* 0x000fc80007ffe012 */
[----:B---3--:R-:W-:-:S13]  /*a030*/  ISETP.GE.AND P0, PT, R5, UR4, PT ;  /* 0x0000000405007c0c */ /* 0x008fda000bf06270 */
[----:B------:R-:W-:Y:S05]  /*a040*/  @P0 BRA `(.L_x_157) ;  /* 0x0000000000780947 */ /* 0x000fea0003800000 */
[----:B------:R-:W1:Y:S01]  /*a050*/  LDCU UR4, c[0x0][0x38c] ;  /* 0x00007180ff0477ac */ /* 0x000e620008000800 */
[----:B------:R-:W3:Y:S01]  /*a060*/  LDCU UR5, c[0x0][0x890] ;  /* 0x00011200ff0577ac */ /* 0x000ee20008000800 */
[----:B------:R-:W4:Y:S01]  /*a070*/  LDCU.64 UR6, c[0x0][0x888] ;  /* 0x00011100ff0677ac */ /* 0x000f220008000a00 */
[----:B-1----:R-:W1:Y:S01]  /*a080*/  I2F.U32.RP R8, UR4 ;  /* 0x0000000400087d06 */ /* 0x002e620008209000 */
[----:B------:R-:W-:Y:S01]  /*a090*/  ISETP.NE.U32.AND P0, PT, RZ, UR4, PT ;  /* 0x00000004ff007c0c */ /* 0x000fe2000bf05070 */
[----:B---3--:R-:W-:-:S06]  /*a0a0*/  IMAD R2, R2, UR5, R5 ;  /* 0x0000000502027c24 */ /* 0x008fcc000f8e0205 */
[----:B-1----:R-:W1:Y:S02]  /*a0b0*/  MUFU.RCP R6, R8 ;  /* 0x0000000800067308 */ /* 0x002e640000001000 */
[----:B-1----:R-:W-:-:S06]  /*a0c0*/  IADD3 R6, PT, PT, R6, 0xffffffe, RZ ;  /* 0x0ffffffe06067810 */ /* 0x002fcc0007ffe0ff */
[----:B------:R-:W1:Y:S02]  /*a0d0*/  F2I.FTZ.U32.TRUNC.NTZ R7, R6 ;  /* 0x0000000600077305 */ /* 0x000e64000021f000 */
[----:B-1----:R-:W-:Y:S02]  /*a0e0*/  IADD3 R3, PT, PT, RZ, -R7, RZ ;  /* 0x80000007ff037210 */ /* 0x002fe40007ffe0ff */
[----:B------:R-:W-:-:S03]  /*a0f0*/  MOV R6, RZ ;  /* 0x000000ff00067202 */ /* 0x000fc60000000f00 */
[----:B------:R-:W-:-:S04]  /*a100*/  IMAD R3, R3, UR4, RZ ;  /* 0x0000000403037c24 */ /* 0x000fc8000f8e02ff */
[----:B------:R-:W-:-:S06]  /*a110*/  IMAD.HI.U32 R3, R7, R3, R6 ;  /* 0x0000000307037227 */ /* 0x000fcc00078e0006 */
[----:B------:R-:W-:-:S04]  /*a120*/  IMAD.HI.U32 R3, R3, R0, RZ ;  /* 0x0000000003037227 */ /* 0x000fc800078e00ff */
[----:B------:R-:W-:-:S04]  /*a130*/  IMAD.MOV R7, RZ, RZ, -R3 ;  /* 0x000000ffff077224 */ /* 0x000fc800078e0a03 */
[----:B--2---:R-:W-:Y:S02]  /*a140*/  IMAD R4, R7, UR4, R0 ;  /* 0x0000000407047c24 */ /* 0x004fe4000f8e0200 */
[----:B------:R-:W1:Y:S03]  /*a150*/  LDC.64 R6, c[0x0][0x880] ;  /* 0x00022000ff067b82 */ /* 0x000e660000000a00 */
[----:B------:R-:W-:-:S13]  /*a160*/  ISETP.GE.U32.AND P2, PT, R4, UR4, PT ;  /* 0x0000000404007c0c */ /* 0x000fda000bf46070 */
[----:B------:R-:W-:Y:S02]  /*a170*/  @P2 IADD3 R4, PT, PT, R4, -UR4, RZ ;  /* 0x8000000404042c10 */ /* 0x000fe4000fffe0ff */
[----:B------:R-:W-:Y:S02]  /*a180*/  @P2 IADD3 R3, PT, PT, R3, 0x1, RZ ;  /* 0x0000000103032810 */ /* 0x000fe40007ffe0ff */
[----:B------:R-:W-:-:S13]  /*a190*/  ISETP.GE.U32.AND P1, PT, R4, UR4, PT ;  /* 0x0000000404007c0c */ /* 0x000fda000bf26070 */
        /* <DEDUP_REMOVED lines=9> */
.L_x_157:
[----:B------:R-:W-:Y:S05]  /*a230*/  BSYNC.RECONVERGENT B0 ;  /* 0x0000000000007941 */ /* 0x000fea0003800200 */
.L_x_156:
[----:B------:R-:W-:Y:S01]  /*a240*/  @!PT LDS RZ, [RZ] ;  /* 0x00000000fffff984 */ /* 0x000fe20000000800 */
[----:B------:R-:W-:Y:S01]  /*a250*/  @!PT LDS RZ, [RZ] ;  /* 0x00000000fffff984 */ /* 0x000fe20000000800 */
[----:B------:R-:W-:Y:S01]  /*a260*/  @!PT LDS RZ, [RZ] ;  /* 0x00000000fffff984 */ /* 0x000fe20000000800 */
[----:B------:R-:W-:Y:S01]  /*a270*/  @!PT LDS RZ, [RZ] ;  /* 0x00000000fffff984 */ /* 0x000fe20000000800 */
[----:B------:R4:W-:Y:S06]  /*a280*/  MEMBAR.ALL.CTA ;  /* 0x0000000000007992 */ /* 0x0009ec0000008000 */
[----:B----4-:R-:W4:Y:S01]  /*a290*/  FENCE.VIEW.ASYNC.S ;  /* 0x00000000000073c6 */ /* 0x010f220000000000 */
[----:B------:R-:W-:-:S09]  /*a2a0*/  UISETP.NE.AND UP0, UPT, UR41, URZ, UPT ;  /* 0x000000ff2900728c */ /* 0x000fd2000bf05270 */
[----:B------:R-:W-:Y:S05]  /*a2b0*/  BRA.U UP0, `(.L_x_158) ;  /* 0x0000000100047547 */ /* 0x000fea000b800000 */
[----:B------:R-:W-:Y:S05]  /*a2c0*/  BPT.TRAP 0x1 ;  /* 0x000000040000795c */ /* 0x000fea0000300000 */
.L_x_158:
[----:B----4-:R-:W-:Y:S01]  /*a2d0*/  SYNCS.ARRIVE.TRANS64.A1T0 RZ, [R17+URZ+0x280b8], RZ ;  /* 0x0280b8ff11ff79a7 */ /* 0x010fe200081000ff */
[----:B------:R-:W-:Y:S05]  /*a2e0*/  EXIT ;  /* 0x000000000000794d */ /* 0x000fea0003800000 */
.L_x_87:
[----:B------:R-:W-:Y:S01]  /*a2f0*/  UIADD3 UR5, UPT, UPT, UR4, 0x7f, URZ ;  /* 0x0000007f04057890 */ /* 0x000fe2000fffe0ff */
[C---:B------:R-:W-:Y:S01]  /*a300*/  IMAD.U32 R22, R16.reuse, 0x10000, RZ ;  /* 0x0001000010167824 */ /* 0x040fe200078e00ff */
[----:B------:R-:W-:Y:S01]  /*a310*/  UISETP.NE.AND UP1, UPT, UR42, URZ, UPT ;  /* 0x000000ff2a00728c */ /* 0x000fe2000bf25270 */
[----:B------:R-:W-:Y:S01]  /*a320*/  LOP3.LUT R2, R16, 0x7f, RZ, 0xc0, !PT ;  /* 0x0000007f10027812 */ /* 0x000fe200078ec0ff */
[----:B------:R-:W-:Y:S02]  /*a330*/  USHF.R.S32.HI UR4, URZ, 0x1f, UR5 ;  /* 0x0000001fff047899 */ /* 0x000fe40008011405 */
[----:B------:R-:W-:Y:S01]  /*a340*/  ULEA UR6, UR36, 0x2, 0x1 ;  /* 0x0000000224067891 */ /* 0x000fe2000f8e08ff */
[----:B------:R-:W-:Y:S01]  /*a350*/  LOP3.LUT R22, R22, 0x600000, RZ, 0xc0, !PT ;  /* 0x0060000016167812 */ /* 0x000fe200078ec0ff */
[----:B------:R-:W-:Y:S02]  /*a360*/  ULEA.HI UR4, UR4, UR5, URZ, 0x7 ;  /* 0x0000000504047291 */ /* 0x000fe4000f8f38ff */
[----:B------:R-:W-:Y:S01]  /*a370*/  ULOP3.LUT UR5, UR6, 0x1fffffe, URZ, 0xc0, !UPT ;  /* 0x01fffffe06057892 */ /* 0x000fe2000f8ec0ff */
[----:B------:R-:W-:Y:S01]  /*a380*/  LOP3.LUT R23, R22, 0x80, RZ, 0xfc, !PT ;  /* 0x0000008016177812 */ /* 0x000fe200078efcff */
[----:B------:R-:W-:-:S04]  /*a390*/  USHF.R.S32.HI UR4, URZ, 0x7, UR4 ;  /* 0x00000007ff047899 */ /* 0x000fc80008011404 */
[----:B------:R-:W-:-:S04]  /*a3a0*/  UISETP.LT.AND UP0, UPT, UR4, UR5, UPT ;  /* 0x000000050400728c */ /* 0x000fc8000bf01270 */
[----:B------:R-:W-:Y:S01]  /*a3b0*/  USEL UR40, UR4, UR5, UP0 ;  /* 0x0000000504287287 */ /* 0x000fe20008000000 */
[----:B------:R-:W-:Y:S11]  /*a3c0*/  BRA.U !UP1, `(.L_x_159) ;  /* 0x0000000109047547 */ /* 0x000ff6000b800000 */
[----:B------:R-:W-:Y:S05]  /*a3d0*/  BPT.TRAP 0x1 ;  /* 0x000000040000795c */ /* 0x000fea0000300000 */
.L_x_159:
[----:B------:R-:W1:Y:S01]  /*a3e0*/  S2UR UR48, SR_CgaCtaId ;  /* 0x00000000003079c3 */ /* 0x000e620000008800 */
[----:B------:R-:W-:Y:S01]  /*a3f0*/  UMOV UR36, 0x400 ;  /* 0x0000040000247882 */ /* 0x000fe20000000000 */
[----:B------:R-:W-:Y:S01]  /*a400*/  SHF.L.U32 R3, RZ, 0x1f, RZ ;  /* 0x0000001fff037819 */ /* 0x000fe200000006ff */
[----:B-1----:R-:W-:-:S09]  /*a410*/  ULEA UR36, UR48, UR36, 0x18 ;  /* 0x0000002430247291 */ /* 0x002fd2000f8ec0ff */
[----:B------:R-:W1:Y:S02]  /*a420*/  SYNCS.PHASECHK.TRANS64.TRYWAIT P0, [UR36+0x28070], R3 ;  /* 0x02807003ff0075a7 */ /* 0x000e640008001124 */
[----:B-1----:R-:W-:Y:S05]  /*a430*/  @!P0 BRA `(.L_x_160) ;  /* 0x0000018800748947 */ /* 0x002fea0003800000 */
.L_x_431:
[----:B------:R-:W-:-:S09]  /*a440*/  UISETP.NE.AND UP0, UPT, UR42, URZ, UPT ;  /* 0x000000ff2a00728c */ /* 0x000fd2000bf05270 */
[----:B------:R-:W-:Y:S05]  /*a450*/  BRA.U !UP0, `(.L_x_161) ;  /* 0x0000000108047547 */ /* 0x000fea000b800000 */
[----:B------:R-:W-:Y:S05]  /*a460*/  BPT.TRAP 0x1 ;  /* 0x000000040000795c */ /* 0x000fea0000300000 */
.L_x_161:
[----:B------:R-:W-:Y:S02]  /*a470*/  UIADD3 UR4, UPT, UPT, UR36, 0x28078, URZ ;  /* 0x0002807824047890 */ /* 0x000fe4000fffe0ff */
[----:B------:R-:W-:Y:S02]  /*a480*/  UISETP.NE.AND UP0, UPT, UR45, URZ, UPT ;  /* 0x000000ff2d00728c */ /* 0x000fe4000bf05270 */
[----:B------:R-:W-:-:S09]  /*a490*/  UPRMT UR5, UR48, 0x654, UR4 ;  /* 0x0000065430057896 */ /* 0x000fd20008000004 */
[----:B------:R-:W-:Y:S01]  /*a4a0*/  SYNCS.ARRIVE.TRANS64.RED.A1T0 RZ, [UR5], RZ ;  /* 0x000000ffffff79a7 */ /* 0x000fe20008100405 */
[----:B------:R-:W-:Y:S05]  /*a4b0*/  BRA.U !UP0, `(.L_x_162) ;  /* 0x0000000108047547 */ /* 0x000fea000b800000 */
[----:B------:R-:W-:Y:S05]  /*a4c0*/  BPT.TRAP 0x1 ;  /* 0x000000040000795c */ /* 0x000fea0000300000 */
.L_x_162:
[----:B------:R-:W2:Y:S01]  /*a4d0*/  SYNCS.PHASECHK.TRANS64.TRYWAIT P0, [UR36+0x28080], R3 ;  /* 0x02808003ff0075a7 */ /* 0x000ea20008001124 */
[----:B------:R-:W-:Y:S01]  /*a4e0*/  UMOV UR38, URZ ;  /* 0x000000ff00267c82 */ /* 0x000fe20008000000 */
[----:B--2---:R-:W-:Y:S05]  /*a4f0*/  @!P0 BRA `(.L_x_163) ;  /* 0x00000188005c8947 */ /* 0x004fea0003800000 */
.L_x_432:
[----:B------:R-:W-:Y:S01]  /*a500*/  UISETP.GE.AND UP0, UPT, UR40, 0x2, UPT ;  /* 0x000000022800788c */ /* 0x000fe2000bf06270 */
[----:B------:R-:W-:Y:S01]  /*a510*/  UMOV UR44, 0x1 ;  /* 0x00000001002c7882 */ /* 0x000fe20000000000 */
[----:B------:R-:W-:-:S07]  /*a520*/  UMOV UR39, 0x1 ;  /* 0x0000000100277882 */ /* 0x000fce0000000000 */
[----:B------:R-:W-:Y:S05]  /*a530*/  BRA.U !UP0, `(.L_x_164) ;  /* 0x0000003d08387547 */ /* 0x000fea000b800000 */
[C---:B------:R-:W-:Y:S01]  /*a540*/  VIADD R70, R22.reuse, 0x100 ;  /* 0x0000010016467836 */ /* 0x040fe20000000000 */
[----:B------:R-:W-:Y:S01]  /*a550*/  LOP3.LUT R71, R17, 0x3, RZ, 0xc0, !PT ;  /* 0x0000000311477812 */ /* 0x000fe200078ec0ff */
[C---:B------:R-:W-:Y:S01]  /*a560*/  VIADD R68, R22.reuse, 0x180 ;  /* 0x0000018016447836 */ /* 0x040fe20000000000 */
[----:B------:R-:W-:Y:S01]  /*a570*/  SHF.R.U32.HI R69, RZ, 0x15, R23 ;  /* 0x00000015ff457819 */ /* 0x000fe20000011617 */
        /* <DEDUP_REMOVED lines=26> */
[----:B------:R-:W-:Y:S01]  /*a720*/  VIADD R18, R22, 0x1f0 ;  /* 0x000001f016127836 */ /* 0x000fe20000000000 */
[----:B------:R-:W-:Y:S01]  /*a730*/  SHF.R.U32.HI R56, RZ, 0x15, R56 ;  /* 0x00000015ff387819 */ /* 0x000fe20000011638 */
[----:B------:R-:W-:Y:S01]  /*a740*/  UMOV UR38, URZ ;  /* 0x000000ff00267c82 */ /* 0x000fe20008000000 */
[----:B------:R-:W-:Y:S01]  /*a750*/  SHF.R.U32.HI R19, RZ, 0x15, R19 ;  /* 0x00000015ff137819 */ /* 0x000fe20000011613 */
[----:B------:R-:W-:Y:S01]  /*a760*/  UMOV UR39, 0x1 ;  /* 0x0000000100277882 */ /* 0x000fe20000000000 */
[----:B------:R-:W-:Y:S01]  /*a770*/  SHF.R.U32.HI R18, RZ, 0x15, R18 ;  /* 0x00000015ff127819 */ /* 0x000fe20000011612 */
[----:B------:R-:W-:-:S06]  /*a780*/  UMOV UR37, URZ ;  /* 0x000000ff00257c82 */ /* 0x000fcc0008000000 */
.L_x_212:
[----:B------:R-:W-:Y:S01]  /*a790*/  UISETP.NE.AND UP0, UPT, UR42, URZ, UPT ;  /* 0x000000ff2a00728c */ /* 0x000fe2000bf05270 */
[----:B------:R-:W-:Y:S01]  /*a7a0*/  UMOV UR4, UR40 ;  /* 0x0000002800047c82 */ /* 0x000fe20008000000 */
[----:B------:R-:W-:Y:S02]  /*a7b0*/  UIADD3 UR40, UPT, UPT, UR40, -0x1, URZ ;  /* 0xffffffff28287890 */ /* 0x000fe4000fffe0ff */
[----:B------:R-:W-:Y:S01]  /*a7c0*/  UISETP.GT.U32.AND UP1, UPT, UR4, 0x2, UPT ;  /* 0x000000020400788c */ /* 0x000fe2000bf24070 */
[----:B------:R-:W-:-:S03]  /*a7d0*/  UMOV UR44, UR37 ;  /* 0x00000025002c7c82 */ /* 0x000fc60008000000 */
[----:B------:R-:W-:Y:S01]  /*a7e0*/  UP2UR UR43, UPR, URZ, 0x2 ;  /* 0x00000002ff2b7883 */ /* 0x000fe20008000000 */
[----:B--234-:R-:W-:Y:S11]  /*a7f0*/  BRA.U !UP0, `(.L_x_165) ;  /* 0x0000000108047547 */ /* 0x01cff6000b800000 */
[----:B------:R-:W-:Y:S05]  /*a800*/  BPT.TRAP 0x1 ;  /* 0x000000040000795c */ /* 0x000fea0000300000 */
.L_x_165:
[----:B-1----:R-:W-:-:S04]  /*a810*/  MOV R3, UR39 ;  /* 0x0000002700037c02 */ /* 0x002fc80008000f00 */
[----:B------:R-:W-:-:S04]  /*a820*/  SHF.L.U32 R3, R3, 0x1f, RZ ;  /* 0x0000001f03037819 */ /* 0x000fc800000006ff */
[----:B------:R-:W1:Y:S02]  /*a830*/  SYNCS.PHASECHK.TRANS64.TRYWAIT P0, [UR36+0x28070], R3 ;  /* 0x02807003ff0075a7 */ /* 0x000e640008001124 */
[----:B-1----:R-:W-:Y:S05]  /*a840*/  @!P0 BRA `(.L_x_166) ;  /* 0x0000018400a08947 */ /* 0x002fea0003800000 */
.L_x_433:
[----:B------:R-:W-:Y:S01]  /*a850*/  R2UR UR4, R22 ;  /* 0x00000000160472ca */ /* 0x000fe200000e0000 */
[----:B------:R-:W-:Y:S01]  /*a860*/  UISETP.NE.AND UP0, UPT, UR41, URZ, UPT ;  /* 0x000000ff2900728c */ /* 0x000fe2000bf05270 */
[----:B------:R-:W-:Y:S01]  /*a870*/  PLOP3.LUT P0, PT, PT, PT, PT, 0x80, 0x8 ;  /* 0x000000000008781c */ /* 0x000fe20003f0f070 */
[----:B------:R-:W-:-:S10]  /*a880*/  IMAD.MOV.U32 R72, RZ, RZ, 0x3f800000 ;  /* 0x3f800000ff487424 */ /* 0x000fd400078e00ff */
[----:B------:R-:W2:Y:S02]  /*a890*/  LDTM.x2 R4, tmem[UR4] ;  /* 0x00000004000479ee */ /* 0x000ea400080c0000 */
[----:B--2---:R-:W-:-:S13]  /*a8a0*/  FSETP.NEU.AND P2, PT, R4, R5, PT ;  /* 0x000000050400720b */ /* 0x004fda0003f4d000 */
[----:B-1----:R-:W1:Y:S01]  /*a8b0*/  @P2 LDC R0, c[0x0][0x704] ;  /* 0x0001c100ff002b82 */ /* 0x002e620000000800 */
[----:B------:R-:W-:-:S04]  /*a8c0*/  @P2 FADD R5, R4, -R5 ;  /* 0x8000000504052221 */ /* 0x000fc80000000000 */
[----:B-1----:R-:W-:-:S05]  /*a8d0*/  @P2 FMUL R5, R5, R0 ;  /* 0x0000000005052220 */ /* 0x002fca0000400000 */
[----:B------:R-:W-:-:S04]  /*a8e0*/  @P2 FSETP.GEU.AND P1, PT, R5, -126, PT ;  /* 0xc2fc00000500280b */ /* 0x000fc80003f2e000 */
[----:B------:R-:W-:-:S13]  /*a8f0*/  @P2 PLOP3.LUT P0, PT, P1, PT, PT, 0x80, 0x8 ;  /* 0x000000000008281c */ /* 0x000fda0000f0f070 */
[----:B------:R-:W-:-:S04]  /*a900*/  @!P0 FMUL R5, R5, 0.5 ;  /* 0x3f00000005058820 */ /* 0x000fc80000400000 */
[----:B------:R-:W1:Y:S02]  /*a910*/  @P2 MUFU.EX2 R0, R5 ;  /* 0x0000000500002308 */ /* 0x000e640000000800 */
[----:B-1----:R-:W-:-:S05]  /*a920*/  @!P0 FMUL R0, R0, R0 ;  /* 0x0000000000008220 */ /* 0x002fca0000400000 */
[----:B------:R-:W-:Y:S01]  /*a930*/  @P2 MOV R72, R0 ;  /* 0x0000000000482202 */ /* 0x000fe20000000f00 */
[----:B------:R-:W-:Y:S06]  /*a940*/  BRA.U UP0, `(.L_x_167) ;  /* 0x0000000100047547 */ /* 0x000fec000b800000 */
[----:B------:R-:W-:Y:S05]  /*a950*/  BPT.TRAP 0x1 ;  /* 0x000000040000795c */ /* 0x000fea0000300000 */
.L_x_167:
[----:B------:R-:W-:Y:S01]  /*a960*/  IMAD.U32 R3, RZ, RZ, UR38 ;  /* 0x00000026ff037e24 */ /* 0x000fe2000f8e00ff */
[----:B------:R-:W-:-:S04]  /*a970*/  FSETP.NEU.AND P1, PT, R72, 1, PT ;  /* 0x3f8000004800780b */ /* 0x000fc80003f2d000 */
[----:B------:R-:W-:-:S04]  /*a980*/  SHF.L.U32 R3, R3, 0x1f, RZ ;  /* 0x0000001f03037819 */ /* 0x000fc800000006ff */
[----:B------:R-:W1:Y:S02]  /*a990*/  SYNCS.PHASECHK.TRANS64.TRYWAIT P0, [UR36+0x28090], R3 ;  /* 0x02809003ff0075a7 */ /* 0x000e640008001124 */
[----:B-1----:R-:W-:Y:S05]  /*a9a0*/  @!P0 BRA `(.L_x_168) ;  /* 0x0000018400608947 */ /* 0x002fea0003800000 */
.L_x_434:
[----:B------:R-:W-:-:S13]  /*a9b0*/  VOTE.ANY P1, P1 ;  /* 0x0000000000ff7806 */ /* 0x000fda0000820100 */
[----:B------:R-:W-:Y:S05]  /*a9c0*/  @!P1 BRA `(.L_x_169) ;  /* 0x0000001800649947 */ /* 0x000fea0003800000 */
[----:B------:R-:W-:-:S13]  /*a9d0*/  ISETP.NE.AND P0, PT, R71, R70, PT ;  /* 0x000000464700720c */ /* 0x000fda0003f05270 */
[----:B------:R-:W-:Y:S05]  /*a9e0*/  @!P0 BRA `(.L_x_170) ;  /* 0x0000000000408947 */ /* 0x000fea0003800000 */
[----:B------:R-:W-:Y:S01]  /*a9f0*/  MOV R14, 0x8 ;  /* 0x00000008000e7802 */ /* 0x000fe20000000f00 */
[----:B------:R-:W2:Y:S01]  /*aa00*/  LDCU.64 UR8, c[0x4][0xb0] ;  /* 0x01001600ff0877ac */ /* 0x000ea20008000a00 */
[----:B------:R-:W-:Y:S02]  /*aa10*/  HFMA2 R12, -RZ, RZ, 0, 5.9604644775390625e-08 ;  /* 0x00000001ff0c7431 */ /* 0x000fe400000001ff */
[----:B------:R-:W-:Y:S01]  /*aa20*/  IMAD.MOV.U32 R8, RZ, RZ, 0x192 ;  /* 0x00000192ff087424 */ /* 0x000fe200078e00ff */
[----:B------:R-:W3:Y:S01]  /*aa30*/  LDCU.64 UR6, c[0x4][0xb8] ;  /* 0x01001700ff0677ac */ /* 0x000ee20008000a00 */
[----:B------:R-:W4:Y:S01]  /*aa40*/  LDC.64 R14, c[0x4][R14] ;  /* 0x010000000e0e7b82 */ /* 0x000f220000000a00 */
[----:B------:R-:W-:Y:S01]  /*aa50*/  IMAD.MOV.U32 R13, RZ, RZ, RZ ;  /* 0x000000ffff0d7224 */ /* 0x000fe200078e00ff */
[----:B------:R-:W5:Y:S01]  /*aa60*/  LDCU.64 UR4, c[0x4][0x30] ;  /* 0x01000600ff0477ac */ /* 0x000f620008000a00 */
[----:B--2---:R-:W-:Y:S01]  /*aa70*/  IMAD.U32 R4, RZ, RZ, UR8 ;  /* 0x00000008ff047e24 */ /* 0x004fe2000f8e00ff */
[----:B------:R-:W-:Y:S01]  /*aa80*/  MOV R5, UR9 ;  /* 0x0000000900057c02 */ /* 0x000fe20008000f00 */
[----:B---3--:R-:W-:Y:S01]  /*aa90*/  IMAD.U32 R6, RZ, RZ, UR6 ;  /* 0x00000006ff067e24 */ /* 0x008fe2000f8e00ff */
[----:B------:R-:W-:Y:S01]  /*aaa0*/  MOV R7, UR7 ;  /* 0x0000000700077c02 */ /* 0x000fe20008000f00 */
[----:B-----5:R-:W-:Y:S01]  /*aab0*/  IMAD.U32 R10, RZ, RZ, UR4 ;  /* 0x00000004ff0a7e24 */ /* 0x020fe2000f8e00ff */
[----:B------:R-:W-:-:S02]  /*aac0*/  MOV R11, UR5 ;  /* 0x00000005000b7c02 */ /* 0x000fc40008000f00 */
[----:B------:R-:W-:-:S07]  /*aad0*/  LEPC R20, `(.L_x_170) ;  /* 0x000000001014794e */ /* 0x000fce0000000000 */
[----:B-1--4-:R-:W-:Y:S05]  /*aae0*/  CALL.ABS.NOINC R14 ;  /* 0x000000000e007343 */ /* 0x012fea0003c00000 */
.L_x_170:
[----:B------:R-:W-:Y:S05]  /*aaf0*/  WARPSYNC.ALL ;  /* 0x0000000000007948 */ /* 0x000fea0003800000 */
[----:B------:R-:W-:Y:S02]  /*ab00*/  R2UR UR4, R22 ;  /* 0x00000000160472ca */ /* 0x000fe400000e0000 */
[----:B------:R-:W-:-:S11]  /*ab10*/  ISETP.NE.AND P0, PT, R71, R67, PT ;  /* 0x000000434700720c */ /* 0x000fd60003f05270 */
[----:B------:R-:W2:Y:S02]  /*ab20*/  LDTM.x16 R40, tmem[UR4+0x100] ;  /* 0x00010004002879ee */ /* 0x000ea40008240000 */
[----:B--2---:R-:W-:Y:S05]  /*ab30*/  @!P0 BRA `(.L_x_171) ;  /* 0x0000000000408947 */ /* 0x004fea0003800000 */
        /* <DEDUP_REMOVED lines=16> */
.L_x_171:
[----:B------:R-:W-:Y:S05]  /*ac40*/  WARPSYNC.ALL ;  /* 0x0000000000007948 */ /* 0x000fea0003800000 */
[----:B------:R-:W-:Y:S02]  /*ac50*/  R2UR UR4, R22 ;  /* 0x00000000160472ca */ /* 0x000fe400000e0000 */
[----:B------:R-:W-:Y:S02]  /*ac60*/  ISETP.NE.AND P0, PT, R71, R70, PT ;  /* 0x000000464700720c */ /* 0x000fe40003f05270 */
[----:B------:R-:W-:-:S09]  /*ac70*/  FSETP.NEU.AND P1, PT, R72, 1, PT ;  /* 0x3f8000004800780b */ /* 0x000fd20003f2d000 */
[----:B------:R-:W2:Y:S04]  /*ac80*/  LDTM.x16 R24, tmem[UR4+0x110] ;  /* 0x00011004001879ee */ /* 0x000ea80008240000 */
[C---:B------:R-:W-:Y:S02]  /*ac90*/  @P1 FMUL2 R40, R72.reuse.F32, R40.F32x2.HI_LO ;  /* 0x000000284828124a */ /* 0x040fe40000040000 */
[C---:B------:R-:W-:Y:S02]  /*aca0*/  @P1 FMUL2 R42, R72.reuse.F32, R42.F32x2.HI_LO ;  /* 0x0000002a482a124a */ /* 0x040fe40000040000 */
[C---:B------:R-:W-:Y:S02]  /*acb0*/  @P1 FMUL2 R44, R72.reuse.F32, R44.F32x2.HI_LO ;  /* 0x0000002c482c124a */ /* 0x040fe40000040000 */
[----:B------:R-:W-:-:S02]  /*acc0*/  @P1 FMUL2 R46, R72.F32, R46.F32x2.HI_LO ;  /* 0x0000002e482e124a */ /* 0x000fc40000040000 */
[C---:B------:R-:W-:Y:S02]  /*acd0*/  @P1 FMUL2 R48, R72.reuse.F32, R48.F32x2.HI_LO ;  /* 0x000000304830124a */ /* 0x040fe40000040000 */
[C---:B------:R-:W-:Y:S02]  /*ace0*/  @P1 FMUL2 R50, R72.reuse.F32, R50.F32x2.HI_LO ;  /* 0x000000324832124a */ /* 0x040fe40000040000 */
[C---:B------:R-:W-:Y:S02]  /*acf0*/  @P1 FMUL2 R52, R72.reuse.F32, R52.F32x2.HI_LO ;  /* 0x000000344834124a */ /* 0x040fe40000040000 */
[----:B------:R-:W-:Y:S01]  /*ad00*/  @P1 FMUL2 R54, R72.F32, R54.F32x2.HI_LO ;  /* 0x000000364836124a */ /* 0x000fe20000040000 */
[----:B--2---:R-:W-:Y:S06]  /*ad10*/  @!P0 BRA `(.L_x_172) ;  /* 0x0000000000408947 */ /* 0x004fec0003800000 */
        /* <DEDUP_REMOVED lines=16> */
.L_x_172:
[----:B------:R-:W-:Y:S05]  /*ae20*/  WARPSYNC.ALL ;  /* 0x0000000000007948 */ /* 0x000fea0003800000 */
[----:B------:R-:W-:Y:S02]  /*ae30*/  R2UR UR4, R22 ;  /* 0x00000000160472ca */ /* 0x000fe400000e0000 */
[----:B------:R-:W-:-:S11]  /*ae40*/  ISETP.NE.AND P0, PT, R71, R66, PT ;  /* 0x000000424700720c */ /* 0x000fd60003f05270 */
[----:B------:R2:W-:Y:S02]  /*ae50*/  STTM.x16 tmem[UR4+0x100], R40 ;  /* 0x00010028000079ed */ /* 0x0005e40008240004 */
[----:B------:R-:W-:Y:S05]  /*ae60*/  @!P0 BRA `(.L_x_173) ;  /* 0x0000000000408947 */ /* 0x000fea0003800000 */
[----:B------:R-:W-:Y:S01]  /*ae70*/  MOV R14, 0x8 ;  /* 0x00000008000e7802 */ /* 0x000fe20000000f00 */
[----:B------:R-:W3:Y:S01]  /*ae80*/  LDCU.64 UR8, c[0x4][0xb0] ;  /* 0x01001600ff0877ac */ /* 0x000ee20008000a00 */
[----:B------:R-:W-:Y:S02]  /*ae90*/  HFMA2 R12, -RZ, RZ, 0, 5.9604644775390625e-08 ;  /* 0x00000001ff0c7431 */ /* 0x000fe400000001ff */
[----:B------:R-:W-:Y:S01]  /*aea0*/  IMAD.MOV.U32 R8, RZ, RZ, 0x192 ;  /* 0x00000192ff087424 */ /* 0x000fe200078e00ff */
[----:B------:R-:W4:Y:S01]  /*aeb0*/  LDCU.64 UR6, c[0x4][0xb8] ;  /* 0x01001700ff0677ac */ /* 0x000f220008000a00 */
[----:B------:R-:W1:Y:S01]  /*aec0*/  LDC.64 R14, c[0x4][R14] ;  /* 0x010000000e0e7b82 */ /* 0x000e620000000a00 */
[----:B------:R-:W-:Y:S01]  /*aed0*/  IMAD.MOV.U32 R13, RZ, RZ, RZ ;  /* 0x000000ffff0d7224 */ /* 0x000fe200078e00ff */
[----:B------:R-:W5:Y:S01]  /*aee0*/  LDCU.64 UR4, c[0x4][0x30] ;  /* 0x01000600ff0477ac */ /* 0x000f620008000a00 */
[----:B---3--:R-:W-:Y:S01]  /*aef0*/  IMAD.U32 R4, RZ, RZ, UR8 ;  /* 0x00000008ff047e24 */ /* 0x008fe2000f8e00ff */
[----:B------:R-:W-:Y:S01]  /*af00*/  MOV R5, UR9 ;  /* 0x0000000900057c02 */ /* 0x000fe20008000f00 */
[----:B----4-:R-:W-:Y:S01]  /*af10*/  IMAD.U32 R6, RZ, RZ, UR6 ;  /* 0x00000006ff067e24 */ /* 0x010fe2000f8e00ff */
[----:B------:R-:W-:Y:S01]  /*af20*/  MOV R7, UR7 ;  /* 0x0000000700077c02 */ /* 0x000fe20008000f00 */
[----:B-----5:R-:W-:Y:S01]  /*af30*/  IMAD.U32 R10, RZ, RZ, UR4 ;  /* 0x00000004ff0a7e24 */ /* 0x020fe2000f8e00ff */
[----:B------:R-:W-:-:S02]  /*af40*/  MOV R11, UR5 ;  /* 0x00000005000b7c02 */ /* 0x000fc40008000f00 */
[----:B------:R-:W-:-:S07]  /*af50*/  LEPC R20, `(.L_x_173) ;  /* 0x000000001014794e */ /* 0x000fce0000000000 */
[----:B-12---:R-:W-:Y:S05]  /*af60*/  CALL.ABS.NOINC R14 ;  /* 0x000000000e007343 */ /* 0x006fea0003c00000 */
.L_x_173:
[----:B------:R-:W-:Y:S05]  /*af70*/  WARPSYNC.ALL ;  /* 0x0000000000007948 */ /* 0x000fea0003800000 */
[----:B------:R-:W-:Y:S02]  /*af80*/  R2UR UR4, R22 ;  /* 0x00000000160472ca */ /* 0x000fe400000e0000 */
[----:B------:R-:W-:Y:S02]  /*af90*/  ISETP.NE.AND P0, PT, R71, R67, PT ;  /* 0x000000434700720c */ /* 0x000fe40003f05270 */
[----:B------:R-:W-:-:S09]  /*afa0*/  FSETP.NEU.AND P1, PT, R72, 1, PT ;  /* 0x3f8000004800780b */ /* 0x000fd20003f2d000 */
[----:B--2---:R-:W2:Y:S04]  /*afb0*/  LDTM.x16 R40, tmem[UR4+0x120] ;  /* 0x00012004002879ee */ /* 0x004ea80008240000 */
        /* <DEDUP_REMOVED lines=25> */
.L_x_174:
        /* <DEDUP_REMOVED lines=21> */
.L_x_175:
        /* <DEDUP_REMOVED lines=30> */
.L_x_176:
        /* <DEDUP_REMOVED lines=21> */
.L_x_177:
        /* <DEDUP_REMOVED lines=30> */
.L_x_178:
        /* <DEDUP_REMOVED lines=21> */
.L_x_179:
        /* <DEDUP_REMOVED lines=30> */
.L_x_180:
        /* <DEDUP_REMOVED lines=21> */
.L_x_181:
        /* <DEDUP_REMOVED lines=30> */
.L_x_182:
        /* <DEDUP_REMOVED lines=21> */
.L_x_183:
[----:B------:R-:W-:Y:S05]  /*bf60*/  WARPSYNC.ALL ;  /* 0x0000000000007948 */ /* 0x000fea0003800000 */
[----:B------:R-:W-:Y:S02]  /*bf70*/  R2UR UR4, R22 ;  /* 0x00000000160472ca */ /* 0x000fe400000e0000 */
[----:B------:R-:W-:Y:S02]  /*bf80*/  ISETP.NE.AND P0, PT, R71, R62, PT ;  /* 0x0000003e4700720c */ /* 0x000fe40003f05270 */
[----:B------:R-:W-:-:S04]  /*bf90*/  FSETP.NEU.AND P1, PT, R72, 1, PT ;  /* 0x3f8000004800780b */ /* 0x000fc80003f2d000 */
[----:B------:R-:W-:-:S05]  /*bfa0*/  P2R R73, PR, RZ, 0x2 ;  /* 0x00000002ff497803 */ /* 0x000fca0000000000 */
        /* <DEDUP_REMOVED lines=26> */
.L_x_184:
[----:B------:R-:W-:Y:S05]  /*c150*/  WARPSYNC.ALL ;  /* 0x0000000000007948 */ /* 0x000fea0003800000 */
[----:B------:R-:W-:Y:S02]  /*c160*/  R2UR UR4, R22 ;  /* 0x00000000160472ca */ /* 0x000fe400000e0000 */
[----:B------:R-:W-:Y:S02]  /*c170*/  ISETP.NE.AND P0, PT, R71, R61, PT ;  /* 0x0000003d4700720c */ /* 0x000fe40003f05270 */
[----:B------:R-:W-:-:S09]  /*c180*/  ISETP.NE.AND P6, PT, R73, RZ, PT ;  /* 0x000000ff4900720c */ /* 0x000fd20003fc5270 */
[----:B------:R2:W-:Y:S04]  /*c190*/  STTM.x16 tmem[UR4+0x160], R40 ;  /* 0x00016028000079ed */ /* 0x0005e80008240004 */
        /* <DEDUP_REMOVED lines=8> */
[----:B------:R-:W-:Y:S06]  /*c220*/  @!P0 BRA `(.L_x_185) ;  /* 0x0000000000408947 */ /* 0x000fec0003800000 */
        /* <DEDUP_REMOVED lines=16> */
.L_x_185:
[----:B------:R-:W-:Y:S05]  /*c330*/  WARPSYNC.ALL ;  /* 0x0000000000007948 */ /* 0x000fea0003800000 */
[----:B------:R-:W-:-:S13]  /*c340*/  R2UR UR4, R22 ;  /* 0x00000000160472ca */ /* 0x000fda00000e0000 */
[----:B------:R3:W-:Y:S02]  /*c350*/  STTM.x16 tmem[UR4+0x170], R24 ;  /* 0x00017018000079ed */ /* 0x0007e40008240004 */
.L_x_169:
[----:B------:R-:W-:-:S09]  /*c360*/  UISETP.NE.AND UP0, UPT, UR45, URZ, UPT ;  /* 0x000000ff2d00728c */ /* 0x000fd2000bf05270 */
[----:B------:R-:W-:Y:S05]  /*c370*/  BRA.U !UP0, `(.L_x_186) ;  /* 0x0000000108047547 */ /* 0x000fea000b800000 */
[----:B------:R-:W-:Y:S05]  /*c380*/  BPT.TRAP 0x1 ;  /* 0x000000040000795c */ /* 0x000fea0000300000 */
.L_x_186:
[----:B------:R-:W-:Y:S02]  /*c390*/  UIADD3 UR4, UPT, UPT, UR36, 0x28088, URZ ;  /* 0x0002808824047890 */ /* 0x000fe4000fffe0ff */
[----:B------:R-:W-:Y:S02]  /*c3a0*/  UISETP.NE.AND UP0, UPT, UR41, URZ, UPT ;  /* 0x000000ff2900728c */ /* 0x000fe4000bf05270 */
[----:B------:R-:W-:Y:S02]  /*c3b0*/  UPRMT UR4, UR48, 0x654, UR4 ;  /* 0x0000065430047896 */ /* 0x000fe40008000004 */
[----:B------:R-:W-:-:S07]  /*c3c0*/  ULOP3.LUT UR37, UR44, 0x1, URZ, 0x3c, !UPT ;  /* 0x000000012c257892 */ /* 0x000fce000f8e3cff */
[----:B------:R-:W-:Y:S01]  /*c3d0*/  SYNCS.ARRIVE.TRANS64.RED.A1T0 RZ, [UR4], RZ ;  /* 0x000000ffffff79a7 */ /* 0x000fe20008100404 */
[----:B------:R-:W4:Y:S01]  /*c3e0*/  FENCE.VIEW.ASYNC.T ;  /* 0x00000000000073c6 */ /* 0x000f220000000200 */
[----:B------:R-:W-:Y:S05]  /*c3f0*/  BRA.U UP0, `(.L_x_187) ;  /* 0x0000000100087547 */ /* 0x000fea000b800000 */
[----:B------:R-:W-:Y:S05]  /*c400*/  BPT.TRAP 0x1 ;  /* 0x000000040000795c */ /* 0x000fea0000300000 */
[----:B------:R-:W-:Y:S05]  /*c410*/  BPT.TRAP 0x1 ;  /* 0x000000040000795c */ /* 0x000fea0000300000 */
.L_x_187:
[----:B------:R-:W-:Y:S02]  /*c420*/  UIADD3 UR4, UPT, UPT, UR36, 0x280a0, URZ ;  /* 0x000280a024047890 */ /* 0x000fe4000fffe0ff */
[----:B------:R-:W-:Y:S02]  /*c430*/  UISETP.NE.AND UP0, UPT, UR45, URZ, UPT ;  /* 0x000000ff2d00728c */ /* 0x000fe4000bf05270 */
[----:B------:R-:W-:-:S09]  /*c440*/  UPRMT UR4, UR48, 0x654, UR4 ;  /* 0x0000065430047896 */ /* 0x000fd20008000004 */
[----:B----4-:R-:W-:Y:S01]  /*c450*/  SYNCS.ARRIVE.TRANS64.RED.A1T0 RZ, [UR4], RZ ;  /* 0x000000ffffff79a7 */ /* 0x010fe20008100404 */
[----:B------:R-:W-:Y:S05]  /*c460*/  BRA.U !UP0, `(.L_x_188) ;  /* 0x0000000108047547 */ /* 0x000fea000b800000 */
[----:B------:R-:W-:Y:S05]  /*c470*/  BPT.TRAP 0x1 ;  /* 0x000000040000795c */ /* 0x000fea0000300000 */
.L_x_188:
[----:B-1----:R-:W-:Y:S01]  /*c480*/  IMAD.U32 R3, RZ, RZ, UR37 ;  /* 0x00000025ff037e24 */ /* 0x002fe2000f8e00ff */
[----:B------:R-:W-:-:S04]  /*c490*/  ISETP.NE.AND P0, PT, R71, R69, PT ;  /* 0x000000454700720c */ /* 0x000fc80003f05270 */
[----:B------:R-:W-:-:S04]  /*c4a0*/  SHF.L.U32 R3, R3, 0x1f, RZ ;  /* 0x0000001f03037819 */ /* 0x000fc800000006ff */
[----:B------:R-:W1:Y:S02]  /*c4b0*/  SYNCS.PHASECHK.TRANS64.TRYWAIT P1, [UR36+0x28080], R3 ;  /* 0x02808003ff0075a7 */ /* 0x000e640008021124 */
[----:B-1----:R-:W-:Y:S05]  /*c4c0*/  @!P1 BRA `(.L_x_189) ;  /* 0x0000016800b09947 */ /* 0x002fea0003800000 */
.L_x_435:
[----:B------:R-:W-:Y:S05]  /*c4d0*/  @!P0 BRA `(.L_x_190) ;  /* 0x0000000000408947 */ /* 0x000fea0003800000 */
[----:B------:R-:W-:Y:S01]  /*c4e0*/  MOV R14, 0x8 ;  /* 0x00000008000e7802 */ /* 0x000fe20000000f00 */
[----:B------:R-:W4:Y:S01]  /*c4f0*/  LDCU.64 UR6, c[0x4][0xb0] ;  /* 0x01001600ff0677ac */ /* 0x000f220008000a00 */
[----:B------:R-:W-:Y:S02]  /*c500*/  HFMA2 R12, -RZ, RZ, 0, 5.9604644775390625e-08 ;  /* 0x00000001ff0c7431 */ /* 0x000fe400000001ff */
[----:B------:R-:W-:Y:S01]  /*c510*/  IMAD.MOV.U32 R8, RZ, RZ, 0x192 ;  /* 0x00000192ff087424 */ /* 0x000fe200078e00ff */
[----:B------:R-:W5:Y:S01]  /*c520*/  LDCU.64 UR4, c[0x4][0xb8] ;  /* 0x01001700ff0477ac */ /* 0x000f620008000a00 */
[----:B------:R-:W1:Y:S01]  /*c530*/  LDC.64 R14, c[0x4][R14] ;  /* 0x010000000e0e7b82 */ /* 0x000e620000000a00 */
[----:B------:R-:W-:Y:S01]  /*c540*/  IMAD.MOV.U32 R13, RZ, RZ, RZ ;  /* 0x000000ffff0d7224 */ /* 0x000fe200078e00ff */
[----:B------:R-:W2:Y:S01]  /*c550*/  LDCU.64 UR8, c[0x4][0x28] ;  /* 0x01000500ff0877ac */ /* 0x000ea20008000a00 */
[----:B----4-:R-:W-:Y:S01]  /*c560*/  IMAD.U32 R4, RZ, RZ, UR6 ;  /* 0x00000006ff047e24 */ /* 0x010fe2000f8e00ff */
[----:B------:R-:W-:Y:S01]  /*c570*/  MOV R5, UR7 ;  /* 0x0000000700057c02 */ /* 0x000fe20008000f00 */
[----:B-----5:R-:W-:Y:S01]  /*c580*/  IMAD.U32 R6, RZ, RZ, UR4 ;  /* 0x00000004ff067e24 */ /* 0x020fe2000f8e00ff */
[----:B------:R-:W-:Y:S01]  /*c590*/  MOV R7, UR5 ;  /* 0x0000000500077c02 */ /* 0x000fe20008000f00 */
[----:B--2---:R-:W-:Y:S01]  /*c5a0*/  IMAD.U32 R10, RZ, RZ, UR8 ;  /* 0x00000008ff0a7e24 */ /* 0x004fe2000f8e00ff */
[----:B------:R-:W-:-:S02]  /*c5b0*/  MOV R11, UR9 ;  /* 0x00000009000b7c02 */ /* 0x000fc40008000f00 */
[----:B------:R-:W-:-:S07]  /*c5c0*/  LEPC R20, `(.L_x_190) ;  /* 0x000000001014794e */ /* 0x000fce0000000000 */
[----:B-1-3--:R-:W-:Y:S05]  /*c5d0*/  CALL.ABS.NOINC R14 ;  /* 0x000000000e007343 */ /* 0x00afea0003c00000 */
.L_x_190:
[----:B------:R-:W-:Y:S05]  /*c5e0*/  WARPSYNC.ALL ;  /* 0x0000000000007948 */ /* 0x000fea0003800000 */
[----:B------:R-:W-:Y:S01]  /*c5f0*/  R2UR UR4, R23 ;  /* 0x00000000170472ca */ /* 0x000fe200000e0000 */
[----:B------:R-:W-:Y:S01]  /*c600*/  UISETP.NE.AND UP0, UPT, UR41, URZ, UPT ;  /* 0x000000ff2900728c */ /* 0x000fe2000bf05270 */
[----:B------:R-:W-:Y:S01]  /*c610*/  PLOP3.LUT P0, PT, PT, PT, PT, 0x80, 0x8 ;  /* 0x000000000008781c */ /* 0x000fe20003f0f070 */
[----:B------:R-:W-:-:S10]  /*c620*/  IMAD.MOV.U32 R72, RZ, RZ, 0x3f800000 ;  /* 0x3f800000ff487424 */ /* 0x000fd400078e00ff */
[----:B------:R-:W4:Y:S02]  /*c630*/  LDTM.x2 R4, tmem[UR4] ;  /* 0x00000004000479ee */ /* 0x000f2400080c0000 */
[----:B----4-:R-:W-:-:S13]  /*c640*/  FSETP.NEU.AND P2, PT, R4, R5, PT ;  /* 0x000000050400720b */ /* 0x010fda0003f4d000 */
        /* <DEDUP_REMOVED lines=11> */
.L_x_191:
[----:B------:R-:W-:Y:S01]  /*c700*/  IMAD.U32 R3, RZ, RZ, UR38 ;  /* 0x00000026ff037e24 */ /* 0x000fe2000f8e00ff */
[----:B------:R-:W-:-:S04]  /*c710*/  FSETP.NEU.AND P1, PT, R72, 1, PT ;  /* 0x3f8000004800780b */ /* 0x000fc80003f2d000 */
[----:B------:R-:W-:-:S04]  /*c720*/  SHF.L.U32 R3, R3, 0x1f, RZ ;  /* 0x0000001f03037819 */ /* 0x000fc800000006ff */
[----:B------:R-:W1:Y:S02]  /*c730*/  SYNCS.PHASECHK.TRANS64.TRYWAIT P0, [UR36+0x28098], R3 ;  /* 0x02809803ff0075a7 */ /* 0x000e640008001124 */
[----:B-1----:R-:W-:Y:S05]  /*c740*/  @!P0 BRA `(.L_x_192) ;  /* 0x0000016800288947 */ /* 0x002fea0003800000 */
.L_x_436:
[----:B------:R-:W-:-:S13]  /*c750*/  VOTE.ANY P1, P1 ;  /* 0x0000000000ff7806 */ /* 0x000fda0000820100 */
[----:B------:R-:W-:Y:S05]  /*c760*/  @!P1 BRA `(.L_x_193) ;  /* 0x0000001800649947 */ /* 0x000fea0003800000 */
[----:B------:R-:W-:-:S13]  /*c770*/  ISETP.NE.AND P0, PT, R71, R68, PT ;  /* 0x000000444700720c */ /* 0x000fda0003f05270 */
        /* <DEDUP_REMOVED lines=17> */
.L_x_194:
[----:B------:R-:W-:Y:S05]  /*c890*/  WARPSYNC.ALL ;  /* 0x0000000000007948 */ /* 0x000fea0003800000 */
[----:B------:R-:W-:Y:S02]  /*c8a0*/  R2UR UR4, R22 ;  /* 0x00000000160472ca */ /* 0x000fe400000e0000 */
[----:B------:R-:W-:-:S11]  /*c8b0*/  ISETP.NE.AND P0, PT, R71, R60, PT ;  /* 0x0000003c4700720c */ /* 0x000fd60003f05270 */
[----:B--2---:R-:W2:Y:S02]  /*c8c0*/  LDTM.x16 R40, tmem[UR4+0x180] ;  /* 0x00018004002879ee */ /* 0x004ea40008240000 */
[----:B--2---:R-:W-:Y:S05]  /*c8d0*/  @!P0 BRA `(.L_x_195) ;  /* 0x0000000000408947 */ /* 0x004fea0003800000 */
[----:B------:R-:W-:Y:S01]  /*c8e0*/  MOV R14, 0x8 ;  /* 0x00000008000e7802 */ /* 0x000fe20000000f00 */
[----:B------:R-:W2:Y:S01]  /*c8f0*/  LDCU.64 UR8, c[0x4][0xb0] ;  /* 0x01001600ff0877ac */ /* 0x000ea20008000a00 */
[----:B------:R-:W-:Y:S02]  /*c900*/  HFMA2 R12, -RZ, RZ, 0, 5.9604644775390625e-08 ;  /* 0x00000001ff0c7431 */ /* 0x000fe400000001ff */
[----:B------:R-:W-:Y:S01]  /*c910*/  IMAD.MOV.U32 R8, RZ, RZ, 0x192 ;  /* 0x00000192ff087424 */ /* 0x000fe200078e00ff */
[----:B------:R-:W4:Y:S01]  /*c920*/  LDCU.64 UR6, c[0x4][0xb8] ;  /* 0x01001700ff0677ac */ /* 0x000f220008000a00 */
[----:B------:R-:W1:Y:S01]  /*c930*/  LDC.64 R14, c[0x4][R14] ;  /* 0x010000000e0e7b82 */ /* 0x000e620000000a00 */
[----:B------:R-:W-:Y:S01]  /*c940*/  IMAD.MOV.U32 R13, RZ, RZ, RZ ;  /* 0x000000ffff0d7224 */ /* 0x000fe200078e00ff */
[----:B------:R-:W5:Y:S01]  /*c950*/  LDCU.64 UR4, c[0x4][0x30] ;  /* 0x01000600ff0477ac */ /* 0x000f620008000a00 */
[----:B--2---:R-:W-:Y:S01]  /*c960*/  IMAD.U32 R4, RZ, RZ, UR8 ;  /* 0x00000008ff047e24 */ /* 0x004fe2000f8e00ff */
[----:B------:R-:W-:Y:S01]  /*c970*/  MOV R5, UR9 ;  /* 0x0000000900057c02 */ /* 0x000fe20008000f00 */
[----:B----4-:R-:W-:Y:S01]  /*c980*/  IMAD.U32 R6, RZ, RZ, UR6 ;  /* 0x00000006ff067e24 */ /* 0x010fe2000f8e00ff */
[----:B------:R-:W-:Y:S01]  /*c990*/  MOV R7, UR7 ;  /* 0x0000000700077c02 */ /* 0x000fe20008000f00 */
[----:B-----5:R-:W-:Y:S01]  /*c9a0*/  IMAD.U32 R10, RZ, RZ, UR4 ;  /* 0x00000004ff0a7e24 */ /* 0x020fe2000f8e00ff */
[----:B------:R-:W-:-:S02]  /*c9b0*/  MOV R11, UR5 ;  /* 0x00000005000b7c02 */ /* 0x000fc40008000f00 */
[----:B------:R-:W-:-:S07]  /*c9c0*/  LEPC R20, `(.L_x_195) ;  /* 0x000000001014794e */ /* 0x000fce0000000000 */
[----:B-1-3--:R-:W-:Y:S05]  /*c9d0*/  CALL.ABS.NOINC R14 ;  /* 0x000000000e007343 */ /* 0x00afea0003c00000 */
.L_x_195:
[----:B------:R-:W-:Y:S05]  /*c9e0*/  WARPSYNC.ALL ;  /* 0x0000000000007948 */ /* 0x000fea0003800000 */
[----:B------:R-:W-:Y:S02]  /*c9f0*/  R2UR UR4, R22 ;  /* 0x00000000160472ca */ /* 0x000fe400000e0000 */
[----:B------:R-:W-:Y:S02]  /*ca00*/  ISETP.NE.AND P0, PT, R71, R68, PT ;  /* 0x000000444700720c */ /* 0x000fe40003f05270 */
[----:B------:R-:W-:-:S09]  /*ca10*/  FSETP.NEU.AND P1, PT, R72, 1, PT ;  /* 0x3f8000004800780b */ /* 0x000fd20003f2d000 */
[----:B---3--:R-:W2:Y:S04]  /*ca20*/  LDTM.x16 R24, tmem[UR4+0x190] ;  /* 0x00019004001879ee */ /* 0x008ea80008240000 */
        /* <DEDUP_REMOVED lines=25> */
.L_x_196:
        /* <DEDUP_REMOVED lines=21> */
.L_x_197:
        /* <DEDUP_REMOVED lines=30> */
.L_x_198:
        /* <DEDUP_REMOVED lines=21> */
.L_x_199:
        /* <DEDUP_REMOVED lines=30> */
.L_x_200:
        /* <DEDUP_REMOVED lines=21> */
.L_x_201:
        /* <DEDUP_REMOVED lines=30> */
.L_x_202:
        /* <DEDUP_REMOVED lines=21> */
.L_x_203:
        /* <DEDUP_REMOVED lines=30> */
.L_x_204:
        /* <DEDUP_REMOVED lines=21> */
.L_x_205:
        /* <DEDUP_REMOVED lines=30> */
.L_x_206:
        /* <DEDUP_REMOVED lines=21> */
.L_x_207:
        /* <DEDUP_REMOVED lines=31> */
.L_x_208:
        /* <DEDUP_REMOVED lines=30> */
.L_x_209:
[----:B------:R-:W-:Y:S05]  /*e0d0*/  WARPSYNC.ALL ;  /* 0x0000000000007948 */ /* 0x000fea0003800000 */
[----:B------:R-:W-:-:S13]  /*e0e0*/  R2UR UR4, R22 ;  /* 0x00000000160472ca */ /* 0x000fda00000e0000 */
[----:B------:R4:W-:Y:S02]  /*e0f0*/  STTM.x16 tmem[UR4+0x1f0], R24 ;  /* 0x0001f018000079ed */ /* 0x0009e40008240004 */
.L_x_193:
[----:B------:R-:W-:-:S09]  /*e100*/  UISETP.NE.AND UP0, UPT, UR42, URZ, UPT ;  /* 0x000000ff2a00728c */ /* 0x000fd2000bf05270 */
[----:B------:R-:W-:Y:S05]  /*e110*/  BRA.U !UP0, `(.L_x_210) ;  /* 0x0000000108047547 */ /* 0x000fea000b800000 */
[----:B------:R-:W-:Y:S05]  /*e120*/  BPT.TRAP 0x1 ;  /* 0x000000040000795c */ /* 0x000fea0000300000 */
.L_x_210:
[----:B------:R-:W-:Y:S02]  /*e130*/  UIADD3 UR4, UPT, UPT, UR36, 0x28078, URZ ;  /* 0x0002807824047890 */ /* 0x000fe4000fffe0ff */
[----:B------:R-:W-:Y:S02]  /*e140*/  UISETP.NE.AND UP0, UPT, UR41, URZ, UPT ;  /* 0x000000ff2900728c */ /* 0x000fe4000bf05270 */
[----:B------:R-:W-:-:S09]  /*e150*/  UPRMT UR5, UR48, 0x654, UR4 ;  /* 0x0000065430057896 */ /* 0x000fd20008000004 */
[----:B------:R-:W-:Y:S01]  /*e160*/  SYNCS.ARRIVE.TRANS64.RED.A1T0 RZ, [UR5], RZ ;  /* 0x000000ffffff79a7 */ /* 0x000fe20008100405 */
[----:B------:R-:W1:Y:S01]  /*e170*/  FENCE.VIEW.ASYNC.T ;  /* 0x00000000000073c6 */ /* 0x000e620000000200 */
[----:B------:R-:W-:Y:S05]  /*e180*/  BRA.U UP0, `(.L_x_211) ;  /* 0x0000000100087547 */ /* 0x000fea000b800000 */
[----:B------:R-:W-:Y:S05]  /*e190*/  BPT.TRAP 0x1 ;  /* 0x000000040000795c */ /* 0x000fea0000300000 */
[----:B------:R-:W-:Y:S05]  /*e1a0*/  BPT.TRAP 0x1 ;  /* 0x000000040000795c */ /* 0x000fea0000300000 */
.L_x_211:
[----:B------:R-:W-:Y:S02]  /*e1b0*/  UIADD3 UR4, UPT, UPT, UR36, 0x280a8, URZ ;  /* 0x000280a824047890 */ /* 0x000fe4000fffe0ff */
[----:B------:R-:W-:Y:S02]  /*e1c0*/  UISETP.NE.AND UP0, UPT, UR43, URZ, UPT ;  /* 0x000000ff2b00728c */ /* 0x000fe4000bf05270 */
[----:B------:R-:W-:Y:S02]  /*e1d0*/  UPRMT UR4, UR48, 0x654, UR4 ;  /* 0x0000065430047896 */ /* 0x000fe40008000004 */
[----:B------:R-:W-:Y:S02]  /*e1e0*/  ULOP3.LUT UR38, UR38, 0x1, URZ, 0x3c, !UPT ;  /* 0x0000000126267892 */ /* 0x000fe4000f8e3cff */
[----:B------:R-:W-:-:S05]  /*e1f0*/  ULOP3.LUT UR39, UR39, 0x1, URZ, 0x3c, !UPT ;  /* 0x0000000127277892 */ /* 0x000fca000f8e3cff */
[----:B-1----:R-:W-:Y:S01]  /*e200*/  SYNCS.ARRIVE.TRANS64.RED.A1T0 RZ, [UR4], RZ ;  /* 0x000000ffffff79a7 */ /* 0x002fe20008100404 */
[----:B------:R-:W-:Y:S06]  /*e210*/  BRA.U UP0, `(.L_x_212) ;  /* 0xffffffc5005c7547 */ /* 0x000fec000b83ffff */
.L_x_164:
[----:B------:R-:W-:-:S09]  /*e220*/  UISETP.NE.AND UP0, UPT, UR45, URZ, UPT ;  /* 0x000000ff2d00728c */ /* 0x000fd2000bf05270 */
[----:B------:R-:W-:Y:S05]  /*e230*/  BRA.U !UP0, `(.L_x_213) ;  /* 0x0000000108047547 */ /* 0x000fea000b800000 */
[----:B------:R-:W-:Y:S05]  /*e240*/  BPT.TRAP 0x1 ;  /* 0x000000040000795c */ /* 0x000fea0000300000 */
.L_x_213:
[----:B---34-:R-:W3:Y:S01]  /*e250*/  S2R R27, SR_CgaCtaId ;  /* 0x00000000001b7919 */ /* 0x018ee20000008800 */
[----:B------:R-:W-:Y:S01]  /*e260*/  MOV R26, 0x400 ;  /* 0x00000400001a7802 */ /* 0x000fe20000000f00 */
[----:B------:R-:W-:-:S03]  /*e270*/  UISETP.NE.AND UP0, UPT, UR42, URZ, UPT ;  /* 0x000000ff2a00728c */ /* 0x000fc6000bf05270 */
[----:B---3--:R-:W-:-:S05]  /*e280*/  LEA R26, R27, R26, 0x18 ;  /* 0x0000001a1b1a7211 */ /* 0x008fca00078ec0ff */
[----:B------:R-:W-:-:S05]  /*e290*/  VIADD R34, R26, 0x28088 ;  /* 0x000280881a227836 */ /* 0x000fca0000000000 */
[----:B-1----:R-:W-:-:S04]  /*e2a0*/  PRMT R0, R27, 0x654, R34 ;  /* 0x000006541b007816 */ /* 0x002fc80000000022 */
[----:B------:R1:W-:Y:S01]  /*e2b0*/  SYNCS.ARRIVE.TRANS64.RED.A1T0 RZ, [R0+URZ], RZ ;  /* 0x000000ff00ff79a7 */ /* 0x0003e200081004ff */
[----:B------:R-:W-:Y:S05]  /*e2c0*/  BRA.U !UP0, `(.L_x_214) ;  /* 0x0000000108047547 */ /* 0x000fea000b800000 */
[----:B------:R-:W-:Y:S05]  /*e2d0*/  BPT.TRAP 0x1 ;  /* 0x000000040000795c */ /* 0x000fea0000300000 */
.L_x_214:
[----:B-1----:R-:W-:-:S04]  /*e2e0*/  MOV R0, UR39 ;  /* 0x0000002700007c02 */ /* 0x002fc80008000f00 */
[----:B------:R-:W-:-:S04]  /*e2f0*/  SHF.L.U32 R3, R0, 0x1f, RZ ;  /* 0x0000001f00037819 */ /* 0x000fc800000006ff */
[----:B------:R-:W1:Y:S02]  /*e300*/  SYNCS.PHASECHK.TRANS64.TRYWAIT P0, [R26+URZ+0x28070], R3 ;  /* 0x028070031a0075a7 */ /* 0x000e6400080011ff */
[----:B-1----:R-:W-:Y:S05]  /*e310*/  @!P0 BRA `(.L_x_215) ;  /* 0x0000014c004c8947 */ /* 0x002fea0003800000 */
.L_x_437:
[----:B------:R-:W-:Y:S01]  /*e320*/  R2UR UR4, R22 ;  /* 0x00000000160472ca */ /* 0x000fe200000e0000 */
[----:B------:R-:W-:-:S12]  /*e330*/  UISETP.NE.AND UP0, UPT, UR42, URZ, UPT ;  /* 0x000000ff2a00728c */ /* 0x000fd8000bf05270 */
[----:B------:R-:W3:Y:S02]  /*e340*/  LDTM.x2 R24, tmem[UR4] ;  /* 0x00000004001879ee */ /* 0x000ee400080c0000 */
[----:B---3--:R-:W-:Y:S05]  /*e350*/  BRA.U !UP0, `(.L_x_216) ;  /* 0x0000000108047547 */ /* 0x008fea000b800000 */
[----:B------:R-:W-:Y:S05]  /*e360*/  BPT.TRAP 0x1 ;  /* 0x000000040000795c */ /* 0x000fea0000300000 */
.L_x_216:
[----:B------:R-:W-:Y:S01]  /*e370*/  SYNCS.ARRIVE.TRANS64.RED.A1T0 RZ, [UR5], RZ ;  /* 0x000000ffffff79a7 */ /* 0x000fe20008100405 */
[----:B------:R-:W-:-:S09]  /*e380*/  UISETP.NE.AND UP0, UPT, UR41, URZ, UPT ;  /* 0x000000ff2900728c */ /* 0x000fd2000bf05270 */
[----:B------:R-:W-:Y:S05]  /*e390*/  BRA.U UP0, `(.L_x_217) ;  /* 0x0000000100047547 */ /* 0x000fea000b800000 */
[----:B------:R-:W-:Y:S05]  /*e3a0*/  BPT.TRAP 0x1 ;  /* 0x000000040000795c */ /* 0x000fea0000300000 */
.L_x_217:
[----:B------:R-:W-:-:S04]  /*e3b0*/  MOV R0, UR38 ;  /* 0x0000002600007c02 */ /* 0x000fc80008000f00 */
[----:B-1----:R-:W-:-:S04]  /*e3c0*/  SHF.L.U32 R3, R0, 0x1f, RZ ;  /* 0x0000001f00037819 */ /* 0x002fc800000006ff */
[----:B------:R-:W1:Y:S02]  /*e3d0*/  SYNCS.PHASECHK.TRANS64.TRYWAIT P0, [R26+URZ+0x28090], R3 ;  /* 0x028090031a0075a7 */ /* 0x000e6400080011ff */
[----:B-1----:R-:W-:Y:S05]  /*e3e0*/  @!P0 BRA `(.L_x_218) ;  /* 0x0000014c002c8947 */ /* 0x002fea0003800000 */
.L_x_438:
[----:B------:R-:W-:-:S09]  /*e3f0*/  UISETP.NE.AND UP0, UPT, UR41, URZ, UPT ;  /* 0x000000ff2900728c */ /* 0x000fd2000bf05270 */
[----:B------:R-:W-:Y:S05]  /*e400*/  BRA.U UP0, `(.L_x_219) ;  /* 0x0000000100047547 */ /* 0x000fea000b800000 */
[----:B------:R-:W-:Y:S05]  /*e410*/  BPT.TRAP 0x1 ;  /* 0x000000040000795c */ /* 0x000fea0000300000 */
.L_x_219:
[----:B------:R-:W-:Y:S01]  /*e420*/  MOV R5, 0x1 ;  /* 0x0000000100057802 */ /* 0x000fe20000000f00 */
[----:B-1----:R1:W3:Y:S03]  /*e430*/  MUFU.RCP R3, R24 ;  /* 0x0000001800037308 */ /* 0x0022e60000001000 */
[----:B------:R-:W-:-:S04]  /*e440*/  SHF.L.U32 R5, R5, 0x1f, RZ ;  /* 0x0000001f05057819 */ /* 0x000fc800000006ff */
[----:B------:R-:W4:Y:S02]  /*e450*/  SYNCS.PHASECHK.TRANS64.TRYWAIT P0, [R26+URZ+0x280c0], R5 ;  /* 0x0280c0051a0075a7 */ /* 0x000f2400080011ff */
[----:B-1-34-:R-:W-:Y:S05]  /*e460*/  @!P0 BRA `(.L_x_220) ;  /* 0x0000014c00208947 */ /* 0x01afea0003800000 */
.L_x_439:
[----:B------:R-:W3:Y:S01]  /*e470*/  LDCU UR4, c[0x0][0x708] ;  /* 0x0000e100ff0477ac */ /* 0x000ee20008000800 */
[----:B------:R-:W-:Y:S01]  /*e480*/  FFMA R32, -R24, R3, 1 ;  /* 0x3f80000018207423 */ /* 0x000fe20000000103 */
[----:B------:R-:W4:Y:S01]  /*e490*/  LDC R36, c[0x0][0x708] ;  /* 0x0001c200ff247b82 */ /* 0x000f220000000800 */
[----:B------:R-:W-:Y:S02]  /*e4a0*/  BSSY.RECONVERGENT B2, `(.L_x_221) ;  /* 0x000000b000027945 */ /* 0x000fe40003800200 */
[----:B------:R-:W-:Y:S01]  /*e4b0*/  FFMA R32, R3, R32, R3 ;  /* 0x0000002003207223 */ /* 0x000fe20000000003 */
[----:B---3--:R-:W-:-:S03]  /*e4c0*/  MOV R3, UR4 ;  /* 0x0000000400037c02 */ /* 0x008fc60008000f00 */
[----:B-1----:R-:W-:Y:S01]  /*e4d0*/  FFMA R5, R32, UR4, RZ ;  /* 0x0000000420057c23 */ /* 0x002fe200080000ff */
[----:B------:R-:W1:Y:S03]  /*e4e0*/  FCHK P0, R3, R24 ;  /* 0x0000001803007302 */ /* 0x000e660000000000 */
[----:B------:R-:W-:-:S04]  /*e4f0*/  FFMA R0, -R24, R5, UR4 ;  /* 0x0000000418007e23 */ /* 0x000fc80008000105 */
[----:B------:R-:W-:Y:S01]  /*e500*/  FFMA R32, R32, R0, R5 ;  /* 0x0000000020207223 */ /* 0x000fe20000000005 */
[----:B-1----:R-:W-:Y:S05]  /*e510*/  @!P0 BRA `(.L_x_222) ;  /* 0x00000000000c8947 */ /* 0x002fea0003800000 */
[----:B------:R-:W-:Y:S02]  /*e520*/  MOV R4, 0xe540 ;  /* 0x0000e54000047802 */ /* 0x000fe40000000f00 */
[----:B--2-4-:R-:W-:Y:S05]  /*e530*/  CALL.REL.NOINC `($__internal_3_$__cuda_sm3x_div_rn_noftz_f32_slowpath) ;  /* 0x0000015400d07944 */ /* 0x014fea0003c00000 */
[----:B------:R-:W-:Y:S02]  /*e540*/  MOV R32, R0 ;  /* 0x0000000000207202 */ /* 0x000fe40000000f00 */
.L_x_222:
[----:B------:R-:W-:Y:S05]  /*e550*/  BSYNC.RECONVERGENT B2 ;  /* 0x0000000000027941 */ /* 0x000fea0003800200 */
.L_x_221:
[----:B------:R-:W-:Y:S01]  /*e560*/  VIADD R0, R22, 0x100 ;  /* 0x0000010016007836 */ /* 0x000fe20000000000 */
[C---:B------:R-:W-:Y:S01]  /*e570*/  LOP3.LUT R29, R17.reuse, 0x3, RZ, 0xc0, !PT ;  /* 0x00000003111d7812 */ /* 0x040fe200078ec0ff */
[C---:B------:R-:W-:Y:S02]  /*e580*/  IMAD.SHL.U32 R3, R16.reuse, 0x80, RZ ;  /* 0x0000008010037824 */ /* 0x040fe400078e00ff */
[----:B------:R-:W-:Y:S01]  /*e590*/  IMAD.SHL.U32 R16, R16, 0x40, RZ ;  /* 0x0000004010107824 */ /* 0x000fe200078e00ff */
[----:B------:R-:W-:Y:S01]  /*e5a0*/  SHF.R.U32.HI R0, RZ, 0x15, R0 ;  /* 0x00000015ff007819 */ /* 0x000fe20000011600 */
[----:B------:R-:W-:Y:S01]  /*e5b0*/  IMAD.SHL.U32 R28, R17, 0x1000, RZ ;  /* 0x00001000111c7824 */ /* 0x000fe200078e00ff */
[----:B------:R-:W-:Y:S02]  /*e5c0*/  LOP3.LUT R3, R3, 0xc00, RZ, 0xc0, !PT ;  /* 0x00000c0003037812 */ /* 0x000fe400078ec0ff */
[----:B------:R-:W-:Y:S02]  /*e5d0*/  ISETP.NE.AND P0, PT, R29, R0, PT ;  /* 0x000000001d00720c */ /* 0x000fe40003f05270 */
[----:B------:R-:W-:-:S04]  /*e5e0*/  LOP3.LUT R3, R3, 0x1c0, R16, 0xf8, !PT ;  /* 0x000001c003037812 */ /* 0x000fc800078ef810 */
[----:B------:R-:W-:-:S07]  /*e5f0*/  LOP3.LUT R28, R3, 0x3000, R28, 0xf8, !PT ;  /* 0x00003000031c7812 */ /* 0x000fce00078ef81c */
[----:B------:R-:W-:Y:S05]  /*e600*/  @!P0 BRA `(.L_x_223) ;  /* 0x0000000000408947 */ /* 0x000fea0003800000 */
[----:B------:R-:W-:Y:S01]  /*e610*/  MOV R14, 0x8 ;  /* 0x00000008000e7802 */ /* 0x000fe20000000f00 */
[----:B------:R-:W1:Y:S01]  /*e620*/  LDCU.64 UR6, c[0x4][0xb0] ;  /* 0x01001600ff0677ac */ /* 0x000e620008000a00 */
[----:B------:R-:W-:Y:S02]  /*e630*/  HFMA2 R12, -RZ, RZ, 0, 5.9604644775390625e-08 ;  /* 0x00000001ff0c7431 */ /* 0x000fe400000001ff */
[----:B------:R-:W-:Y:S01]  /*e640*/  IMAD.MOV.U32 R8, RZ, RZ, 0x192 ;  /* 0x00000192ff087424 */ /* 0x000fe200078e00ff */
[----:B------:R-:W3:Y:S01]  /*e650*/  LDCU.64 UR4, c[0x4][0xb8] ;  /* 0x01001700ff0477ac */ /* 0x000ee20008000a00 */
[----:B------:R-:W2:Y:S01]  /*e660*/  LDC.64 R14, c[0x4][R14] ;  /* 0x010000000e0e7b82 */ /* 0x000ea20000000a00 */
[----:B------:R-:W-:Y:S01]  /*e670*/  IMAD.MOV.U32 R13, RZ, RZ, RZ ;  /* 0x000000ffff0d7224 */ /* 0x000fe200078e00ff */
[----:B------:R-:W5:Y:S01]  /*e680*/  LDCU.64 UR8, c[0x4][0x40] ;  /* 0x01000800ff0877ac */ /* 0x000f620008000a00 */
[----:B-1----:R-:W-:Y:S01]  /*e690*/  IMAD.U32 R4, RZ, RZ, UR6 ;  /* 0x00000006ff047e24 */ /* 0x002fe2000f8e00ff */
[----:B------:R-:W-:Y:S01]  /*e6a0*/  MOV R5, UR7 ;  /* 0x0000000700057c02 */ /* 0x000fe20008000f00 */
[----:B---3--:R-:W-:Y:S01]  /*e6b0*/  IMAD.U32 R6, RZ, RZ, UR4 ;  /* 0x00000004ff067e24 */ /* 0x008fe2000f8e00ff */
[----:B------:R-:W-:Y:S01]  /*e6c0*/  MOV R7, UR5 ;  /* 0x0000000500077c02 */ /* 0x000fe20008000f00 */
[----:B-----5:R-:W-:Y:S01]  /*e6d0*/  IMAD.U32 R10, RZ, RZ, UR8 ;  /* 0x00000008ff0a7e24 */ /* 0x020fe2000f8e00ff */
[----:B------:R-:W-:-:S02]  /*e6e0*/  MOV R11, UR9 ;  /* 0x00000009000b7c02 */ /* 0x000fc40008000f00 */
[----:B------:R-:W-:-:S07]  /*e6f0*/  LEPC R20, `(.L_x_223) ;  /* 0x000000001014794e */ /* 0x000fce0000000000 */
[----:B--2-4-:R-:W-:Y:S05]  /*e700*/  CALL.ABS.NOINC R14 ;  /* 0x000000000e007343 */ /* 0x014fea0003c00000 */
.L_x_223:
[----:B------:R-:W1:Y:S01]  /*e710*/  S2R R3, SR_SWINHI ;  /* 0x0000000000037919 */ /* 0x000e620000002f00 */
[----:B------:R-:W-:Y:S05]  /*e720*/  WARPSYNC.ALL ;  /* 0x0000000000007948 */ /* 0x000fea0003800000 */
[----:B------:R-:W-:-:S13]  /*e730*/  R2UR UR4, R22 ;  /* 0x00000000160472ca */ /* 0x000fda00000e0000 */
[----:B------:R-:W3:Y:S01]  /*e740*/  LDTM.x16 R4, tmem[UR4+0x100] ;  /* 0x00010004000479ee */ /* 0x000ee20008240000 */
[----:B------:R-:W-:Y:S02]  /*e750*/  MOV R30, R26 ;  /* 0x0000001a001e7202 */ /* 0x000fe40000000f00 */
[----:B-1----:R-:W-:Y:S02]  /*e760*/  MOV R31, R3 ;  /* 0x00000003001f7202 */ /* 0x002fe40000000f00 */
[----:B------:R-:W-:-:S05]  /*e770*/  LEA R28, P0, R28, R30, 0x1 ;  /* 0x0000001e1c1c7211 */ /* 0x000fca00078008ff */
[----:B------:R-:W-:Y:S01]  /*e780*/  IMAD.X R31, RZ, RZ, R31, P0 ;  /* 0x000000ffff1f7224 */ /* 0x000fe200000e061f */
[----:B------:R-:W-:Y:S01]  /*e790*/  IADD3 R0, P0, PT, R28, 0x10, RZ ;  /* 0x000000101c007810 */ /* 0x000fe20007f1e0ff */
[C---:B---3--:R-:W-:Y:S02]  /*e7a0*/  FMUL2 R20, R32.reuse.F32, R8.F32x2.HI_LO ;  /* 0x000000082014724a */ /* 0x048fe40000040000 */
[----:B------:R-:W-:Y:S01]  /*e7b0*/  FMUL2 R38, R32.F32, R10.F32x2.HI_LO ;  /* 0x0000000a2026724a */ /* 0x000fe20000040000 */
[--C-:B------:R-:W-:Y:S01]  /*e7c0*/  SHF.R.U64 R3, R28, 0x3, R31.reuse ;  /* 0x000000031c037819 */ /* 0x100fe2000000121f */
[C---:B------:R-:W-:Y:S01]  /*e7d0*/  FMUL2 R6, R32.reuse.F32, R6.F32x2.HI_LO ;  /* 0x000000062006724a */ /* 0x040fe20000040000 */
[----:B------:R-:W-:Y:S01]  /*e7e0*/  F2FP.F16.F32.PACK_AB R10, R21, R20 ;  /* 0x00000014150a723e */ /* 0x000fe200000000ff */
[----:B------:R-:W-:Y:S02]  /*e7f0*/  IMAD.X R21, RZ, RZ, R31, P0 ;  /* 0x000000ffff157224 */ /* 0x000fe400000e061f */
[C---:B------:R-:W-:Y:S01]  /*e800*/  FMUL2 R4, R32.reuse.F32, R4.F32x2.HI_LO ;  /* 0x000000042004724a */ /* 0x040fe20000040000 */
[----:B------:R-:W-:Y:S01]  /*e810*/  F2FP.F16.F32.PACK_AB R11, R39, R38 ;  /* 0x00000026270b723e */ /* 0x000fe200000000ff */
[C---:B------:R-:W-:Y:S01]  /*e820*/  FMUL2 R12, R32.reuse.F32, R12.F32x2.HI_LO ;  /* 0x0000000c200c724a */ /* 0x040fe20000040000 */
[----:B------:R-:W-:Y:S01]  /*e830*/  F2FP.F16.F32.PACK_AB R9, R7, R6 ;  /* 0x000000060709723e */ /* 0x000fe200000000ff */
[----:B------:R-:W-:Y:S01]  /*e840*/  FMUL2 R14, R32.F32, R14.F32x2.HI_LO ;  /* 0x0000000e200e724a */ /* 0x000fe20000040000 */
[----:B------:R-:W-:Y:S01]  /*e850*/  SHF.R.U64 R7, R0, 0x3, R21 ;  /* 0x0000000300077819 */ /* 0x000fe20000001215 */
[C---:B------:R-:W-:Y:S01]  /*e860*/  FMUL2 R16, R32.reuse.F32, R16.F32x2.HI_LO ;  /* 0x000000102010724a */ /* 0x040fe20000040000 */
[----:B------:R-:W-:Y:S01]  /*e870*/  F2FP.F16.F32.PACK_AB R8, R5, R4 ;  /* 0x000000040508723e */ /* 0x000fe200000000ff */
[----:B------:R-:W-:Y:S01]  /*e880*/  FMUL2 R18, R32.F32, R18.F32x2.HI_LO ;  /* 0x000000122012724a */ /* 0x000fe20000040000 */
[----:B------:R-:W-:-:S02]  /*e890*/  LOP3.LUT R30, R28, 0x70, R3, 0x78, !PT ;  /* 0x000000701c1e7812 */ /* 0x000fc400078e7803 */
[----:B------:R-:W-:Y:S01]  /*e8a0*/  LOP3.LUT R20, R0, 0x70, R7, 0x78, !PT ;  /* 0x0000007000147812 */ /* 0x000fe200078e7807 */
[----:B------:R-:W-:Y:S01]  /*e8b0*/  VIADD R0, R22, 0x110 ;  /* 0x0000011016007836 */ /* 0x000fe20000000000 */
[----:B------:R-:W-:Y:S01]  /*e8c0*/  F2FP.F16.F32.PACK_AB R4, R13, R12 ;  /* 0x0000000c0d04723e */ /* 0x000fe200000000ff */
[----:B------:R1:W-:Y:S01]  /*e8d0*/  ST.E.128 desc[UR46][R30.64], R8 ;  /* 0x000000081e007985 */ /* 0x0003e2000c101d2e */
[----:B------:R-:W-:Y:S02]  /*e8e0*/  F2FP.F16.F32.PACK_AB R5, R15, R14 ;  /* 0x0000000e0f05723e */ /* 0x000fe400000000ff */
[----:B------:R-:W-:Y:S02]  /*e8f0*/  F2FP.F16.F32.PACK_AB R6, R17, R16 ;  /* 0x000000101106723e */ /* 0x000fe400000000ff */
[----:B------:R-:W-:Y:S02]  /*e900*/  F2FP.F16.F32.PACK_AB R7, R19, R18 ;  /* 0x000000121307723e */ /* 0x000fe400000000ff */
[----:B------:R-:W-:-:S03]  /*e910*/  SHF.R.U32.HI R0, RZ, 0x15, R0 ;  /* 0x00000015ff007819 */ /* 0x000fc60000011600 */
[----:B------:R1:W-:Y:S01]  /*e920*/  ST.E.128 desc[UR46][R20.64], R4 ;  /* 0x0000000414007985 */ /* 0x0003e2000c101d2e */
[----:B------:R-:W-:-:S13]  /*e930*/  ISETP.NE.AND P0, PT, R29, R0, PT ;  /* 0x000000001d00720c */ /* 0x000fda0003f05270 */
[----:B------:R-:W-:Y:S05]  /*e940*/  @!P0 BRA `(.L_x_224) ;  /* 0x0000000000408947 */ /* 0x000fea0003800000 */
[----:B------:R-:W-:Y:S01]  /*e950*/  MOV R14, 0x8 ;  /* 0x00000008000e7802 */ /* 0x000fe20000000f00 */
[----:B------:R-:W3:Y:S01]  /*e960*/  LDCU.64 UR8, c[0x4][0xb0] ;  /* 0x01001600ff0877ac */ /* 0x000ee20008000a00 */
[----:B------:R-:W-:Y:S02]  /*e970*/  HFMA2 R12, -RZ, RZ, 0, 5.9604644775390625e-08 ;  /* 0x00000001ff0c7431 */ /* 0x000fe400000001ff */
[----:B-1----:R-:W-:Y:S01]  /*e980*/  IMAD.MOV.U32 R8, RZ, RZ, 0x192 ;  /* 0x00000192ff087424 */ /* 0x002fe200078e00ff */
[----:B------:R-:W1:Y:S01]  /*e990*/  LDCU.64 UR6, c[0x4][0xb8] ;  /* 0x01001700ff0677ac */ /* 0x000e620008000a00 */
[----:B------:R-:W2:Y:S01]  /*e9a0*/  LDC.64 R14, c[0x4][R14] ;  /* 0x010000000e0e7b82 */ /* 0x000ea20000000a00 */
[----:B------:R-:W-:Y:S01]  /*e9b0*/  IMAD.MOV.U32 R13, RZ, RZ, RZ ;  /* 0x000000ffff0d7224 */ /* 0x000fe200078e00ff */
[----:B------:R-:W5:Y:S01]  /*e9c0*/  LDCU.64 UR4, c[0x4][0x40] ;  /* 0x01000800ff0477ac */ /* 0x000f620008000a00 */
[----:B---3--:R-:W-:Y:S01]  /*e9d0*/  IMAD.U32 R4, RZ, RZ, UR8 ;  /* 0x00000008ff047e24 */ /* 0x008fe2000f8e00ff */
[----:B------:R-:W-:Y:S01]  /*e9e0*/  MOV R5, UR9 ;  /* 0x0000000900057c02 */ /* 0x000fe20008000f00 */
[----:B-1----:R-:W-:Y:S01]  /*e9f0*/  IMAD.U32 R6, RZ, RZ, UR6 ;  /* 0x00000006ff067e24 */ /* 0x002fe2000f8e00ff */
[----:B------:R-:W-:Y:S01]  /*ea00*/  MOV R7, UR7 ;  /* 0x0000000700077c02 */ /* 0x000fe20008000f00 */
[----:B-----5:R-:W-:Y:S01]  /*ea10*/  IMAD.U32 R10, RZ, RZ, UR4 ;  /* 0x00000004ff0a7e24 */ /* 0x020fe2000f8e00ff */
[----:B------:R-:W-:-:S02]  /*ea20*/  MOV R11, UR5 ;  /* 0x00000005000b7c02 */ /* 0x000fc40008000f00 */
[----:B------:R-:W-:-:S07]  /*ea30*/  LEPC R20, `(.L_x_224) ;  /* 0x000000001014794e */ /* 0x000fce0000000000 */
[----:B--2-4-:R-:W-:Y:S05]  /*ea40*/  CALL.ABS.NOINC R14 ;  /* 0x000000000e007343 */ /* 0x014fea0003c00000 */
.L_x_224:
[----:B------:R-:W-:Y:S05]  /*ea50*/  WARPSYNC.ALL ;  /* 0x0000000000007948 */ /* 0x000fea0003800000 */
[----:B------:R-:W-:Y:S02]  /*ea60*/  R2UR UR4, R22 ;  /* 0x00000000160472ca */ /* 0x000fe400000e0000 */
[C---:B------:R-:W-:Y:S02]  /*ea70*/  IADD3 R33, P0, PT, R28.reuse, 0x30, RZ ;  /* 0x000000301c217810 */ /* 0x040fe40007f1e0ff */
[----:B------:R-:W-:-:S03]  /*ea80*/  IADD3 R3, P1, PT, R28, 0x20, RZ ;  /* 0x000000201c037810 */ /* 0x000fc60007f3e0ff */
[--C-:B--2---:R-:W-:Y:S02]  /*ea90*/  IMAD.X R43, RZ, RZ, R31.reuse, P0 ;  /* 0x000000ffff2b7224 */ /* 0x104fe400000e061f */
[----:B------:R-:W-:-:S04]  /*eaa0*/  IMAD.X R41, RZ, RZ, R31, P1 ;  /* 0x000000ffff297224 */ /* 0x000fc800008e061f */
[----:B-1----:R-:W1:Y:S01]  /*eab0*/  LDTM.x16 R4, tmem[UR4+0x110] ;  /* 0x00011004000479ee */ /* 0x002e620008240000 */
[----:B------:R-:W-:-:S04]  /*eac0*/  SHF.R.U64 R0, R3, 0x3, R41 ;  /* 0x0000000303007819 */ /* 0x000fc80000001229 */
[----:B------:R-:W-:Y:S01]  /*ead0*/  LOP3.LUT R40, R3, 0x70, R0, 0x78, !PT ;  /* 0x0000007003287812 */ /* 0x000fe200078e7800 */
[----:B------:R-:W-:-:S05]  /*eae0*/  VIADD R0, R22, 0x120 ;  /* 0x0000012016007836 */ /* 0x000fca0000000000 */
[----:B------:R-:W-:-:S04]  /*eaf0*/  SHF.R.U32.HI R0, RZ, 0x15, R0 ;  /* 0x00000015ff007819 */ /* 0x000fc80000011600 */
[----:B------:R-:W-:Y:S01]  /*eb00*/  ISETP.NE.AND P0, PT, R29, R0, PT ;  /* 0x000000001d00720c */ /* 0x000fe20003f05270 */
[C---:B-1----:R-:W-:Y:S01]  /*eb10*/  FMUL2 R20, R32.reuse.F32, R8.F32x2.HI_LO ;  /* 0x000000082014724a */ /* 0x042fe20000040000 */
[C---:B------:R-:W-:Y:S01]  /*eb20*/  SHF.R.U64 R8, R33.reuse, 0x3, R43 ;  /* 0x0000000321087819 */ /* 0x040fe2000000122b */
[C---:B------:R-:W-:Y:S02]  /*eb30*/  FMUL2 R4, R32.reuse.F32, R4.F32x2.HI_LO ;  /* 0x000000042004724a */ /* 0x040fe40000040000 */
[C---:B------:R-:W-:Y:S01]  /*eb40*/  FMUL2 R6, R32.reuse.F32, R6.F32x2.HI_LO ;  /* 0x000000062006724a */ /* 0x040fe20000040000 */
[----:B------:R-:W-:Y:S01]  /*eb50*/  LOP3.LUT R42, R33, 0x70, R8, 0x78, !PT ;  /* 0x00000070212a7812 */ /* 0x000fe200078e7808 */
[C---:B------:R-:W-:Y:S01]  /*eb60*/  FMUL2 R38, R32.reuse.F32, R10.F32x2.HI_LO ;  /* 0x0000000a2026724a */ /* 0x040fe20000040000 */
[----:B------:R-:W-:Y:S01]  /*eb70*/  F2FP.F16.F32.PACK_AB R8, R5, R4 ;  /* 0x000000040508723e */ /* 0x000fe200000000ff */
[C---:B------:R-:W-:Y:S01]  /*eb80*/  FMUL2 R12, R32.reuse.F32, R12.F32x2.HI_LO ;  /* 0x0000000c200c724a */ /* 0x040fe20000040000 */
[----:B------:R-:W-:Y:S01]  /*eb90*/  F2FP.F16.F32.PACK_AB R9, R7, R6 ;  /* 0x000000060709723e */ /* 0x000fe200000000ff */
[C---:B------:R-:W-:Y:S01]  /*eba0*/  FMUL2 R14, R32.reuse.F32, R14.F32x2.HI_LO ;  /* 0x0000000e200e724a */ /* 0x040fe20000040000 */
[----:B------:R-:W-:Y:S01]  /*ebb0*/  F2FP.F16.F32.PACK_AB R10, R21, R20 ;  /* 0x00000014150a723e */ /* 0x000fe200000000ff */
[C---:B------:R-:W-:Y:S01]  /*ebc0*/  FMUL2 R16, R32.reuse.F32, R16.F32x2.HI_LO ;  /* 0x000000102010724a */ /* 0x040fe20000040000 */
[----:B------:R-:W-:Y:S01]  /*ebd0*/  F2FP.F16.F32.PACK_AB R11, R39, R38 ;  /* 0x00000026270b723e */ /* 0x000fe200000000ff */
[----:B------:R-:W-:Y:S01]  /*ebe0*/  FMUL2 R18, R32.F32, R18.F32x2.HI_LO ;  /* 0x000000122012724a */ /* 0x000fe20000040000 */
[----:B------:R-:W-:-:S02]  /*ebf0*/  F2FP.F16.F32.PACK_AB R4, R13, R12 ;  /* 0x0000000c0d04723e */ /* 0x000fc400000000ff */
[----:B------:R-:W-:Y:S01]  /*ec00*/  F2FP.F16.F32.PACK_AB R5, R15, R14 ;  /* 0x0000000e0f05723e */ /* 0x000fe200000000ff */
[----:B------:R1:W-:Y:S01]  /*ec10*/  ST.E.128 desc[UR46][R40.64], R8 ;  /* 0x0000000828007985 */ /* 0x0003e2000c101d2e */
[----:B------:R-:W-:Y:S02]  /*ec20*/  F2FP.F16.F32.PACK_AB R6, R17, R16 ;  /* 0x000000101106723e */ /* 0x000fe400000000ff */
[----:B------:R-:W-:-:S05]  /*ec30*/  F2FP.F16.F32.PACK_AB R7, R19, R18 ;  /* 0x000000121307723e */ /* 0x000fca00000000ff */
[----:B------:R1:W-:Y:S01]  /*ec40*/  ST.E.128 desc[UR46][R42.64], R4 ;  /* 0x000000042a007985 */ /* 0x0003e2000c101d2e */
[----:B------:R-:W-:Y:S05]  /*ec50*/  @!P0 BRA `(.L_x_225) ;  /* 0x0000000000408947 */ /* 0x000fea0003800000 */
[----:B------:R-:W-:Y:S01]  /*ec60*/  MOV R14, 0x8 ;  /* 0x00000008000e7802 */ /* 0x000fe20000000f00 */
[----:B------:R-:W2:Y:S01]  /*ec70*/  LDCU.64 UR8, c[0x4][0xb0] ;  /* 0x01001600ff0877ac */ /* 0x000ea20008000a00 */
[----:B------:R-:W-:Y:S02]  /*ec80*/  HFMA2 R12, -RZ, RZ, 0, 5.9604644775390625e-08 ;  /* 0x00000001ff0c7431 */ /* 0x000fe400000001ff */
[----:B-1----:R-:W-:Y:S01]  /*ec90*/  IMAD.MOV.U32 R8, RZ, RZ, 0x192 ;  /* 0x00000192ff087424 */ /* 0x002fe200078e00ff */
[----:B------:R-:W1:Y:S01]  /*eca0*/  LDCU.64 UR6, c[0x4][0xb8] ;  /* 0x01001700ff0677ac */ /* 0x000e620008000a00 */
[----:B------:R-:W3:Y:S01]  /*ecb0*/  LDC.64 R14, c[0x4][R14] ;  /* 0x010000000e0e7b82 */ /* 0x000ee20000000a00 */
[----:B------:R-:W-:Y:S01]  /*ecc0*/  IMAD.MOV.U32 R13, RZ, RZ, RZ ;  /* 0x000000ffff0d7224 */ /* 0x000fe200078e00ff */
[----:B------:R-:W5:Y:S01]  /*ecd0*/  LDCU.64 UR4, c[0x4][0x40] ;  /* 0x01000800ff0477ac */ /* 0x000f620008000a00 */
[----:B--2---:R-:W-:Y:S01]  /*ece0*/  IMAD.U32 R4, RZ, RZ, UR8 ;  /* 0x00000008ff047e24 */ /* 0x004fe2000f8e00ff */
[----:B------:R-:W-:Y:S01]  /*ecf0*/  MOV R5, UR9 ;  /* 0x0000000900057c02 */ /* 0x000fe20008000f00 */
[----:B-1----:R-:W-:Y:S01]  /*ed00*/  IMAD.U32 R6, RZ, RZ, UR6 ;  /* 0x00000006ff067e24 */ /* 0x002fe2000f8e00ff */
[----:B------:R-:W-:Y:S01]  /*ed10*/  MOV R7, UR7 ;  /* 0x0000000700077c02 */ /* 0x000fe20008000f00 */
[----:B-----5:R-:W-:Y:S01]  /*ed20*/  IMAD.U32 R10, RZ, RZ, UR4 ;  /* 0x00000004ff0a7e24 */ /* 0x020fe2000f8e00ff */
[----:B------:R-:W-:-:S02]  /*ed30*/  MOV R11, UR5 ;  /* 0x00000005000b7c02 */ /* 0x000fc40008000f00 */
[----:B------:R-:W-:-:S07]  /*ed40*/  LEPC R20, `(.L_x_225) ;  /* 0x000000001014794e */ /* 0x000fce0000000000 */
[----:B---34-:R-:W-:Y:S05]  /*ed50*/  CALL.ABS.NOINC R14 ;  /* 0x000000000e007343 */ /* 0x018fea0003c00000 */
.L_x_225:
[----:B------:R-:W-:Y:S05]  /*ed60*/  WARPSYNC.ALL ;  /* 0x0000000000007948 */ /* 0x000fea0003800000 */
[----:B------:R-:W-:Y:S02]  /*ed70*/  R2UR UR4, R22 ;  /* 0x00000000160472ca */ /* 0x000fe400000e0000 */
[C---:B------:R-:W-:Y:S02]  /*ed80*/  IADD3 R33, P0, PT, R28.reuse, 0x50, RZ ;  /* 0x000000501c217810 */ /* 0x040fe40007f1e0ff */
[----:B------:R-:W-:-:S03]  /*ed90*/  IADD3 R3, P1, PT, R28, 0x40, RZ ;  /* 0x000000401c037810 */ /* 0x000fc60007f3e0ff */
[--C-:B-1----:R-:W-:Y:S02]  /*eda0*/  IMAD.X R43, RZ, RZ, R31.reuse, P0 ;  /* 0x000000ffff2b7224 */ /* 0x102fe400000e061f */
[----:B------:R-:W-:-:S04]  /*edb0*/  IMAD.X R41, RZ, RZ, R31, P1 ;  /* 0x000000ffff297224 */ /* 0x000fc800008e061f */
[----:B------:R-:W1:Y:S01]  /*edc0*/  LDTM.x16 R4, tmem[UR4+0x120] ;  /* 0x00012004000479ee */ /* 0x000e620008240000 */
        /* <DEDUP_REMOVED lines=42> */
.L_x_226:
        /* <DEDUP_REMOVED lines=49> */
.L_x_227:
        /* <DEDUP_REMOVED lines=49> */
.L_x_228:
        /* <DEDUP_REMOVED lines=49> */
.L_x_229:
        /* <DEDUP_REMOVED lines=49> */
.L_x_230:
[----:B------:R-:W-:Y:S05]  /*fcb0*/  WARPSYNC.ALL ;  /* 0x0000000000007948 */ /* 0x000fea0003800000 */
[----:B------:R-:W-:Y:S01]  /*fcc0*/  R2UR UR4, R22 ;  /* 0x00000000160472ca */ /* 0x000fe200000e0000 */
[----:B------:R-:W2:Y:S01]  /*fcd0*/  S2R R35, SR_CTAID.X ;  /* 0x0000000000237919 */ /* 0x000ea20000002500 */
[C---:B------:R-:W-:Y:S02]  /*fce0*/  IADD3 R33, P0, PT, R28.reuse, 0x470, RZ ;  /* 0x000004701c217810 */ /* 0x040fe40007f1e0ff */
[----:B------:R-:W-:-:S03]  /*fcf0*/  IADD3 R3, P1, PT, R28, 0x460, RZ ;  /* 0x000004601c037810 */ /* 0x000fc60007f3e0ff */
[--C-:B-1----:R-:W-:Y:S02]  /*fd00*/  IMAD.X R43, RZ, RZ, R31.reuse, P0 ;  /* 0x000000ffff2b7224 */ /* 0x102fe400000e061f */
[----:B------:R-:W-:-:S04]  /*fd10*/  IMAD.X R41, RZ, RZ, R31, P1 ;  /* 0x000000ffff297224 */ /* 0x000fc800008e061f */
[----:B------:R-:W1:Y:S01]  /*fd20*/  LDTM.x16 R4, tmem[UR4+0x170] ;  /* 0x00017004000479ee */ /* 0x000e620008240000 */
[----:B------:R-:W3:Y:S01]  /*fd30*/  LDCU.64 UR4, c[0x0][0x880] ;  /* 0x00011000ff0477ac */ /* 0x000ee20008000a00 */
[----:B------:R-:W-:-:S04]  /*fd40*/  SHF.R.U64 R0, R3, 0x3, R41 ;  /* 0x0000000303007819 */ /* 0x000fc80000001229 */
[----:B------:R-:W-:Y:S01]  /*fd50*/  LOP3.LUT R40, R3, 0x70, R0, 0x78, !PT ;  /* 0x0000007003287812 */ /* 0x000fe200078e7800 */
[----:B---3--:R-:W-:-:S04]  /*fd60*/  UISETP.NE.U32.AND UP0, UPT, UR4, URZ, UPT ;  /* 0x000000ff0400728c */ /* 0x008fc8000bf05070 */
[----:B------:R-:W-:Y:S01]  /*fd70*/  UISETP.NE.AND.EX UP0, UPT, UR5, URZ, UPT, UP0 ;  /* 0x000000ff0500728c */ /* 0x000fe2000bf05300 */
        /* <DEDUP_REMOVED lines=14> */
[----:B------:R-:W-:Y:S01]  /*fe60*/  F2FP.F16.F32.PACK_AB R4, R13, R12 ;  /* 0x0000000c0d04723e */ /* 0x000fe200000000ff */
[----:B------:R-:W1:Y:S01]  /*fe70*/  S2R R33, SR_CTAID.Z ;  /* 0x0000000000217919 */ /* 0x000e620000002700 */
[----:B------:R-:W-:-:S02]  /*fe80*/  F2FP.F16.F32.PACK_AB R5, R15, R14 ;  /* 0x0000000e0f05723e */ /* 0x000fc400000000ff */
[----:B------:R-:W-:Y:S01]  /*fe90*/  F2FP.F16.F32.PACK_AB R6, R17, R16 ;  /* 0x000000101106723e */ /* 0x000fe200000000ff */
[----:B------:R3:W-:Y:S01]  /*fea0*/  ST.E.128 desc[UR46][R40.64], R8 ;  /* 0x0000000828007985 */ /* 0x0007e2000c101d2e */
[----:B------:R-:W-:Y:S01]  /*feb0*/  F2FP.F16.F32.PACK_AB R7, R19, R18 ;  /* 0x000000121307723e */ /* 0x000fe200000000ff */
[----:B------:R-:W1:Y:S04]  /*fec0*/  S2R R32, SR_CTAID.Y ;  /* 0x0000000000207919 */ /* 0x000e680000002600 */
[----:B------:R3:W-:Y:S01]  /*fed0*/  ST.E.128 desc[UR46][R42.64], R4 ;  /* 0x000000042a007985 */ /* 0x0007e2000c101d2e */
[----:B------:R-:W-:Y:S01]  /*fee0*/  @!PT LDS RZ, [RZ] ;  /* 0x00000000fffff984 */ /* 0x000fe20000000800 */
[----:B------:R-:W-:Y:S01]  /*fef0*/  @!PT LDS RZ, [RZ] ;  /* 0x00000000fffff984 */ /* 0x000fe20000000800 */
[----:B------:R-:W-:Y:S01]  /*ff00*/  @!PT LDS RZ, [RZ] ;  /* 0x00000000fffff984 */ /* 0x000fe20000000800 */
[----:B------:R-:W-:Y:S01]  /*ff10*/  @!PT LDS RZ, [RZ] ;  /* 0x00000000fffff984 */ /* 0x000fe20000000800 */
[----:B------:R5:W-:Y:S06]  /*ff20*/  MEMBAR.ALL.CTA ;  /* 0x0000000000007992 */ /* 0x000bec0000008000 */
[----:B-----5:R-:W1:Y:S01]  /*ff30*/  FENCE.VIEW.ASYNC.S ;  /* 0x00000000000073c6 */ /* 0x020e620000000000 */
[----:B--2---:R-:W-:Y:S05]  /*ff40*/  BRA.U !UP0, `(.L_x_231) ;  /* 0x0000000108fc7547 */ /* 0x004fea000b800000 */
[C---:B------:R-:W-:Y:S01]  /*ff50*/  FSETP.GEU.AND P0, PT, R24.reuse, 1.175494350822287508e-38, PT ;  /* 0x008000001800780b */ /* 0x040fe20003f0e000 */
[----:B------:R-:W2:Y:S01]  /*ff60*/  LDCU UR4, c[0x0][0x380] ;  /* 0x00007000ff0477ac */ /* 0x000ea20008000800 */
[----:B------:R-:W-:Y:S01]  /*ff70*/  MOV R0, 0x3e055027 ;  /* 0x3e05502700007802 */ /* 0x000fe20000000f00 */
[----:B------:R-:W-:Y:S01]  /*ff80*/  BSSY.RECONVERGENT B0, `(.L_x_231) ;  /* 0x000003b000007945 */ /* 0x000fe20003800200 */
[----:B---3--:R-:W-:Y:S01]  /*ff90*/  FSEL R5, RZ, -23, P0 ;  /* 0xc1b80000ff057808 */ /* 0x008fe20000000000 */
[----:B------:R-:W3:Y:S08]  /*ffa0*/  LDCU UR5, c[0x0][0x700] ;  /* 0x0000e000ff0577ac */ /* 0x000ef00008000800 */
[----:B------:R-:W-:-:S05]  /*ffb0*/  @!P0 FMUL R24, R24, 8388608 ;  /* 0x4b00000018188820 */ /* 0x000fca0000400000 */
[C---:B------:R-:W-:Y:S02]  /*ffc0*/  IADD3 R7, PT, PT, R24.reuse, -0x3f2aaaab, RZ ;  /* 0xc0d5555518077810 */ /* 0x040fe40007ffe0ff */
[C---:B------:R-:W-:Y:S02]  /*ffd0*/  ISETP.GT.U32.AND P0, PT, R24.reuse, 0x7f7fffff, PT ;  /* 0x7f7fffff1800780c */ /* 0x040fe40003f04070 */
[----:B------:R-:W-:Y:S02]  /*ffe0*/  LOP3.LUT R7, R7, 0xff800000, RZ, 0xc0, !PT ;  /* 0xff80000007077812 */ /* 0x000fe400078ec0ff */
[C---:B------:R-:W-:Y:S02]  /*fff0*/  FSETP.NEU.AND P1, PT, R24.reuse, RZ, PT ;  /* 0x000000ff1800720b */ /* 0x040fe40003f2d000 */
[-C--:B------:R-:W-:Y:S02]  /*10000*/  IADD3 R3, PT, PT, R24, -R7.reuse, RZ ;  /* 0x8000000718037210 */ /* 0x080fe40007ffe0ff */
[----:B------:R-:W-:-:S03]  /*10010*/  I2FP.F32.S32 R4, R7 ;  /* 0x0000000700047245 */ /* 0x000fc60000201400 */
[----:B------:R-:W-:Y:S02]  /*10020*/  FADD R3, R3, -1 ;  /* 0xbf80000003037421 */ /* 0x000fe40000000000 */
[----:B------:R-:W-:Y:S02]  /*10030*/  FFMA R4, R4, 1.1920928955078125e-07, R5 ;  /* 0x3400000004047823 */ /* 0x000fe40000000005 */
[----:B------:R-:W-:-:S04]  /*10040*/  FFMA R0, R3, -R0, 0.14084610342979431152 ;  /* 0x3e1039f603007423 */ /* 0x000fc80000000800 */
[----:B------:R-:W-:-:S04]  /*10050*/  FFMA R0, R3, R0, -0.12148627638816833496 ;  /* 0xbdf8cdcc03007423 */ /* 0x000fc80000000000 */
[----:B------:R-:W-:-:S04]  /*10060*/  FFMA R0, R3, R0, 0.13980610668659210205 ;  /* 0x3e0f295503007423 */ /* 0x000fc80000000000 */
[----:B------:R-:W-:-:S04]  /*10070*/  FFMA R0, R3, R0, -0.16684235632419586182 ;  /* 0xbe2ad8b903007423 */ /* 0x000fc80000000000 */
[----:B------:R-:W-:-:S04]  /*10080*/  FFMA R0, R3, R0, 0.20012299716472625732 ;  /* 0x3e4ced0b03007423 */ /* 0x000fc80000000000 */
[----:B------:R-:W-:-:S04]  /*10090*/  FFMA R0, R3, R0, -0.24999669194221496582 ;  /* 0xbe7fff2203007423 */ /* 0x000fc80000000000 */
[----:B------:R-:W-:-:S04]  /*100a0*/  FFMA R0, R3, R0, 0.33333182334899902344 ;  /* 0x3eaaaa7803007423 */ /* 0x000fc80000000000 */
[----:B------:R-:W-:-:S04]  /*100b0*/  FFMA R0, R3, R0, -0.5 ;  /* 0xbf00000003007423 */ /* 0x000fc80000000000 */
[----:B------:R-:W-:-:S04]  /*100c0*/  FMUL R0, R3, R0 ;  /* 0x0000000003007220 */ /* 0x000fc80000400000 */
[----:B------:R-:W-:Y:S01]  /*100d0*/  FFMA R5, R3, R0, R3 ;  /* 0x0000000003057223 */ /* 0x000fe20000000003 */
[----:B------:R-:W-:Y:S02]  /*100e0*/  MOV R3, 0x7f800000 ;  /* 0x7f80000000037802 */ /* 0x000fe40000000f00 */
[----:B------:R-:W-:Y:S01]  /*100f0*/  LEA R0, R35, R2, 0x8 ;  /* 0x0000000223007211 */ /* 0x000fe200078e40ff */
[----:B------:R-:W-:Y:S02]  /*10100*/  FFMA R4, R4, 0.69314718246459960938, R5 ;  /* 0x3f31721804047823 */ /* 0x000fe40000000005 */
[----:B------:R-:W-:Y:S01]  /*10110*/  @P0 FFMA R4, R24, R3, +INF ;  /* 0x7f80000018040423 */ /* 0x000fe20000000003 */
[----:B--2---:R-:W-:-:S04]  /*10120*/  ISETP.GE.AND P0, PT, R0, UR4, PT ;  /* 0x0000000400007c0c */ /* 0x004fc8000bf06270 */
[----:B------:R-:W-:-:S05]  /*10130*/  FSEL R4, R4, -INF , P1 ;  /* 0xff80000004047808 */ /* 0x000fca0000800000 */
[----:B---3--:R-:W-:-:S04]  /*10140*/  FFMA R25, R25, UR5, R4 ;  /* 0x0000000519197c23 */ /* 0x008fc80008000004 */
[----:B------:R-:W-:Y:S05]  /*10150*/  @P0 BRA `(.L_x_232) ;  /* 0x0000000000740947 */ /* 0x000fea0003800000 */
[----:B------:R-:W2:Y:S01]  /*10160*/  LDCU UR4, c[0x0][0x38c] ;  /* 0x00007180ff0477ac */ /* 0x000ea20008000800 */
[----:B------:R-:W-:Y:S01]  /*10170*/  HFMA2 R4, -RZ, RZ, 0, 0 ;  /* 0x00000000ff047431 */ /* 0x000fe200000001ff */
[----:B------:R-:W1:Y:S01]  /*10180*/  LDCU UR5, c[0x0][0x890] ;  /* 0x00011200ff0577ac */ /* 0x000e620008000800 */
[----:B------:R-:W3:Y:S01]  /*10190*/  LDCU.64 UR6, c[0x0][0x888] ;  /* 0x00011100ff0677ac */ /* 0x000ee20008000a00 */
[----:B--2---:R-:W2:Y:S01]  /*101a0*/  I2F.U32.RP R7, UR4 ;  /* 0x0000000400077d06 */ /* 0x004ea20008209000 */
[----:B------:R-:W-:Y:S01]  /*101b0*/  ISETP.NE.U32.AND P0, PT, RZ, UR4, PT ;  /* 0x00000004ff007c0c */ /* 0x000fe2000bf05070 */
[----:B-1----:R-:W-:-:S06]  /*101c0*/  IMAD R0, R33, UR5, R0 ;  /* 0x0000000521007c24 */ /* 0x002fcc000f8e0200 */
[----:B--2---:R-:W1:Y:S02]  /*101d0*/  MUFU.RCP R6, R7 ;  /* 0x0000000700067308 */ /* 0x004e640000001000 */
[----:B-1----:R-:W-:-:S06]  /*101e0*/  IADD3 R6, PT, PT, R6, 0xffffffe, RZ ;  /* 0x0ffffffe06067810 */ /* 0x002fcc0007ffe0ff */
[----:B------:R-:W1:Y:S02]  /*101f0*/  F2I.FTZ.U32.TRUNC.NTZ R5, R6 ;  /* 0x0000000600057305 */ /* 0x000e64000021f000 */
[----:B-1----:R-:W-:Y:S01]  /*10200*/  IADD3 R3, PT, PT, RZ, -R5, RZ ;  /* 0x80000005ff037210 */ /* 0x002fe20007ffe0ff */
[----:B------:R-:W1:Y:S04]  /*10210*/  LDC.64 R6, c[0x0][0x880] ;  /* 0x00022000ff067b82 */ /* 0x000e680000000a00 */
[----:B------:R-:W-:-:S04]  /*10220*/  IMAD R3, R3, UR4, RZ ;  /* 0x0000000403037c24 */ /* 0x000fc8000f8e02ff */
[----:B------:R-:W-:-:S06]  /*10230*/  IMAD.HI.U32 R3, R5, R3, R4 ;  /* 0x0000000305037227 */ /* 0x000fcc00078e0004 */
[----:B------:R-:W-:-:S05]  /*10240*/  IMAD.HI.U32 R3, R3, R32, RZ ;  /* 0x0000002003037227 */ /* 0x000fca00078e00ff */
[----:B------:R-:W-:-:S05]  /*10250*/  IADD3 R5, PT, PT, -R3, RZ, RZ ;  /* 0x000000ff03057210 */ /* 0x000fca0007ffe1ff */
[----:B------:R-:W-:-:S05]  /*10260*/  IMAD R4, R5, UR4, R32 ;  /* 0x0000000405047c24 */ /* 0x000fca000f8e0220 */
[----:B------:R-:W-:-:S13]  /*10270*/  ISETP.GE.U32.AND P2, PT, R4, UR4, PT ;  /* 0x0000000404007c0c */ /* 0x000fda000bf46070 */
[----:B------:R-:W-:Y:S02]  /*10280*/  @P2 IADD3 R4, PT, PT, R4, -UR4, RZ ;  /* 0x8000000404042c10 */ /* 0x000fe4000fffe0ff */
[----:B------:R-:W-:Y:S02]  /*10290*/  @P2 IADD3 R3, PT, PT, R3, 0x1, RZ ;  /* 0x0000000103032810 */ /* 0x000fe40007ffe0ff */
[----:B------:R-:W-:-:S13]  /*102a0*/  ISETP.GE.U32.AND P1, PT, R4, UR4, PT ;  /* 0x0000000404007c0c */ /* 0x000fda000bf26070 */
[----:B------:R-:W-:Y:S02]  /*102b0*/  @P1 IADD3 R3, PT, PT, R3, 0x1, RZ ;  /* 0x0000000103031810 */ /* 0x000fe40007ffe0ff */
[----:B------:R-:W-:-:S04]  /*102c0*/  @!P0 LOP3.LUT R3, RZ, UR4, RZ, 0x33, !PT ;  /* 0x00000004ff038c12 */ /* 0x000fc8000f8e33ff */
[C---:B------:R-:W-:Y:S01]  /*102d0*/  IADD3 R5, PT, PT, -R3.reuse, RZ, RZ ;  /* 0x000000ff03057210 */ /* 0x040fe20007ffe1ff */
[----:B---3--:R-:W-:-:S04]  /*102e0*/  IMAD R0, R3, UR7, R0 ;  /* 0x0000000703007c24 */ /* 0x008fc8000f8e0200 */
[----:B------:R-:W-:-:S04]  /*102f0*/  IMAD R5, R5, UR4, R32 ;  /* 0x0000000405057c24 */ /* 0x000fc8000f8e0220 */
[----:B------:R-:W-:-:S04]  /*10300*/  IMAD R5, R5, UR6, R0 ;  /* 0x0000000605057c24 */ /* 0x000fc8000f8e0200 */
[----:B-1----:R-:W-:-:S05]  /*10310*/  IMAD.WIDE.U32 R6, R5, 0x4, R6 ;  /* 0x0000000405067825 */ /* 0x002fca00078e0006 */
[----:B------:R2:W-:Y:S02]  /*10320*/  STG.E desc[UR46][R6.64], R25 ;  /* 0x0000001906007986 */ /* 0x0005e4000c10192e */
.L_x_232:
[----:B------:R-:W-:Y:S05]  /*10330*/  BSYNC.RECONVERGENT B0 ;  /* 0x0000000000007941 */ /* 0x000fea0003800200 */
.L_x_231:
[----:B------:R-:W-:Y:S01]  /*10340*/  UISETP.NE.AND UP0, UPT, UR41, URZ, UPT ;  /* 0x000000ff2900728c */ /* 0x000fe2000bf05270 */
[----:B------:R-:W-:-:S08]  /*10350*/  NOP ;  /* 0x0000000000007918 */ /* 0x000fd00000000000 */
[----:B------:R-:W-:Y:S05]  /*10360*/  BRA.U UP0, `(.L_x_233) ;  /* 0x0000000100087547 */ /* 0x000fea000b800000 */
[----:B------:R-:W-:Y:S05]  /*10370*/  BPT.TRAP 0x1 ;  /* 0x000000040000795c */ /* 0x000fea0000300000 */
[----:B------:R-:W-:Y:S05]  /*10380*/  BPT.TRAP 0x1 ;  /* 0x000000040000795c */ /* 0x000fea0000300000 */
.L_x_233:
[----:B------:R-:W-:Y:S01]  /*10390*/  IADD3 R0, PT, PT, R26, 0x280a0, RZ ;  /* 0x000280a01a007810 */ /* 0x000fe20007ffe0ff */
[----:B------:R-:W-:-:S03]  /*103a0*/  UISETP.NE.AND UP0, UPT, UR41, URZ, UPT ;  /* 0x000000ff2900728c */ /* 0x000fc6000bf05270 */
[----:B------:R-:W-:-:S04]  /*103b0*/  PRMT R0, R27, 0x654, R0 ;  /* 0x000006541b007816 */ /* 0x000fc80000000000 */
[----:B-1----:R1:W-:Y:S02]  /*103c0*/  SYNCS.ARRIVE.TRANS64.RED.A1T0 RZ, [R0+URZ], RZ ;  /* 0x000000ff00ff79a7 */ /* 0x0023e400081004ff */
[----:B------:R-:W-:Y:S05]  /*103d0*/  BRA.U UP0, `(.L_x_234) ;  /* 0x0000000100047547 */ /* 0x000fea000b800000 */
[----:B------:R-:W-:Y:S05]  /*103e0*/  BPT.TRAP 0x1 ;  /* 0x000000040000795c */ /* 0x000fea0000300000 */
.L_x_234:
[----:B------:R1:W-:Y:S01]  /*103f0*/  SYNCS.ARRIVE.TRANS64.A1T0 RZ, [R26+URZ+0x280b0], RZ ;  /* 0x0280b0ff1aff79a7 */ /* 0x0003e200081000ff */
[----:B------:R-:W-:-:S09]  /*10400*/  UISETP.NE.AND UP0, UPT, UR45, URZ, UPT ;  /* 0x000000ff2d00728c */ /* 0x000fd2000bf05270 */
[----:B------:R-:W-:Y:S05]  /*10410*/  BRA.U !UP0, `(.L_x_235) ;  /* 0x0000000108047547 */ /* 0x000fea000b800000 */
[----:B------:R-:W-:Y:S05]  /*10420*/  BPT.TRAP 0x1 ;  /* 0x000000040000795c */ /* 0x000fea0000300000 */
.L_x_235:
[----:B------:R-:W-:Y:S01]  /*10430*/  IMAD.U32 R3, RZ, RZ, UR44 ;  /* 0x0000002cff037e24 */ /* 0x000fe2000f8e00ff */
[----:B-1----:R-:W-:-:S04]  /*10440*/  SHF.R.U32.HI R0, RZ, 0x15, R23 ;  /* 0x00000015ff007819 */ /* 0x002fc80000011617 */
[----:B------:R-:W-:Y:S02]  /*10450*/  SHF.L.U32 R3, R3, 0x1f, RZ ;  /* 0x0000001f03037819 */ /* 0x000fe400000006ff */
[----:B------:R-:W-:Y:S02]  /*10460*/  ISETP.NE.AND P0, PT, R29, R0, PT ;  /* 0x000000001d00720c */ /* 0x000fe40003f05270 */
[----:B------:R-:W1:Y:S02]  /*10470*/  SYNCS.PHASECHK.TRANS64.TRYWAIT P1, [R26+URZ+0x28080], R3 ;  /* 0x028080031a0075a7 */ /* 0x000e6400080211ff */
[----:B-1----:R-:W-:Y:S09]  /*10480*/  @!P1 BRA `(.L_x_236) ;  /* 0x0000012c002c9947 */ /* 0x002ff20003800000 */
.L_x_440:
[----:B------:R-:W-:Y:S05]  /*10490*/  @!P0 BRA `(.L_x_237) ;  /* 0x0000000000408947 */ /* 0x000fea0003800000 */
[----:B------:R-:W-:Y:S01]  /*104a0*/  MOV R14, 0x8 ;  /* 0x00000008000e7802 */ /* 0x000fe20000000f00 */
[----:B------:R-:W1:Y:S01]  /*104b0*/  LDCU.64 UR8, c[0x4][0xb0] ;  /* 0x01001600ff0877ac */ /* 0x000e620008000a00 */
[----:B------:R-:W-:Y:S02]  /*104c0*/  HFMA2 R12, -RZ, RZ, 0, 5.9604644775390625e-08 ;  /* 0x00000001ff0c7431 */ /* 0x000fe400000001ff */
[----:B---3--:R-:W-:Y:S01]  /*104d0*/  IMAD.MOV.U32 R8, RZ, RZ, 0x192 ;  /* 0x00000192ff087424 */ /* 0x008fe200078e00ff */
[----:B------:R-:W2:Y:S01]  /*104e0*/  LDCU.64 UR6, c[0x4][0xb8] ;  /* 0x01001700ff0677ac */ /* 0x000ea20008000a00 */
[----:B------:R-:W3:Y:S01]  /*104f0*/  LDC.64 R14, c[0x4][R14] ;  /* 0x010000000e0e7b82 */ /* 0x000ee20000000a00 */
[----:B------:R-:W-:Y:S01]  /*10500*/  IMAD.MOV.U32 R13, RZ, RZ, RZ ;  /* 0x000000ffff0d7224 */ /* 0x000fe200078e00ff */
[----:B------:R-:W5:Y:S01]  /*10510*/  LDCU.64 UR4, c[0x4][0x28] ;  /* 0x01000500ff0477ac */ /* 0x000f620008000a00 */
[----:B-1----:R-:W-:Y:S01]  /*10520*/  IMAD.U32 R4, RZ, RZ, UR8 ;  /* 0x00000008ff047e24 */ /* 0x002fe2000f8e00ff */
[----:B------:R-:W-:Y:S01]  /*10530*/  MOV R5, UR9 ;  /* 0x0000000900057c02 */ /* 0x000fe20008000f00 */
[----:B--2---:R-:W-:Y:S01]  /*10540*/  IMAD.U32 R6, RZ, RZ, UR6 ;  /* 0x00000006ff067e24 */ /* 0x004fe2000f8e00ff */
[----:B------:R-:W-:Y:S01]  /*10550*/  MOV R7, UR7 ;  /* 0x0000000700077c02 */ /* 0x000fe20008000f00 */
[----:B-----5:R-:W-:Y:S01]  /*10560*/  IMAD.U32 R10, RZ, RZ, UR4 ;  /* 0x00000004ff0a7e24 */ /* 0x020fe2000f8e00ff */
[----:B------:R-:W-:-:S02]  /*10570*/  MOV R11, UR5 ;  /* 0x00000005000b7c02 */ /* 0x000fc40008000f00 */
[----:B------:R-:W-:-:S07]  /*10580*/  LEPC R20, `(.L_x_237) ;  /* 0x000000001014794e */ /* 0x000fce0000000000 */
[----:B---34-:R-:W-:Y:S05]  /*10590*/  CALL.ABS.NOINC R14 ;  /* 0x000000000e007343 */ /* 0x018fea0003c00000 */
.L_x_237:
[----:B------:R-:W-:Y:S05]  /*105a0*/  WARPSYNC.ALL ;  /* 0x0000000000007948 */ /* 0x000fea0003800000 */
[----:B------:R-:W-:Y:S01]  /*105b0*/  R2UR UR4, R23 ;  /* 0x00000000170472ca */ /* 0x000fe200000e0000 */
[----:B------:R-:W-:-:S12]  /*105c0*/  UISETP.NE.AND UP0, UPT, UR45, URZ, UPT ;  /* 0x000000ff2d00728c */ /* 0x000fd8000bf05270 */
[----:B--2---:R-:W1:Y:S02]  /*105d0*/  LDTM.x2 R24, tmem[UR4] ;  /* 0x00000004001879ee */ /* 0x004e6400080c0000 */
[----:B-1----:R-:W-:Y:S05]  /*105e0*/  BRA.U !UP0, `(.L_x_238) ;  /* 0x0000000108047547 */ /* 0x002fea000b800000 */
[----:B------:R-:W-:Y:S05]  /*105f0*/  BPT.TRAP 0x1 ;  /* 0x000000040000795c */ /* 0x000fea0000300000 */
.L_x_238:
[----:B------:R-:W-:Y:S01]  /*10600*/  PRMT R34, R27, 0x654, R34 ;  /* 0x000006541b227816 */ /* 0x000fe20000000022 */
[----:B------:R-:W-:-:S03]  /*10610*/  UISETP.NE.AND UP0, UPT, UR41, URZ, UPT ;  /* 0x000000ff2900728c */ /* 0x000fc6000bf05270 */
[----:B------:R1:W-:Y:S06]  /*10620*/  SYNCS.ARRIVE.TRANS64.RED.A1T0 RZ, [R34+URZ], RZ ;  /* 0x000000ff22ff79a7 */ /* 0x0003ec00081004ff */
[----:B------:R-:W-:Y:S05]  /*10630*/  BRA.U UP0, `(.L_x_239) ;  /* 0x0000000100047547 */ /* 0x000fea000b800000 */
[----:B------:R-:W-:Y:S05]  /*10640*/  BPT.TRAP 0x1 ;  /* 0x000000040000795c */ /* 0x000fea0000300000 */
.L_x_239:
[----:B------:R-:W-:-:S04]  /*10650*/  MOV R0, UR38 ;  /* 0x0000002600007c02 */ /* 0x000fc80008000f00 */
[----:B------:R-:W-:-:S04]  /*10660*/  SHF.L.U32 R3, R0, 0x1f, RZ ;  /* 0x0000001f00037819 */ /* 0x000fc800000006ff */
[----:B------:R-:W2:Y:S02]  /*10670*/  SYNCS.PHASECHK.TRANS64.TRYWAIT P0, [R26+URZ+0x28098], R3 ;  /* 0x028098031a0075a7 */ /* 0x000ea400080011ff */
[----:B--2---:R-:W-:Y:S05]  /*10680*/  @!P0 BRA `(.L_x_240) ;  /* 0x0000012800c08947 */ /* 0x004fea0003800000 */
.L_x_441:
[----:B------:R-:W-:-:S09]  /*10690*/  UISETP.NE.AND UP0, UPT, UR41, URZ, UPT ;  /* 0x000000ff2900728c */ /* 0x000fd2000bf05270 */
[----:B------:R-:W-:Y:S05]  /*106a0*/  BRA.U UP0, `(.L_x_241) ;  /* 0x0000000100047547 */ /* 0x000fea000b800000 */
[----:B------:R-:W-:Y:S05]  /*106b0*/  BPT.TRAP 0x1 ;  /* 0x000000040000795c */ /* 0x000fea0000300000 */
.L_x_241:
[----:B--2---:R-:W-:Y:S01]  /*106c0*/  MOV R3, 0x1 ;  /* 0x0000000100037802 */ /* 0x004fe20000000f00 */
[----:B---3--:R2:W3:Y:S03]  /*106d0*/  MUFU.RCP R5, R24 ;  /* 0x0000001800057308 */ /* 0x0084e60000001000 */
[----:B------:R-:W-:-:S04]  /*106e0*/  SHF.L.U32 R3, R3, 0x1f, RZ ;  /* 0x0000001f03037819 */ /* 0x000fc800000006ff */
[----:B------:R-:W5:Y:S02]  /*106f0*/  SYNCS.PHASECHK.TRANS64.TRYWAIT P0, [R26+URZ+0x280c8], R3 ;  /* 0x0280c8031a0075a7 */ /* 0x000f6400080011ff */
[----:B--23-5:R-:W-:Y:S05]  /*10700*/  @!P0 BRA `(.L_x_242) ;  /* 0x0000012800b48947 */ /* 0x02cfea0003800000 */
.L_x_442:
[----:B------:R-:W2:Y:S01]  /*10710*/  LDCU UR4, c[0x0][0x708] ;  /* 0x0000e100ff0477ac */ /* 0x000ea20008000800 */
[----:B------:R-:W-:Y:S01]  /*10720*/  FFMA R0, -R24, R5, 1 ;  /* 0x3f80000018007423 */ /* 0x000fe20000000105 */
[----:B------:R-:W-:Y:S03]  /*10730*/  BSSY.RECONVERGENT B2, `(.L_x_243) ;  /* 0x000000b000027945 */ /* 0x000fe60003800200 */
[----:B------:R-:W-:Y:S01]  /*10740*/  FFMA R0, R5, R0, R5 ;  /* 0x0000000005007223 */ /* 0x000fe20000000005 */
[----:B--2---:R-:W-:-:S03]  /*10750*/  MOV R3, UR4 ;  /* 0x0000000400037c02 */ /* 0x004fc60008000f00 */
[----:B------:R-:W-:Y:S01]  /*10760*/  FFMA R23, R0, UR4, RZ ;  /* 0x0000000400177c23 */ /* 0x000fe200080000ff */
[----:B------:R-:W2:Y:S03]  /*10770*/  FCHK P0, R3, R24 ;  /* 0x0000001803007302 */ /* 0x000ea60000000000 */
[----:B------:R-:W-:-:S04]  /*10780*/  FFMA R4, -R24, R23, UR4 ;  /* 0x0000000418047e23 */ /* 0x000fc80008000117 */
[----:B------:R-:W-:Y:S01]  /*10790*/  FFMA R23, R0, R4, R23 ;  /* 0x0000000400177223 */ /* 0x000fe20000000017 */
[----:B--2---:R-:W-:Y:S06]  /*107a0*/  @!P0 BRA `(.L_x_244) ;  /* 0x00000000000c8947 */ /* 0x004fec0003800000 */
[----:B------:R-:W-:Y:S02]  /*107b0*/  MOV R4, 0x107d0 ;  /* 0x000107d000047802 */ /* 0x000fe40000000f00 */
[----:B-1--4-:R-:W-:Y:S05]  /*107c0*/  CALL.REL.NOINC `($__internal_3_$__cuda_sm3x_div_rn_noftz_f32_slowpath) ;  /* 0x00000134002c7944 */ /* 0x012fea0003c00000 */
[----:B------:R-:W-:Y:S02]  /*107d0*/  MOV R23, R0 ;  /* 0x0000000000177202 */ /* 0x000fe40000000f00 */
.L_x_244:
[----:B------:R-:W-:Y:S05]  /*107e0*/  BSYNC.RECONVERGENT B2 ;  /* 0x0000000000027941 */ /* 0x000fea0003800200 */
.L_x_243:
[----:B------:R-:W-:-:S05]  /*107f0*/  VIADD R0, R22, 0x180 ;  /* 0x0000018016007836 */ /* 0x000fca0000000000 */
[----:B------:R-:W-:-:S04]  /*10800*/  SHF.R.U32.HI R0, RZ, 0x15, R0 ;  /* 0x00000015ff007819 */ /* 0x000fc80000011600 */
[----:B------:R-:W-:-:S13]  /*10810*/  ISETP.NE.AND P0, PT, R29, R0, PT ;  /* 0x000000001d00720c */ /* 0x000fda0003f05270 */
[----:B------:R-:W-:Y:S05]  /*10820*/  @!P0 BRA `(.L_x_245) ;  /* 0x0000000000408947 */ /* 0x000fea0003800000 */
[----:B------:R-:W-:Y:S01]  /*10830*/  MOV R14, 0x8 ;  /* 0x00000008000e7802 */ /* 0x000fe20000000f00 */
[----:B------:R-:W2:Y:S01]  /*10840*/  LDCU.64 UR8, c[0x4][0xb0] ;  /* 0x01001600ff0877ac */ /* 0x000ea20008000a00 */
[----:B------:R-:W-:Y:S02]  /*10850*/  HFMA2 R12, -RZ, RZ, 0, 5.9604644775390625e-08 ;  /* 0x00000001ff0c7431 */ /* 0x000fe400000001ff */
[----:B------:R-:W-:Y:S01]  /*10860*/  IMAD.MOV.U32 R8, RZ, RZ, 0x192 ;  /* 0x00000192ff087424 */ /* 0x000fe200078e00ff */
[----:B------:R-:W3:Y:S01]  /*10870*/  LDCU.64 UR6, c[0x4][0xb8] ;  /* 0x01001700ff0677ac */ /* 0x000ee20008000a00 */
[----:B------:R-:W1:Y:S01]  /*10880*/  LDC.64 R14, c[0x4][R14] ;  /* 0x010000000e0e7b82 */ /* 0x000e620000000a00 */
        /* <DEDUP_REMOVED lines=10> */
.L_x_245:
[----:B------:R-:W-:Y:S05]  /*10930*/  WARPSYNC.ALL ;  /* 0x0000000000007948 */ /* 0x000fea0003800000 */
[----:B------:R-:W-:Y:S02]  /*10940*/  R2UR UR4, R22 ;  /* 0x00000000160472ca */ /* 0x000fe400000e0000 */
[C---:B------:R-:W-:Y:S02]  /*10950*/  IADD3 R40, P0, PT, R28.reuse, 0x8010, RZ ;  /* 0x000080101c287810 */ /* 0x040fe40007f1e0ff */
[----:B------:R-:W-:-:S03]  /*10960*/  IADD3 R3, P1, PT, R28, 0x8000, RZ ;  /* 0x000080001c037810 */ /* 0x000fc60007f3e0ff */
[--C-:B------:R-:W-:Y:S02]  /*10970*/  IMAD.X R41, RZ, RZ, R31.reuse, P0 ;  /* 0x000000ffff297224 */ /* 0x100fe400000e061f */
[----:B------:R-:W-:-:S04]  /*10980*/  IMAD.X R39, RZ, RZ, R31, P1 ;  /* 0x000000ffff277224 */ /* 0x000fc800008e061f */
[----:B------:R-:W2:Y:S01]  /*10990*/  LDTM.x16 R4, tmem[UR4+0x180] ;  /* 0x00018004000479ee */ /* 0x000ea20008240000 */
[----:B------:R-:W-:-:S04]  /*109a0*/  SHF.R.U64 R0, R3, 0x3, R39 ;  /* 0x0000000303007819 */ /* 0x000fc80000001227 */
[----:B------:R-:W-:Y:S01]  /*109b0*/  LOP3.LUT R38, R3, 0x70, R0, 0x78, !PT ;  /* 0x0000007003267812 */ /* 0x000fe200078e7800 */
[----:B------:R-:W-:-:S05]  /*109c0*/  VIADD R0, R22, 0x190 ;  /* 0x0000019016007836 */ /* 0x000fca0000000000 */
[----:B------:R-:W-:-:S04]  /*109d0*/  SHF.R.U32.HI R0, RZ, 0x15, R0 ;  /* 0x00000015ff007819 */ /* 0x000fc80000011600 */
[----:B------:R-:W-:Y:S01]  /*109e0*/  ISETP.NE.AND P0, PT, R29, R0, PT ;  /* 0x000000001d00720c */ /* 0x000fe20003f05270 */
[C---:B--2---:R-:W-:Y:S01]  /*109f0*/  FMUL2 R20, R23.reuse.F32, R8.F32x2.HI_LO ;  /* 0x000000081714724a */ /* 0x044fe20000040000 */
[C---:B------:R-:W-:Y:S01]  /*10a00*/  SHF.R.U64 R9, R40.reuse, 0x3, R41 ;  /* 0x0000000328097819 */ /* 0x040fe20000001229 */
[C---:B------:R-:W-:Y:S02]  /*10a10*/  FMUL2 R4, R23.reuse.F32, R4.F32x2.HI_LO ;  /* 0x000000041704724a */ /* 0x040fe40000040000 */
[C---:B------:R-:W-:Y:S01]  /*10a20*/  FMUL2 R6, R23.reuse.F32, R6.F32x2.HI_LO ;  /* 0x000000061706724a */ /* 0x040fe20000040000 */
[----:B------:R-:W-:Y:S01]  /*10a30*/  LOP3.LUT R40, R40, 0x70, R9, 0x78, !PT ;  /* 0x0000007028287812 */ /* 0x000fe200078e7809 */
[----:B----4-:R-:W-:Y:S01]  /*10a40*/  FMUL2 R36, R23.F32, R10.F32x2.HI_LO ;  /* 0x0000000a1724724a */ /* 0x010fe20000040000 */
[----:B------:R-:W-:Y:S01]  /*10a50*/  F2FP.F16.F32.PACK_AB R8, R5, R4 ;  /* 0x000000040508723e */ /* 0x000fe200000000ff */
[----:B------:R-:W-:Y:S01]  /*10a60*/  FMUL2 R12, R23.F32, R12.F32x2.HI_LO ;  /* 0x0000000c170c724a */ /* 0x000fe20000040000 */
[----:B------:R-:W-:Y:S01]  /*10a70*/  F2FP.F16.F32.PACK_AB R9, R7, R6 ;  /* 0x000000060709723e */ /* 0x000fe200000000ff */
[----:B------:R-:W-:Y:S01]  /*10a80*/  FMUL2 R14, R23.F32, R14.F32x2.HI_LO ;  /* 0x0000000e170e724a */ /* 0x000fe20000040000 */
[----:B------:R-:W-:Y:S01]  /*10a90*/  F2FP.F16.F32.PACK_AB R10, R21, R20 ;  /* 0x00000014150a723e */ /* 0x000fe200000000ff */
[----:B------:R-:W-:Y:S01]  /*10aa0*/  FMUL2 R16, R23.F32, R16.F32x2.HI_LO ;  /* 0x000000101710724a */ /* 0x000fe20000040000 */
        /* <DEDUP_REMOVED lines=10> */
[----:B------:R-:W3:Y:S01]  /*10b50*/  LDCU.64 UR8, c[0x4][0xb0] ;  /* 0x01001600ff0877ac */ /* 0x000ee20008000a00 */
[----:B------:R-:W-:Y:S02]  /*10b60*/  HFMA2 R12, -RZ, RZ, 0, 5.9604644775390625e-08 ;  /* 0x00000001ff0c7431 */ /* 0x000fe400000001ff */
[----:B--2---:R-:W-:Y:S01]  /*10b70*/  IMAD.MOV.U32 R8, RZ, RZ, 0x192 ;  /* 0x00000192ff087424 */ /* 0x004fe200078e00ff */
[----:B------:R-:W2:Y:S01]  /*10b80*/  LDCU.64 UR6, c[0x4][0xb8] ;  /* 0x01001700ff0677ac */ /* 0x000ea20008000a00 */
[----:B------:R-:W4:Y:S01]  /*10b90*/  LDC.64 R14, c[0x4][R14] ;  /* 0x010000000e0e7b82 */ /* 0x000f220000000a00 */
[----:B------:R-:W-:Y:S01]  /*10ba0*/  IMAD.MOV.U32 R13, RZ, RZ, RZ ;  /* 0x000000ffff0d7224 */ /* 0x000fe200078e00ff */
[----:B------:R-:W5:Y:S01]  /*10bb0*/  LDCU.64 UR4, c[0x4][0x40] ;  /* 0x01000800ff0477ac */ /* 0x000f620008000a00 */
[----:B---3--:R-:W-:Y:S01]  /*10bc0*/  IMAD.U32 R4, RZ, RZ, UR8 ;  /* 0x00000008ff047e24 */ /* 0x008fe2000f8e00ff */
[----:B------:R-:W-:Y:S01]  /*10bd0*/  MOV R5, UR9 ;  /* 0x0000000900057c02 */ /* 0x000fe20008000f00 */
[----:B--2---:R-:W-:Y:S01]  /*10be0*/  IMAD.U32 R6, RZ, RZ, UR6 ;  /* 0x00000006ff067e24 */ /* 0x004fe2000f8e00ff */
[----:B------:R-:W-:Y:S01]  /*10bf0*/  MOV R7, UR7 ;  /* 0x0000000700077c02 */ /* 0x000fe20008000f00 */
[----:B-----5:R-:W-:Y:S01]  /*10c00*/  IMAD.U32 R10, RZ, RZ, UR4 ;  /* 0x00000004ff0a7e24 */ /* 0x020fe2000f8e00ff */
[----:B------:R-:W-:-:S02]  /*10c10*/  MOV R11, UR5 ;  /* 0x00000005000b7c02 */ /* 0x000fc40008000f00 */
[----:B------:R-:W-:-:S07]  /*10c20*/  LEPC R20, `(.L_x_246) ;  /* 0x000000001014794e */ /* 0x000fce0000000000 */
[----:B-1--4-:R-:W-:Y:S05]  /*10c30*/  CALL.ABS.NOINC R14 ;  /* 0x000000000e007343 */ /* 0x012fea0003c00000 */
.L_x_246:
[----:B------:R-:W-:Y:S05]  /*10c40*/  WARPSYNC.ALL ;  /* 0x0000000000007948 */ /* 0x000fea0003800000 */
[----:B------:R-:W-:Y:S02]  /*10c50*/  R2UR UR4, R22 ;  /* 0x00000000160472ca */ /* 0x000fe400000e0000 */
[C---:B--2---:R-:W-:Y:S02]  /*10c60*/  IADD3 R40, P0, PT, R28.reuse, 0x8030, RZ ;  /* 0x000080301c287810 */ /* 0x044fe40007f1e0ff */
        /* <DEDUP_REMOVED lines=14> */
[----:B------:R-:W-:Y:S01]  /*10d50*/  FMUL2 R36, R23.F32, R10.F32x2.HI_LO ;  /* 0x0000000a1724724a */ /* 0x000fe20000040000 */
        /* <DEDUP_REMOVED lines=31> */
.L_x_247:
        /* <DEDUP_REMOVED lines=49> */
.L_x_248:
        /* <DEDUP_REMOVED lines=49> */
.L_x_249:
        /* <DEDUP_REMOVED lines=49> */
.L_x_250:
        /* <DEDUP_REMOVED lines=49> */
.L_x_251:
        /* <DEDUP_REMOVED lines=49> */
.L_x_252:
[----:B------:R-:W3:Y:S01]  /*11ea0*/  LDCU.64 UR4, c[0x0][0x880] ;  /* 0x00011000ff0477ac */ /* 0x000ee20008000a00 */
[C---:B------:R-:W-:Y:S02]  /*11eb0*/  IADD3 R3, P2, PT, R28.reuse, 0x8460, RZ ;  /* 0x000084601c037810 */ /* 0x040fe40007f5e0ff */
[----:B------:R-:W-:-:S03]  /*11ec0*/  IADD3 R30, P1, PT, R28, 0x8470, RZ ;  /* 0x000084701c1e7810 */ /* 0x000fc60007f3e0ff */
[--C-:B------:R-:W-:Y:S02]  /*11ed0*/  IMAD.X R37, RZ, RZ, R31.reuse, P2 ;  /* 0x000000ffff257224 */ /* 0x100fe400010e061f */
[----:B------:R-:W-:-:S03]  /*11ee0*/  IMAD.X R31, RZ, RZ, R31, P1 ;  /* 0x000000ffff1f7224 */ /* 0x000fc600008e061f */
[----:B------:R-:W-:-:S04]  /*11ef0*/  SHF.R.U64 R0, R3, 0x3, R37 ;  /* 0x0000000303007819 */ /* 0x000fc80000001225 */
[----:B------:R-:W-:Y:S02]  /*11f00*/  LOP3.LUT R36, R3, 0x70, R0, 0x78, !PT ;  /* 0x0000007003247812 */ /* 0x000fe400078e7800 */
[----:B---3--:R-:W-:-:S04]  /*11f10*/  ISETP.NE.U32.AND P0, PT, RZ, UR4, PT ;  /* 0x00000004ff007c0c */ /* 0x008fc8000bf05070 */
[----:B------:R-:W-:Y:S01]  /*11f20*/  ISETP.NE.AND.EX P0, PT, RZ, UR5, PT, P0 ;  /* 0x00000005ff007c0c */ /* 0x000fe2000bf05300 */
[----:B------:R-:W-:Y:S05]  /*11f30*/  WARPSYNC.ALL ;  /* 0x0000000000007948 */ /* 0x000fea0003800000 */
[----:B------:R-:W-:-:S13]  /*11f40*/  R2UR UR4, R22 ;  /* 0x00000000160472ca */ /* 0x000fda00000e0000 */
[----:B--2---:R-:W2:Y:S02]  /*11f50*/  LDTM.x16 R4, tmem[UR4+0x1f0] ;  /* 0x0001f004000479ee */ /* 0x004ea40008240000 */
        /* <DEDUP_REMOVED lines=20> */
[----:B------:R-:W-:Y:S01]  /*120a0*/  @!PT LDS RZ, [RZ] ;  /* 0x00000000fffff984 */ /* 0x000fe20000000800 */
[----:B------:R-:W-:Y:S01]  /*120b0*/  @!PT LDS RZ, [RZ] ;  /* 0x00000000fffff984 */ /* 0x000fe20000000800 */
[----:B------:R-:W-:Y:S01]  /*120c0*/  @!PT LDS RZ, [RZ] ;  /* 0x00000000fffff984 */ /* 0x000fe20000000800 */
[----:B------:R-:W-:Y:S01]  /*120d0*/  @!PT LDS RZ, [RZ] ;  /* 0x00000000fffff984 */ /* 0x000fe20000000800 */
[----:B------:R3:W-:Y:S06]  /*120e0*/  MEMBAR.ALL.CTA ;  /* 0x0000000000007992 */ /* 0x0007ec0000008000 */
[----:B---3--:R-:W3:Y:S01]  /*120f0*/  FENCE.VIEW.ASYNC.S ;  /* 0x00000000000073c6 */ /* 0x008ee20000000000 */
[----:B------:R-:W-:Y:S05]  /*12100*/  @!P0 BRA `(.L_x_253) ;  /* 0x0000000400008947 */ /* 0x000fea0003800000 */
[C---:B------:R-:W-:Y:S01]  /*12110*/  FSETP.GEU.AND P0, PT, R24.reuse, 1.175494350822287508e-38, PT ;  /* 0x008000001800780b */ /* 0x040fe20003f0e000 */
[----:B------:R-:W4:Y:S01]  /*12120*/  LDCU UR4, c[0x0][0x380] ;  /* 0x00007000ff0477ac */ /* 0x000f220008000800 */
[----:B------:R-:W-:Y:S01]  /*12130*/  MOV R0, 0x3e055027 ;  /* 0x3e05502700007802 */ /* 0x000fe20000000f00 */
[----:B------:R-:W-:Y:S01]  /*12140*/  BSSY.RECONVERGENT B0, `(.L_x_253) ;  /* 0x000003c000007945 */ /* 0x000fe20003800200 */
[----:B--2---:R-:W-:Y:S01]  /*12150*/  FSEL R5, RZ, -23, P0 ;  /* 0xc1b80000ff057808 */ /* 0x004fe20000000000 */
[----:B------:R-:W2:Y:S08]  /*12160*/  LDCU UR5, c[0x0][0x700] ;  /* 0x0000e000ff0577ac */ /* 0x000eb00008000800 */
        /* <DEDUP_REMOVED lines=19> */
[----:B------:R-:W-:Y:S02]  /*122a0*/  LEA R0, R35, R2, 0x8 ;  /* 0x0000000223007211 */ /* 0x000fe400078e40ff */
[----:B------:R-:W-:Y:S01]  /*122b0*/  MOV R3, 0x7f800000 ;  /* 0x7f80000000037802 */ /* 0x000fe20000000f00 */
[----:B------:R-:W-:Y:S01]  /*122c0*/  FFMA R4, R4, 0.69314718246459960938, R5 ;  /* 0x3f31721804047823 */ /* 0x000fe20000000005 */
[----:B------:R-:W-:-:S03]  /*122d0*/  IADD3 R0, PT, PT, R0, 0x80, RZ ;  /* 0x0000008000007810 */ /* 0x000fc60007ffe0ff */
[----:B------:R-:W-:Y:S01]  /*122e0*/  @P0 FFMA R4, R24, R3, +INF ;  /* 0x7f80000018040423 */ /* 0x000fe20000000003 */
[----:B----4-:R-:W-:-:S04]  /*122f0*/  ISETP.GE.AND P0, PT, R0, UR4, PT ;  /* 0x0000000400007c0c */ /* 0x010fc8000bf06270 */
[----:B------:R-:W-:-:S05]  /*12300*/  FSEL R4, R4, -INF , P1 ;  /* 0xff80000004047808 */ /* 0x000fca0000800000 */
[----:B--2---:R-:W-:-:S04]  /*12310*/  FFMA R25, R25, UR5, R4 ;  /* 0x0000000519197c23 */ /* 0x004fc80008000004 */
[----:B------:R-:W-:Y:S05]  /*12320*/  @P0 BRA `(.L_x_254) ;  /* 0x0000000000740947 */ /* 0x000fea0003800000 */
[----:B------:R-:W2:Y:S01]  /*12330*/  LDCU UR4, c[0x0][0x38c] ;  /* 0x00007180ff0477ac */ /* 0x000ea20008000800 */
[----:B------:R-:W4:Y:S01]  /*12340*/  LDCU UR5, c[0x0][0x890] ;  /* 0x00011200ff0577ac */ /* 0x000f220008000800 */
[----:B------:R-:W5:Y:S01]  /*12350*/  LDCU.64 UR6, c[0x0][0x888] ;  /* 0x00011100ff0677ac */ /* 0x000f620008000a00 */
[----:B--2---:R-:W2:Y:S01]  /*12360*/  I2F.U32.RP R6, UR4 ;  /* 0x0000000400067d06 */ /* 0x004ea20008209000 */
[----:B------:R-:W-:Y:S01]  /*12370*/  ISETP.NE.U32.AND P0, PT, RZ, UR4, PT ;  /* 0x00000004ff007c0c */ /* 0x000fe2000bf05070 */
[----:B----4-:R-:W-:-:S06]  /*12380*/  IMAD R33, R33, UR5, R0 ;  /* 0x0000000521217c24 */ /* 0x010fcc000f8e0200 */
[----:B--2---:R-:W2:Y:S02]  /*12390*/  MUFU.RCP R4, R6 ;  /* 0x0000000600047308 */ /* 0x004ea40000001000 */
[----:B--2---:R-:W-:-:S06]  /*123a0*/  IADD3 R4, PT, PT, R4, 0xffffffe, RZ ;  /* 0x0ffffffe04047810 */ /* 0x004fcc0007ffe0ff */
[----:B------:R-:W2:Y:S02]  /*123b0*/  F2I.FTZ.U32.TRUNC.NTZ R3, R4 ;  /* 0x0000000400037305 */ /* 0x000ea4000021f000 */
[----:B--2---:R-:W-:-:S05]  /*123c0*/  IADD3 R2, PT, PT, RZ, -R3, RZ ;  /* 0x80000003ff027210 */ /* 0x004fca0007ffe0ff */
[----:B------:R-:W-:Y:S02]  /*123d0*/  IMAD R5, R2, UR4, RZ ;  /* 0x0000000402057c24 */ /* 0x000fe4000f8e02ff */
[----:B------:R-:W-:-:S05]  /*123e0*/  HFMA2 R2, -RZ, RZ, 0, 0 ;  /* 0x00000000ff027431 */ /* 0x000fca00000001ff */
[----:B------:R-:W-:-:S06]  /*123f0*/  IMAD.HI.U32 R5, R3, R5, R2 ;  /* 0x0000000503057227 */ /* 0x000fcc00078e0002 */
[----:B------:R-:W-:Y:S02]  /*12400*/  IMAD.HI.U32 R2, R5, R32, RZ ;  /* 0x0000002005027227 */ /* 0x000fe400078e00ff */
[----:B------:R-:W2:Y:S03]  /*12410*/  LDC.64 R4, c[0x0][0x880] ;  /* 0x00022000ff047b82 */ /* 0x000ea60000000a00 */
        /* <DEDUP_REMOVED lines=9> */
[----:B-----5:R-:W-:-:S04]  /*124b0*/  IMAD R33, R2, UR7, R33 ;  /* 0x0000000702217c24 */ /* 0x020fc8000f8e0221 */
[----:B------:R-:W-:-:S04]  /*124c0*/  IMAD R32, R3, UR4, R32 ;  /* 0x0000000403207c24 */ /* 0x000fc8000f8e0220 */
[----:B------:R-:W-:-:S04]  /*124d0*/  IMAD R33, R32, UR6, R33 ;  /* 0x0000000620217c24 */ /* 0x000fc8000f8e0221 */
[----:B--2---:R-:W-:-:S05]  /*124e0*/  IMAD.WIDE.U32 R4, R33, 0x4, R4 ;  /* 0x0000000421047825 */ /* 0x004fca00078e0004 */
[----:B------:R2:W-:Y:S02]  /*124f0*/  STG.E desc[UR46][R4.64], R25 ;  /* 0x0000001904007986 */ /* 0x0005e4000c10192e */
.L_x_254:
[----:B------:R-:W-:Y:S05]  /*12500*/  BSYNC.RECONVERGENT B0 ;  /* 0x0000000000007941 */ /* 0x000fea0003800200 */
.L_x_253:
[----:B------:R-:W-:Y:S01]  /*12510*/  UISETP.NE.AND UP0, UPT, UR41, URZ, UPT ;  /* 0x000000ff2900728c */ /* 0x000fe2000bf05270 */
[----:B------:R-:W-:-:S08]  /*12520*/  NOP ;  /* 0x0000000000007918 */ /* 0x000fd00000000000 */
[----:B------:R-:W-:Y:S05]  /*12530*/  BRA.U UP0, `(.L_x_255) ;  /* 0x0000000100087547 */ /* 0x000fea000b800000 */
[----:B------:R-:W-:Y:S05]  /*12540*/  BPT.TRAP 0x1 ;  /* 0x000000040000795c */ /* 0x000fea0000300000 */
[----:B------:R-:W-:Y:S05]  /*12550*/  BPT.TRAP 0x1 ;  /* 0x000000040000795c */ /* 0x000fea0000300000 */
.L_x_255:
[----:B------:R-:W-:Y:S01]  /*12560*/  IADD3 R0, PT, PT, R26, 0x280a8, RZ ;  /* 0x000280a81a007810 */ /* 0x000fe20007ffe0ff */
[----:B------:R-:W-:-:S03]  /*12570*/  UISETP.NE.AND UP0, UPT, UR41, URZ, UPT ;  /* 0x000000ff2900728c */ /* 0x000fc6000bf05270 */
[----:B------:R-:W-:-:S04]  /*12580*/  PRMT R0, R27, 0x654, R0 ;  /* 0x000006541b007816 */ /* 0x000fc80000000000 */
[----:B---3--:R3:W-:Y:S02]  /*12590*/  SYNCS.ARRIVE.TRANS64.RED.A1T0 RZ, [R0+URZ], RZ ;  /* 0x000000ff00ff79a7 */ /* 0x0087e400081004ff */
[----:B------:R-:W-:Y:S05]  /*125a0*/  BRA.U UP0, `(.L_x_256) ;  /* 0x0000000100047547 */ /* 0x000fea000b800000 */
[----:B------:R-:W-:Y:S05]  /*125b0*/  BPT.TRAP 0x1 ;  /* 0x000000040000795c */ /* 0x000fea0000300000 */
.L_x_256:
[----:B------:R-:W-:Y:S01]  /*125c0*/  SYNCS.ARRIVE.TRANS64.A1T0 RZ, [R26+URZ+0x280b8], RZ ;  /* 0x0280b8ff1aff79a7 */ /* 0x000fe200081000ff */
[----:B------:R-:W-:Y:S05]  /*125d0*/  EXIT ;  /* 0x000000000000794d */ /* 0x000fea0003800000 */
.L_x_27:
[----:B------:R-:W-:-:S08]  /*125e0*/  NOP ;  /* 0x0000000000007918 */ /* 0x000fd00000000000 */
[----:B------:R-:W1:Y:S02]  /*125f0*/  USETMAXREG.TRY_ALLOC.CTAPOOL UP0, 0xc0 ;  /* 0x000000c0000079c8 */ /* 0x000e640008000600 */
[----:B-1----:R-:W-:Y:S05]  /*12600*/  BRA.U !UP0, `(.L_x_27) ;  /* 0xfffffffd08f47547 */ /* 0x002fea000b83ffff */
[----:B------:R-:W1:Y:S01]  /*12610*/  S2UR UR8, SR_CTAID.X ;  /* 0x00000000000879c3 */ /* 0x000e620000002500 */
[----:B------:R-:W2:Y:S02]  /*12620*/  LDCU.64 UR6, c[0x0][0x380] ;  /* 0x00007000ff0677ac */ /* 0x000ea40008000a00 */
[----:B--2---:R-:W-:Y:S02]  /*12630*/  UISETP.NE.AND UP0, UPT, UR7, URZ, UPT ;  /* 0x000000ff0700728c */ /* 0x004fe4000bf05270 */
[----:B-1----:R-:W-:-:S04]  /*12640*/  USHF.L.U32 UR4, UR8, 0x8, URZ ;  /* 0x0000000808047899 */ /* 0x002fc800080006ff */
[----:B------:R-:W-:-:S06]  /*12650*/  UISETP.GE.U32.OR UP0, UPT, UR4, UR6, !UP0 ;  /* 0x000000060400728c */ /* 0x000fcc000c706470 */
[----:B------:R-:W-:-:S13]  /*12660*/  PLOP3.LUT P0, PT, PT, PT, UP0, 0x80, 0x8 ;  /* 0x000000000008781c */ /* 0x000fda0003f0f008 */
[----:B------:R-:W-:Y:S05]  /*12670*/  @P0 EXIT ;  /* 0x000000000000094d */ /* 0x000fea0003800000 */
[----:B------:R-:W-:Y:S02]  /*12680*/  UIADD3 UR5, UPT, UPT, UR7, 0x7f, URZ ;  /* 0x0000007f07057890 */ /* 0x000fe4000fffe0ff */
[----:B------:R-:W-:Y:S02]  /*12690*/  ULEA UR6, UR8, 0x2, 0x1 ;  /* 0x0000000208067891 */ /* 0x000fe4000f8e08ff */
[----:B------:R-:W-:Y:S02]  /*126a0*/  USHF.R.S32.HI UR4, URZ, 0x1f, UR5 ;  /* 0x0000001fff047899 */ /* 0x000fe40008011405 */
[----:B------:R-:W-:Y:S02]  /*126b0*/  UISETP.NE.AND UP1, UPT, UR39, URZ, UPT ;  /* 0x000000ff2700728c */ /* 0x000fe4000bf25270 */
[----:B------:R-:W-:Y:S02]  /*126c0*/  ULEA.HI UR5, UR4, UR5, URZ, 0x7 ;  /* 0x0000000504057291 */ /* 0x000fe4000f8f38ff */
[----:B------:R-:W-:-:S02]  /*126d0*/  ULOP3.LUT UR4, UR6, 0x1fffffe, URZ, 0xc0, !UPT ;  /* 0x01fffffe06047892 */ /* 0x000fc4000f8ec0ff */
[----:B------:R-:W-:-:S04]  /*126e0*/  USHF.R.S32.HI UR5, URZ, 0x7, UR5 ;  /* 0x00000007ff057899 */ /* 0x000fc80008011405 */
[----:B------:R-:W-:-:S04]  /*126f0*/  UISETP.LT.AND UP0, UPT, UR5, UR4, UPT ;  /* 0x000000040500728c */ /* 0x000fc8000bf01270 */
[----:B------:R-:W-:Y:S02]  /*12700*/  USEL UR50, UR5, UR4, UP0 ;  /* 0x0000000405327287 */ /* 0x000fe40008000000 */
[----:B------:R-:W-:Y:S02]  /*12710*/  USEL UR4, UR11, UR10, UP1 ;  /* 0x0000000a0b047287 */ /* 0x000fe40008800000 */
[----:B------:R-:W-:Y:S02]  /*12720*/  UISETP.LT.AND UP0, UPT, UR50, 0x2, UPT ;  /* 0x000000023200788c */ /* 0x000fe4000bf01270 */
[----:B------:R-:W-:Y:S02]  /*12730*/  ULOP3.LUT UR48, UR4, 0x1, URZ, 0xc0, !UPT ;  /* 0x0000000104307892 */ /* 0x000fe4000f8ec0ff */
[----:B------:R-:W-:Y:S02]  /*12740*/  USEL UR47, UR50, 0x2, UP0 ;  /* 0x00000002322f7887 */ /* 0x000fe40008000000 */
[----:B------:R-:W-:-:S02]  /*12750*/  UISETP.NE.U32.AND UP0, UPT, UR48, 0x1, UPT ;  /* 0x000000013000788c */ /* 0x000fc4000bf05070 */
[----:B------:R-:W-:-:S07]  /*12760*/  UIADD3 UR5, UPT, UPT, -UR47, UR50, URZ ;  /* 0x000000322f057290 */ /* 0x000fce000fffe1ff */
[----:B------:R-:W-:Y:S05]  /*12770*/  BRA.U !UP0, `(.L_x_257) ;  /* 0x0000000108047547 */ /* 0x000fea000b800000 */
[----:B------:R-:W-:Y:S05]  /*12780*/  BPT.TRAP 0x1 ;  /* 0x000000040000795c */ /* 0x000fea0000300000 */
.L_x_257:
[----:B------:R-:W1:Y:S01]  /*12790*/  S2UR UR53, SR_CgaCtaId ;  /* 0x00000000003579c3 */ /* 0x000e620000008800 */
[----:B------:R-:W-:Y:S01]  /*127a0*/  UISETP.NE.AND UP0, UPT, UR39, URZ, UPT ;  /* 0x000000ff2700728c */ /* 0x000fe2000bf05270 */
[----:B------:R-:W-:Y:S01]  /*127b0*/  MOV R3, 0x1 ;  /* 0x0000000100037802 */ /* 0x000fe20000000f00 */
[----:B------:R-:W-:Y:S01]  /*127c0*/  UMOV UR4, 0x400 ;  /* 0x0000040000047882 */ /* 0x000fe20000000000 */
[----:B------:R-:W-:Y:S02]  /*127d0*/  USHF.L.U32 UR49, UR49, 0x3, URZ ;  /* 0x0000000331317899 */ /* 0x000fe400080006ff */
[----:B------:R-:W-:Y:S01]  /*127e0*/  SHF.L.U32 R3, R3, 0x1f, RZ ;  /* 0x0000001f03037819 */ /* 0x000fe200000006ff */
[----:B------:R-:W-:Y:S01]  /*127f0*/  UMOV UR46, 0x1 ;  /* 0x00000001002e7882 */ /* 0x000fe20000000000 */
[----:B-1----:R-:W-:-:S04]  /*12800*/  ULEA UR53, UR53, UR4, 0x18 ;  /* 0x0000000435357291 */ /* 0x002fc8000f8ec0ff */
[----:B------:R-:W-:Y:S02]  /*12810*/  UIADD3 UR4, UPT, UPT, UR53, 0x28078, URZ ;  /* 0x0002807835047890 */ /* 0x000fe4000fffe0ff */
[----:B------:R-:W-:Y:S02]  /*12820*/  @!UP0 UIADD3 UR4, UPT, UPT, UR53, 0x28088, URZ ;  /* 0x0002808835048890 */ /* 0x000fe4000fffe0ff */
[----:B------:R-:W-:-:S07]  /*12830*/  UIADD3 UR55, UPT, UPT, UR53, UR49, URZ ;  /* 0x0000003135377290 */ /* 0x000fce000fffe0ff */
[----:B------:R-:W1:Y:S02]  /*12840*/  SYNCS.PHASECHK.TRANS64.TRYWAIT P0, [UR4], R3 ;  /* 0x00000003ff0075a7 */ /* 0x000e640008001104 */
[----:B-1----:R-:W-:Y:S05]  /*12850*/  @!P0 BRA `(.L_x_258) ;  /* 0x0000010800748947 */ /* 0x002fea0003800000 */
.L_x_444:
[----:B------:R-:W-:Y:S01]  /*12860*/  UISETP.GE.AND UP0, UPT, UR5, 0x1, UPT ;  /* 0x000000010500788c */ /* 0x000fe2000bf06270 */
[----:B------:R-:W-:Y:S01]  /*12870*/  HFMA2 R2, -RZ, RZ, 0, 0 ;  /* 0x00000000ff027431 */ /* 0x000fe200000001ff */
[----:B------:R-:W-:Y:S01]  /*12880*/  MOV R17, 0xff800000 ;  /* 0xff80000000117802 */ /* 0x000fe20000000f00 */
[----:B------:R-:W-:Y:S01]  /*12890*/  HFMA2 R16, -RZ, RZ, 0, 0 ;  /* 0x00000000ff107431 */ /* 0x000fe200000001ff */
[----:B------:R-:W-:Y:S01]  /*128a0*/  UMOV UR45, 0x1 ;  /* 0x00000001002d7882 */ /* 0x000fe20000000000 */
[----:B------:R-:W-:Y:S01]  /*128b0*/  UMOV UR43, URZ ;  /* 0x000000ff002b7c82 */ /* 0x000fe20008000000 */
[----:B------:R-:W-:-:S03]  /*128c0*/  UMOV UR42, URZ ;  /* 0x000000ff002a7c82 */ /* 0x000fc60008000000 */
[----:B------:R-:W-:Y:S05]  /*128d0*/  BRA.U !UP0, `(.L_x_259) ;  /* 0x0000004508a07547 */ /* 0x000fea000b800000 */
[----:B------:R-:W-:Y:S01]  /*128e0*/  ULOP3.LUT UR41, URZ, UR47, URZ, 0x33, !UPT ;  /* 0x0000002fff297292 */ /* 0x000fe2000f8e33ff */
[----:B------:R-:W-:Y:S01]  /*128f0*/  MOV R16, RZ ;  /* 0x000000ff00107202 */ /* 0x000fe20000000f00 */
[----:B------:R-:W2:Y:S01]  /*12900*/  LDCU UR36, c[0x0][0x704] ;  /* 0x0000e080ff2477ac */ /* 0x000ea20008000800 */
[----:B------:R-:W-:Y:S01]  /*12910*/  MOV R156, 0xff800000 ;  /* 0xff800000009c7802 */ /* 0x000fe20000000f00 */
[----:B------:R-:W-:Y:S01]  /*12920*/  UIADD3 UR41, UPT, UPT, UR41, UR50, URZ ;  /* 0x0000003229297290 */ /* 0x000fe2000fffe0ff */
[----:B------:R-:W-:Y:S01]  /*12930*/  UMOV UR42, URZ ;  /* 0x000000ff002a7c82 */ /* 0x000fe20008000000 */
[----:B------:R-:W-:Y:S01]  /*12940*/  UMOV UR45, 0x1 ;  /* 0x00000001002d7882 */ /* 0x000fe20000000000 */
[----:B------:R-:W-:Y:S01]  /*12950*/  UMOV UR46, 0x1 ;  /* 0x00000001002e7882 */ /* 0x000fe20000000000 */
[----:B------:R-:W-:-:S08]  /*12960*/  UMOV UR43, URZ ;  /* 0x000000ff002b7c82 */ /* 0x000fd00008000000 */
.L_x_280:
[----:B------:R-:W3:Y:S01]  /*12970*/  S2R R2, SR_TID.X ;  /* 0x0000000000027919 */ /* 0x000ee20000002100 */
[----:B------:R-:W-:Y:S01]  /*12980*/  UISETP.NE.AND UP0, UPT, UR39, URZ, UPT ;  /* 0x000000ff2700728c */ /* 0x000fe2000bf05270 */
[----:B------:R-:W-:-:S03]  /*12990*/  UMOV UR4, 0x20 ;  /* 0x0000002000047882 */ /* 0x000fc60000000000 */
[----:B------:R-:W-:Y:S02]  /*129a0*/  USEL UR4, UR4, 0xa0, UP0 ;  /* 0x000000a004047887 */ /* 0x000fe40008000000 */
[----:B------:R-:W-:Y:S01]  /*129b0*/  USEL UR5, UR43, UR42, UP0 ;  /* 0x0000002a2b057287 */ /* 0x000fe20008000000 */
[----:B---3--:R-:W-:-:S05]  /*129c0*/  IMAD.U32 R18, R2, 0x10000, RZ ;  /* 0x0001000002127824 */ /* 0x008fca00078e00ff */
[----:B------:R-:W-:-:S05]  /*129d0*/  LOP3.LUT R18, R18, 0x600000, RZ, 0xc0, !PT ;  /* 0x0060000012127812 */ /* 0x000fca00078ec0ff */
[----:B-1----:R-:W-:Y:S01]  /*129e0*/  VIADD R0, R18, UR4 ;  /* 0x0000000412007c36 */ /* 0x002fe20008000000 */
[----:B------:R-:W-:-:S04]  /*129f0*/  USEL UR4, UR51, UR52, UP0 ;  /* 0x0000003433047287 */ /* 0x000fc80008000000 */
[----:B------:R-:W-:Y:S01]  /*12a00*/  UISETP.GT.U32.AND UP0, UPT, UR4, 0x1, UPT ;  /* 0x000000010400788c */ /* 0x000fe2000bf04070 */
[----:B------:R-:W1:Y:S02]  /*12a10*/  SHFL.IDX PT, R0, R0, RZ, 0x1f ;  /* 0x00001fff00007589 */ /* 0x000e6400000e0000 */
[----:B-1----:R-:W-:-:S06]  /*12a20*/  R2UR UR37, R0 ;  /* 0x00000000002572ca */ /* 0x002fcc00000e0000 */
[----:B--2---:R-:W-:Y:S09]  /*12a30*/  BRA.U UP0, `(.L_x_260) ;  /* 0x0000000100047547 */ /* 0x004ff2000b800000 */
[----:B--2---:R-:W-:Y:S05]  /*12a40*/  BPT.TRAP 0x1 ;  /* 0x000000040000795c */ /* 0x004fea0000300000 */
.L_x_260:
[----:B------:R-:W1:Y:S01]  /*12a50*/  S2UR UR38, SR_CgaCtaId ;  /* 0x00000000002679c3 */ /* 0x000e620000008800 */
[----:B------:R-:W-:Y:S01]  /*12a60*/  UISETP.NE.AND UP0, UPT, UR39, URZ, UPT ;  /* 0x000000ff2700728c */ /* 0x000fe2000bf05270 */
[----:B------:R-:W-:Y:S01]  /*12a70*/  IMAD.U32 R3, RZ, RZ, UR5 ;  /* 0x00000005ff037e24 */ /* 0x000fe2000f8e00ff */
[----:B------:R-:W-:Y:S01]  /*12a80*/  UMOV UR4, 0x400 ;  /* 0x0000040000047882 */ /* 0x000fe20000000000 */
[----:B------:R-:W-:Y:S01]  /*12a90*/  SHF.R.U32.HI R2, RZ, 0x5, R2 ;  /* 0x00000005ff027819 */ /* 0x000fe20000011602 */
[----:B------:R-:W-:Y:S01]  /*12aa0*/  USEL UR5, URZ, 0x80, UP0 ;  /* 0x00000080ff057887 */ /* 0x000fe20008000000 */
[----:B------:R-:W-:Y:S02]  /*12ab0*/  SHF.R.U32.HI R22, RZ, 0x15, R18 ;  /* 0x00000015ff167819 */ /* 0x000fe40000011612 */
[----:B------:R-:W-:Y:S02]  /*12ac0*/  SHF.L.U32 R3, R3, 0x1f, RZ ;  /* 0x0000001f03037819 */ /* 0x000fe400000006ff */
[----:B------:R-:W-:-:S02]  /*12ad0*/  LOP3.LUT R19, R2, 0x3, RZ, 0xc0, !PT ;  /* 0x0000000302137812 */ /* 0x000fc400078ec0ff */
[----:B------:R-:W-:Y:S02]  /*12ae0*/  LOP3.LUT R18, R18, UR5, RZ, 0xfc, !PT ;  /* 0x0000000512127c12 */ /* 0x000fe4000f8efcff */
[----:B------:R-:W-:Y:S01]  /*12af0*/  ISETP.NE.AND P0, PT, R19, R22, PT ;  /* 0x000000161300720c */ /* 0x000fe20003f05270 */
[----:B-1----:R-:W-:-:S04]  /*12b00*/  ULEA UR38, UR38, UR4, 0x18 ;  /* 0x0000000426267291 */ /* 0x002fc8000f8ec0ff */
[----:B------:R-:W-:Y:S02]  /*12b10*/  UIADD3 UR4, UPT, UPT, UR38, 0x28060, URZ ;  /* 0x0002806026047890 */ /* 0x000fe4000fffe0ff */
[----:B------:R-:W-:-:S09]  /*12b20*/  @UP0 UIADD3 UR4, UPT, UPT, UR38, 0x28050, URZ ;  /* 0x0002805026040890 */ /* 0x000fd2000fffe0ff */
[----:B------:R-:W1:Y:S02]  /*12b30*/  SYNCS.PHASECHK.TRANS64.TRYWAIT P1, [UR4], R3 ;  /* 0x00000003ff0075a7 */ /* 0x000e640008021104 */
[----:B-1----:R-:W-:Y:S05]  /*12b40*/  @!P1 BRA `(.L_x_261) ;  /* 0x0000010400d09947 */ /* 0x002fea0003800000 */
.L_x_446:
        /* <DEDUP_REMOVED lines=17> */
.L_x_262:
[C---:B-1----:R-:W-:Y:S01]  /*12c60*/  VIADD R0, R18.reuse, 0x20 ;  /* 0x0000002012007836 */ /* 0x042fe20000000000 */
[----:B------:R-:W-:Y:S05]  /*12c70*/  WARPSYNC.ALL ;  /* 0x0000000000007948 */ /* 0x000fea0003800000 */
[----:B------:R-:W-:Y:S02]  /*12c80*/  SHF.R.U32.HI R0, RZ, 0x15, R0 ;  /* 0x00000015ff007819 */ /* 0x000fe40000011600 */
[----:B------:R-:W-:Y:S02]  /*12c90*/  R2UR UR4, R18 ;  /* 0x00000000120472ca */ /* 0x000fe400000e0000 */
[----:B------:R-:W-:-:S11]  /*12ca0*/  ISETP.NE.AND P0, PT, R19, R0, PT ;  /* 0x000000001300720c */ /* 0x000fd60003f05270 */
[----:B------:R-:W1:Y:S02]  /*12cb0*/  LDTM.x32 R124, tmem[UR4] ;  /* 0x00000004007c79ee */ /* 0x000e6400082c0000 */
[----:B-1----:R-:W-:Y:S05]  /*12cc0*/  @!P0 BRA `(.L_x_263) ;  /* 0x0000000000408947 */ /* 0x002fea0003800000 */
[----:B------:R-:W-:Y:S01]  /*12cd0*/  MOV R14, 0x8 ;  /* 0x00000008000e7802 */ /* 0x000fe20000000f00 */
[----:B------:R-:W1:Y:S01]  /*12ce0*/  LDCU.64 UR8, c[0x4][0xb0] ;  /* 0x01001600ff0877ac */ /* 0x000e620008000a00 */
[----:B------:R-:W-:Y:S02]  /*12cf0*/  HFMA2 R12, -RZ, RZ, 0, 5.9604644775390625e-08 ;  /* 0x00000001ff0c7431 */ /* 0x000fe400000001ff */
[----:B------:R-:W-:Y:S01]  /*12d00*/  IMAD.MOV.U32 R8, RZ, RZ, 0x192 ;  /* 0x00000192ff087424 */ /* 0x000fe200078e00ff */
[----:B------:R-:W3:Y:S01]  /*12d10*/  LDCU.64 UR6, c[0x4][0xb8] ;  /* 0x01001700ff0677ac */ /* 0x000ee20008000a00 */
[----:B------:R-:W4:Y:S01]  /*12d20*/  LDC.64 R14, c[0x4][R14] ;  /* 0x010000000e0e7b82 */ /* 0x000f220000000a00 */
        /* <DEDUP_REMOVED lines=10> */
.L_x_263:
[C---:B------:R-:W-:Y:S01]  /*12dd0*/  VIADD R0, R18.reuse, 0x40 ;  /* 0x0000004012007836 */ /* 0x040fe20000000000 */
[----:B------:R-:W-:Y:S05]  /*12de0*/  WARPSYNC.ALL ;  /* 0x0000000000007948 */ /* 0x000fea0003800000 */
[----:B------:R-:W-:Y:S02]  /*12df0*/  SHF.R.U32.HI R0, RZ, 0x15, R0 ;  /* 0x00000015ff007819 */ /* 0x000fe40000011600 */
[----:B------:R-:W-:Y:S02]  /*12e00*/  R2UR UR4, R18 ;  /* 0x00000000120472ca */ /* 0x000fe400000e0000 */
[----:B------:R-:W-:-:S11]  /*12e10*/  ISETP.NE.AND P0, PT, R19, R0, PT ;  /* 0x000000001300720c */ /* 0x000fd60003f05270 */
[----:B------:R-:W1:Y:S02]  /*12e20*/  LDTM.x32 R92, tmem[UR4+0x20] ;  /* 0x00002004005c79ee */ /* 0x000e6400082c0000 */
        /* <DEDUP_REMOVED lines=17> */
.L_x_264:
        /* <DEDUP_REMOVED lines=23> */
.L_x_265:
[C---:B------:R-:W-:Y:S01]  /*130b0*/  FMNMX3 R3, R156.reuse, R124, R128, !PT ;  /* 0x0000007c9c037276 */ /* 0x040fe20007800080 */
[----:B------:R-:W-:Y:S05]  /*130c0*/  WARPSYNC.ALL ;  /* 0x0000000000007948 */ /* 0x000fea0003800000 */
[C---:B------:R-:W-:Y:S02]  /*130d0*/  FMNMX3 R0, R156.reuse, R125, R129, !PT ;  /* 0x0000007d9c007276 */ /* 0x040fe40007800081 */
[----:B------:R-:W-:Y:S02]  /*130e0*/  FMNMX3 R5, R156, R126, R130, !PT ;  /* 0x0000007e9c057276 */ /* 0x000fe40007800082 */
[----:B------:R-:W-:-:S02]  /*130f0*/  FMNMX3 R3, R3, R132, R136, !PT ;  /* 0x0000008403037276 */ /* 0x000fc40007800088 */
[----:B------:R-:W-:Y:S02]  /*13100*/  FMNMX3 R0, R0, R133, R137, !PT ;  /* 0x0000008500007276 */ /* 0x000fe40007800089 */
[----:B------:R-:W-:Y:S02]  /*13110*/  FMNMX3 R6, R156, R127, R131, !PT ;  /* 0x0000007f9c067276 */ /* 0x000fe40007800083 */
[----:B------:R-:W-:Y:S02]  /*13120*/  FMNMX3 R5, R5, R134, R138, !PT ;  /* 0x0000008605057276 */ /* 0x000fe4000780008a */
[----:B------:R-:W-:Y:S02]  /*13130*/  FMNMX3 R3, R3, R140, R144, !PT ;  /* 0x0000008c03037276 */ /* 0x000fe40007800090 */
[----:B------:R-:W-:Y:S02]  /*13140*/  FMNMX3 R0, R0, R141, R145, !PT ;  /* 0x0000008d00007276 */ /* 0x000fe40007800091 */
[----:B------:R-:W-:-:S02]  /*13150*/  FMNMX3 R6, R6, R135, R139, !PT ;  /* 0x0000008706067276 */ /* 0x000fc4000780008b */
[----:B------:R-:W-:Y:S02]  /*13160*/  FMNMX3 R5, R5, R142, R146, !PT ;  /* 0x0000008e05057276 */ /* 0x000fe40007800092 */
[----:B------:R-:W-:Y:S02]  /*13170*/  R2UR UR4, R18 ;  /* 0x00000000120472ca */ /* 0x000fe400000e0000 */
[----:B------:R-:W-:Y:S02]  /*13180*/  FMNMX3 R3, R3, R148, R152, !PT ;  /* 0x0000009403037276 */ /* 0x000fe40007800098 */
[----:B------:R-:W-:Y:S02]  /*13190*/  FMNMX3 R0, R0, R149, R153, !PT ;  /* 0x0000009500007276 */ /* 0x000fe40007800099 */
[----:B------:R-:W-:Y:S02]  /*131a0*/  FMNMX3 R6, R6, R143, R147, !PT ;  /* 0x0000008f06067276 */ /* 0x000fe40007800093 */
[----:B------:R-:W-:-:S02]  /*131b0*/  FMNMX3 R5, R5, R150, R154, !PT ;  /* 0x0000009605057276 */ /* 0x000fc4000780009a */
[----:B------:R-:W-:Y:S02]  /*131c0*/  FMNMX3 R3, R3, R92, R96, !PT ;  /* 0x0000005c03037276 */ /* 0x000fe40007800060 */
[----:B------:R-:W-:Y:S01]  /*131d0*/  FMNMX3 R0, R0, R93, R97, !PT ;  /* 0x0000005d00007276 */ /* 0x000fe20007800061 */
[----:B------:R-:W1:Y:S01]  /*131e0*/  LDTM.x32 R60, tmem[UR4+0x60] ;  /* 0x00006004003c79ee */ /* 0x000e6200082c0000 */
[----:B------:R-:W-:Y:S02]  /*131f0*/  FMNMX3 R6, R6, R151, R155, !PT ;  /* 0x0000009706067276 */ /* 0x000fe4000780009b */
[----:B------:R-:W-:Y:S02]  /*13200*/  FMNMX3 R5, R5, R94, R98, !PT ;  /* 0x0000005e05057276 */ /* 0x000fe40007800062 */
        /* <DEDUP_REMOVED lines=28> */
[----:B-1----:R-:W-:Y:S02]  /*133d0*/  FMNMX3 R3, R3, R60, R64, !PT ;  /* 0x0000003c03037276 */ /* 0x002fe40007800040 */
        /* <DEDUP_REMOVED lines=15> */
[----:B------:R-:W-:Y:S02]  /*134d0*/  ISETP.NE.AND P0, PT, R19, R22, PT ;  /* 0x000000161300720c */ /* 0x000fe40003f05270 */
[----:B------:R-:W-:Y:S02]  /*134e0*/  FMNMX3 R17, R6, R87, R91, !PT ;  /* 0x0000005706117276 */ /* 0x000fe4000780005b */
[----:B------:R-:W-:-:S04]  /*134f0*/  FMNMX3 R0, R4, R3, R0, !PT ;  /* 0x0000000304007276 */ /* 0x000fc80007800000 */
[----:B------:R-:W-:-:S04]  /*13500*/  FMNMX R17, R17, R0, !PT ;  /* 0x0000000011117209 */ /* 0x000fc80007800000 */
[----:B------:R-:W-:-:S04]  /*13510*/  FSETP.NEU.AND P1, PT, R17, -INF , PT ;  /* 0xff8000001100780b */ /* 0x000fc80003f2d000 */
[----:B------:R-:W-:Y:S01]  /*13520*/  FSEL R157, R17, RZ, P1 ;  /* 0x000000ff119d7208 */ /* 0x000fe20000800000 */
[----:B------:R-:W-:Y:S08]  /*13530*/  @!P0 BRA `(.L_x_266) ;  /* 0x0000000000408947 */ /* 0x000ff00003800000 */
        /* <DEDUP_REMOVED lines=16> */
.L_x_266:
[----:B------:R-:W-:Y:S05]  /*13640*/  WARPSYNC.ALL ;  /* 0x0000000000007948 */ /* 0x000fea0003800000 */
[----:B------:R-:W-:Y:S02]  /*13650*/  R2UR UR4, R18 ;  /* 0x00000000120472ca */ /* 0x000fe400000e0000 */
[----:B------:R-:W-:-:S11]  /*13660*/  ISETP.NE.AND P0, PT, RZ, UR48, PT ;  /* 0x00000030ff007c0c */ /* 0x000fd6000bf05270 */
[----:B------:R1:W-:Y:S02]  /*13670*/  STTM.x2 tmem[UR4], R156 ;  /* 0x0000009c000079ed */ /* 0x0003e400080c0004 */
[----:B------:R-:W-:Y:S05]  /*13680*/  @P0 BRA `(.L_x_267) ;  /* 0x0000000000040947 */ /* 0x000fea0003800000 */
[----:B--2---:R-:W-:Y:S05]  /*13690*/  BPT.TRAP 0x1 ;  /* 0x000000040000795c */ /* 0x004fea0000300000 */
.L_x_267:
[----:B------:R-:W-:Y:S01]  /*136a0*/  UISETP.NE.AND UP0, UPT, UR39, URZ, UPT ;  /* 0x000000ff2700728c */ /* 0x000fe2000bf05270 */
[----:B------:R-:W-:Y:S01]  /*136b0*/  MOV R3, UR44 ;  /* 0x0000002c00037c02 */ /* 0x000fe20008000f00 */
[----:B------:R-:W-:Y:S01]  /*136c0*/  UIADD3 UR4, UPT, UPT, UR38, 0x28080, URZ ;  /* 0x0002808026047890 */ /* 0x000fe2000fffe0ff */
[----:B------:R-:W-:Y:S02]  /*136d0*/  MOV R4, UR49 ;  /* 0x0000003100047c02 */ /* 0x000fe40008000f00 */
[----:B------:R-:W-:Y:S02]  /*136e0*/  SHF.L.U32 R3, R3, 0x1f, RZ ;  /* 0x0000001f03037819 */ /* 0x000fe400000006ff */
[----:B------:R-:W-:-:S04]  /*136f0*/  FSETP.NEU.AND P0, PT, R17, -INF , PT ;  /* 0xff8000001100780b */ /* 0x000fc80003f0d000 */
[----:B------:R-:W-:Y:S01]  /*13700*/  @UP0 UIADD3 UR4, UPT, UPT, UR38, 0x28070, URZ ;  /* 0x0002807026040890 */ /* 0x000fe2000fffe0ff */
[----:B------:R-:W-:-:S05]  /*13710*/  FSEL R0, R17, RZ, P0 ;  /* 0x000000ff11007208 */ /* 0x000fca0000000000 */
[----:B--2---:R-:W-:-:S03]  /*13720*/  FMUL R0, R0, -UR36 ;  /* 0x8000002400007c20 */ /* 0x004fc60008400000 */
[----:B------:R-:W-:Y:S01]  /*13730*/  SYNCS.ARRIVE.TRANS64.A1T0 RZ, [UR4], RZ ;  /* 0x000000ffffff79a7 */ /* 0x000fe20008100004 */
[--C-:B------:R-:W-:Y:S01]  /*13740*/  FFMA2 R18, R124.F32x2.HI_LO, UR36.F32, R0.reuse.F32 ;  /* 0x000000247c127c49 */ /* 0x100fe20009200000 */
[----:B------:R-:W-:Y:S01]  /*13750*/  USEL UR4, UR46, UR45, UP0 ;  /* 0x0000002d2e047287 */ /* 0x000fe20008000000 */
[--C-:B------:R-:W-:Y:S02]  /*13760*/  FFMA2 R22, R126.F32x2.HI_LO, UR36.F32, R0.reuse.F32 ;  /* 0x000000247e167c49 */ /* 0x100fe40009200000 */
[--C-:B------:R-:W-:Y:S01]  /*13770*/  FFMA2 R124, R128.F32x2.HI_LO, UR36.F32, R0.reuse.F32 ;  /* 0x00000024807c7c49 */ /* 0x100fe20009200000 */
[----:B------:R-:W-:Y:S01]  /*13780*/  FSETP.GEU.AND P4, PT, R18, -126, PT ;  /* 0xc2fc00001200780b */ /* 0x000fe20003f8e000 */
[----:B------:R-:W-:Y:S01]  /*13790*/  ULOP3.LUT UR40, UR4, 0x1, URZ, 0x3c, !UPT ;  /* 0x0000000104287892 */ /* 0x000fe2000f8e3cff */
[----:B------:R-:W2:Y:S01]  /*137a0*/  SYNCS.PHASECHK.TRANS64.TRYWAIT P5, [R4+UR53+0x280d0], R3 ;  /* 0x0280d003040075a7 */ /* 0x000ea200080a1135 */
[----:B------:R-:W-:Y:S01]  /*137b0*/  FSETP.GEU.AND P3, PT, R19, -126, PT ;  /* 0xc2fc00001300780b */ /* 0x000fe20003f6e000 */
[----:B------:R-:W-:Y:S01]  /*137c0*/  FFMA2 R126, R130.F32x2.HI_LO, UR36.F32, R0.F32 ;  /* 0x00000024827e7c49 */ /* 0x000fe20009200000 */
[----:B------:R-:W-:-:S02]  /*137d0*/  FSETP.GEU.AND P2, PT, R22, -126, PT ;  /* 0xc2fc00001600780b */ /* 0x000fc40003f4e000 */
[----:B------:R-:W-:Y:S02]  /*137e0*/  FSETP.GEU.AND P1, PT, R23, -126, PT ;  /* 0xc2fc00001700780b */ /* 0x000fe40003f2e000 */
[----:B------:R-:W-:Y:S02]  /*137f0*/  FSETP.GEU.AND P0, PT, R124, -126, PT ;  /* 0xc2fc00007c00780b */ /* 0x000fe40003f0e000 */
[----:B------:R-:W-:Y:S02]  /*13800*/  FSETP.GEU.AND P6, PT, R125, -126, PT ;  /* 0xc2fc00007d00780b */ /* 0x000fe40003fce000 */
[----:B------:R-:W-:-:S03]  /*13810*/  @!P4 FMUL R18, R18, 0.5 ;  /* 0x3f0000001212c820 */ /* 0x000fc60000400000 */
[----:B------:R-:W-:Y:S02]  /*13820*/  @!P3 FMUL R19, R19, 0.5 ;  /* 0x3f0000001313b820 */ /* 0x000fe40000400000 */
[----:B------:R-:W-:Y:S01]  /*13830*/  @!P2 FMUL R22, R22, 0.5 ;  /* 0x3f0000001616a820 */ /* 0x000fe20000400000 */
[----:B------:R-:W3:Y:S01]  /*13840*/  MUFU.EX2 R18, R18 ;  /* 0x0000001200127308 */ /* 0x000ee20000000800 */
[----:B------:R-:W-:-:S07]  /*13850*/  @!P1 FMUL R23, R23, 0.5 ;  /* 0x3f00000017179820 */ /* 0x000fce0000400000 */
[----:B------:R-:W4:Y:S08]  /*13860*/  MUFU.EX2 R19, R19 ;  /* 0x0000001300137308 */ /* 0x000f300000000800 */
[----:B------:R-:W1:Y:S08]  /*13870*/  MUFU.EX2 R22, R22 ;  /* 0x0000001600167308 */ /* 0x000e700000000800 */
[----:B------:R-:W1:Y:S02]  /*13880*/  MUFU.EX2 R23, R23 ;  /* 0x0000001700177308 */ /* 0x000e640000000800 */
[----:B-1234-:R-:W-:Y:S05]  /*13890*/  @!P5 BRA `(.L_x_268) ;  /* 0x000000f80094d947 */ /* 0x01efea0003800000 */
.L_x_447:
[----:B------:R-:W-:Y:S01]  /*138a0*/  @!P0 FMUL R124, R124, 0.5 ;  /* 0x3f0000007c7c8820 */ /* 0x000fe20000400000 */
[--C-:B------:R-:W-:Y:S01]  /*138b0*/  FFMA2 R128, R132.F32x2.HI_LO, UR36.F32, R0.reuse.F32 ;  /* 0x0000002484807c49 */ /* 0x100fe20009200000 */
[----:B------:R-:W-:Y:S01]  /*138c0*/  FSETP.GEU.AND P5, PT, R126, -126, PT ;  /* 0xc2fc00007e00780b */ /* 0x000fe20003fae000 */
[----:B------:R-:W-:Y:S01]  /*138d0*/  @!P4 FMUL R18, R18, R18 ;  /* 0x000000121212c220 */ /* 0x000fe20000400000 */
[--C-:B------:R-:W-:Y:S01]  /*138e0*/  FFMA2 R130, R134.F32x2.HI_LO, UR36.F32, R0.reuse.F32 ;  /* 0x0000002486827c49 */ /* 0x100fe20009200000 */
[----:B------:R-:W-:Y:S01]  /*138f0*/  FSETP.GEU.AND P4, PT, R127, -126, PT ;  /* 0xc2fc00007f00780b */ /* 0x000fe20003f8e000 */
[----:B------:R-:W2:Y:S01]  /*13900*/  MUFU.EX2 R124, R124 ;  /* 0x0000007c007c7308 */ /* 0x000ea20000000800 */
[----:B------:R-:W-:Y:S01]  /*13910*/  @!P3 FMUL R19, R19, R19 ;  /* 0x000000131313b220 */ /* 0x000fe20000400000 */
[----:B------:R-:W-:Y:S01]  /*13920*/  FSETP.GEU.AND P3, PT, R128, -126, PT ;  /* 0xc2fc00008000780b */ /* 0x000fe20003f6e000 */
[----:B------:R-:W-:Y:S01]  /*13930*/  @!P2 FMUL R22, R22, R22 ;  /* 0x000000161616a220 */ /* 0x000fe20000400000 */
[----:B------:R-:W-:Y:S01]  /*13940*/  @!P1 FMUL R23, R23, R23 ;  /* 0x0000001717179220 */ /* 0x000fe20000400000 */
[----:B------:R-:W-:Y:S01]  /*13950*/  FSETP.GEU.AND P2, PT, R129, -126, PT ;  /* 0xc2fc00008100780b */ /* 0x000fe20003f4e000 */
[----:B------:R-:W-:Y:S01]  /*13960*/  @!P6 FMUL R125, R125, 0.5 ;  /* 0x3f0000007d7de820 */ /* 0x000fe20000400000 */
[----:B------:R-:W-:Y:S01]  /*13970*/  FSETP.GEU.AND P1, PT, R130, -126, PT ;  /* 0xc2fc00008200780b */ /* 0x000fe20003f2e000 */
[--C-:B------:R-:W-:Y:S01]  /*13980*/  FFMA2 R132, R136.F32x2.HI_LO, UR36.F32, R0.reuse.F32 ;  /* 0x0000002488847c49 */ /* 0x100fe20009200000 */
[----:B------:R-:W-:Y:S01]  /*13990*/  USHF.R.U32.HI UR4, URZ, 0x15, UR37 ;  /* 0x00000015ff047899 */ /* 0x000fe20008011625 */
[----:B------:R-:W-:Y:S01]  /*139a0*/  @!P5 FMUL R126, R126, 0.5 ;  /* 0x3f0000007e7ed820 */ /* 0x000fe20000400000 */
[--C-:B------:R-:W-:Y:S01]  /*139b0*/  FFMA2 R134, R138.F32x2.HI_LO, UR36.F32, R0.reuse.F32 ;  /* 0x000000248a867c49 */ /* 0x100fe20009200000 */
[----:B------:R-:W3:Y:S01]  /*139c0*/  MUFU.EX2 R125, R125 ;  /* 0x0000007d007d7308 */ /* 0x000ee20000000800 */
[----:B------:R-:W-:Y:S01]  /*139d0*/  @!P4 FMUL R127, R127, 0.5 ;  /* 0x3f0000007f7fc820 */ /* 0x000fe20000400000 */
[--C-:B------:R-:W-:Y:S01]  /*139e0*/  FFMA2 R136, R140.F32x2.HI_LO, UR36.F32, R0.reuse.F32 ;  /* 0x000000248c887c49 */ /* 0x100fe20009200000 */
[----:B-1----:R-:W-:Y:S01]  /*139f0*/  MOV R3, UR4 ;  /* 0x0000000400037c02 */ /* 0x002fe20008000f00 */
[----:B------:R-:W-:Y:S01]  /*13a00*/  @!P3 FMUL R128, R128, 0.5 ;  /* 0x3f0000008080b820 */ /* 0x000fe20000400000 */
[----:B--2---:R-:W-:Y:S01]  /*13a10*/  @!P0 FMUL R124, R124, R124 ;  /* 0x0000007c7c7c8220 */ /* 0x004fe20000400000 */
[----:B------:R-:W-:Y:S01]  /*13a20*/  FSETP.GEU.AND P0, PT, R131, -126, PT ;  /* 0xc2fc00008300780b */ /* 0x000fe20003f0e000 */
[----:B------:R-:W-:Y:S01]  /*13a30*/  @!P2 FMUL R129, R129, 0.5 ;  /* 0x3f0000008181a820 */ /* 0x000fe20000400000 */
[----:B------:R-:W-:Y:S01]  /*13a40*/  @!P1 FMUL R130, R130, 0.5 ;  /* 0x3f00000082829820 */ /* 0x000fe20000400000 */
[----:B------:R-:W1:Y:S01]  /*13a50*/  MUFU.EX2 R126, R126 ;  /* 0x0000007e007e7308 */ /* 0x000e620000000800 */
[--C-:B------:R-:W-:Y:S01]  /*13a60*/  FFMA2 R138, R142.F32x2.HI_LO, UR36.F32, R0.reuse.F32 ;  /* 0x000000248e8a7c49 */ /* 0x100fe20009200000 */
[----:B------:R-:W-:Y:S01]  /*13a70*/  ULOP3.LUT UR5, UR49, 0x8, URZ, 0x3c, !UPT ;  /* 0x0000000831057892 */ /* 0x000fe2000f8e3cff */
[--C-:B------:R-:W-:Y:S01]  /*13a80*/  FFMA2 R140, R144.F32x2.HI_LO, UR36.F32, R0.reuse.F32 ;  /* 0x00000024908c7c49 */ /* 0x100fe20009200000 */
[----:B------:R-:W-:Y:S01]  /*13a90*/  UISETP.NE.AND UP0, UPT, UR39, URZ, UPT ;  /* 0x000000ff2700728c */ /* 0x000fe2000bf05270 */
[--C-:B------:R-:W-:Y:S01]  /*13aa0*/  FFMA2 R142, R146.F32x2.HI_LO, UR36.F32, R0.reuse.F32 ;  /* 0x00000024928e7c49 */ /* 0x100fe20009200000 */
[----:B------:R-:W-:Y:S01]  /*13ab0*/  ULOP3.LUT UR44, UR44, 0x1, URZ, 0x3c, !UPT ;  /* 0x000000012c2c7892 */ /* 0x000fe2000f8e3cff */
[--C-:B------:R-:W-:Y:S01]  /*13ac0*/  FFMA2 R144, R148.F32x2.HI_LO, UR36.F32, R0.reuse.F32 ;  /* 0x0000002494907c49 */ /* 0x100fe20009200000 */
[----:B------:R-:W2:Y:S01]  /*13ad0*/  MUFU.EX2 R127, R127 ;  /* 0x0000007f007f7308 */ /* 0x000ea20000000800 */
[----:B---3--:R-:W-:Y:S01]  /*13ae0*/  @!P6 FMUL R125, R125, R125 ;  /* 0x0000007d7d7de220 */ /* 0x008fe20000400000 */
[----:B------:R-:W-:Y:S01]  /*13af0*/  @!P0 FMUL R131, R131, 0.5 ;  /* 0x3f00000083838820 */ /* 0x000fe20000400000 */
[----:B------:R-:W-:Y:S01]  /*13b00*/  FSETP.GEU.AND P6, PT, R132, -126, PT ;  /* 0xc2fc00008400780b */ /* 0x000fe20003fce000 */
[--C-:B------:R-:W-:Y:S01]  /*13b10*/  FFMA2 R146, R150.F32x2.HI_LO, UR36.F32, R0.reuse.F32 ;  /* 0x0000002496927c49 */ /* 0x100fe20009200000 */
[----:B------:R-:W-:Y:S01]  /*13b20*/  USEL UR46, UR40, UR46, UP0 ;  /* 0x0000002e282e7287 */ /* 0x000fe20008000000 */
[--C-:B------:R-:W-:Y:S01]  /*13b30*/  FFMA2 R148, R152.F32x2.HI_LO, UR36.F32, R0.reuse.F32 ;  /* 0x0000002498947c49 */ /* 0x100fe20009200000 */
[----:B------:R-:W-:Y:S01]  /*13b40*/  USEL UR45, UR45, UR40, UP0 ;  /* 0x000000282d2d7287 */ /* 0x000fe20008000000 */
[----:B------:R-:W3:Y:S01]  /*13b50*/  MUFU.EX2 R128, R128 ;  /* 0x0000008000807308 */ /* 0x000ee20000000800 */
[----:B-1----:R-:W-:Y:S01]  /*13b60*/  @!P5 FMUL R126, R126, R126 ;  /* 0x0000007e7e7ed220 */ /* 0x002fe20000400000 */
[----:B------:R-:W-:Y:S01]  /*13b70*/  FSETP.GEU.AND P5, PT, R133, -126, PT ;  /* 0xc2fc00008500780b */ /* 0x000fe20003fae000 */
[--C-:B------:R-:W-:Y:S01]  /*13b80*/  FFMA2 R154, R154.F32x2.HI_LO, UR36.F32, R0.reuse.F32 ;  /* 0x000000249a9a7c49 */ /* 0x100fe20009200000 */
[----:B------:R-:W-:Y:S01]  /*13b90*/  F2FP.F16.F32.PACK_AB R56, R19, R18 ;  /* 0x000000121338723e */ /* 0x000fe200000000ff */
[--C-:B------:R-:W-:Y:S01]  /*13ba0*/  FFMA2 R8, R92.F32x2.HI_LO, UR36.F32, R0.reuse.F32 ;  /* 0x000000245c087c49 */ /* 0x100fe20009200000 */
[----:B------:R-:W-:Y:S01]  /*13bb0*/  F2FP.F16.F32.PACK_AB R57, R23, R22 ;  /* 0x000000161739723e */ /* 0x000fe200000000ff */
[--C-:B------:R-:W-:Y:S01]  /*13bc0*/  FFMA2 R6, R94.F32x2.HI_LO, UR36.F32, R0.reuse.F32 ;  /* 0x000000245e067c49 */ /* 0x100fe20009200000 */
[----:B------:R-:W1:Y:S01]  /*13bd0*/  MUFU.EX2 R129, R129 ;  /* 0x0000008100817308 */ /* 0x000e620000000800 */
[----:B--2---:R-:W-:Y:S01]  /*13be0*/  @!P4 FMUL R127, R127, R127 ;  /* 0x0000007f7f7fc220 */ /* 0x004fe20000400000 */
[----:B------:R-:W-:Y:S01]  /*13bf0*/  FSETP.GEU.AND P4, PT, R134, -126, PT ;  /* 0xc2fc00008600780b */ /* 0x000fe20003f8e000 */
[----:B------:R-:W-:Y:S01]  /*13c00*/  @!P6 FMUL R132, R132, 0.5 ;  /* 0x3f0000008484e820 */ /* 0x000fe20000400000 */
[--C-:B------:R-:W-:Y:S01]  /*13c10*/  FFMA2 R4, R96.F32x2.HI_LO, UR36.F32, R0.reuse.F32 ;  /* 0x0000002460047c49 */ /* 0x100fe20009200000 */
[----:B------:R-:W-:Y:S01]  /*13c20*/  F2FP.F16.F32.PACK_AB R58, R125, R124 ;  /* 0x0000007c7d3a723e */ /* 0x000fe200000000ff */
[--C-:B------:R-:W-:Y:S01]  /*13c30*/  FFMA2 R10, R98.F32x2.HI_LO, UR36.F32, R0.reuse.F32 ;  /* 0x00000024620a7c49 */ /* 0x100fe20009200000 */
[----:B------:R-:W-:Y:S01]  /*13c40*/  F2FP.F16.F32.PACK_AB R59, R127, R126 ;  /* 0x0000007e7f3b723e */ /* 0x000fe200000000ff */
[----:B------:R-:W2:Y:S01]  /*13c50*/  MUFU.EX2 R130, R130 ;  /* 0x0000008200827308 */ /* 0x000ea20000000800 */
[----:B---3--:R-:W-:Y:S01]  /*13c60*/  @!P3 FMUL R128, R128, R128 ;  /* 0x000000808080b220 */ /* 0x008fe20000400000 */
[----:B------:R-:W-:Y:S01]  /*13c70*/  FSETP.GEU.AND P3, PT, R135, -126, PT ;  /* 0xc2fc00008700780b */ /* 0x000fe20003f6e000 */
[----:B------:R-:W-:Y:S01]  /*13c80*/  @!P5 FMUL R133, R133, 0.5 ;  /* 0x3f0000008585d820 */ /* 0x000fe20000400000 */
[----:B------:R-:W-:-:S02]  /*13c90*/  FFMA2 R150, R122.F32x2.HI_LO, UR36.F32, R0.F32 ;  /* 0x000000247a967c49 */ /* 0x000fc40009200000 */
[--C-:B------:R-:W-:Y:S02]  /*13ca0*/  FFMA2 R24, R24.F32x2.HI_LO, UR36.F32, R0.reuse.F32 ;  /* 0x0000002418187c49 */ /* 0x100fe40009200000 */
[----:B------:R-:W3:Y:S01]  /*13cb0*/  MUFU.EX2 R131, R131 ;  /* 0x0000008300837308 */ /* 0x000ee20000000800 */
[----:B-1----:R-:W-:Y:S01]  /*13cc0*/  @!P2 FMUL R129, R129, R129 ;  /* 0x000000818181a220 */ /* 0x002fe20000400000 */
[----:B------:R-:W-:Y:S01]  /*13cd0*/  FSETP.GEU.AND P2, PT, R136, -126, PT ;  /* 0xc2fc00008800780b */ /* 0x000fe20003f4e000 */
[----:B------:R-:W-:Y:S01]  /*13ce0*/  @!P4 FMUL R134, R134, 0.5 ;  /* 0x3f0000008686c820 */ /* 0x000fe20000400000 */
[--C-:B------:R-:W-:Y:S02]  /*13cf0*/  FFMA2 R26, R26.F32x2.HI_LO, UR36.F32, R0.reuse.F32 ;  /* 0x000000241a1a7c49 */ /* 0x100fe40009200000 */
[--C-:B------:R-:W-:Y:S02]  /*13d00*/  FFMA2 R28, R28.F32x2.HI_LO, UR36.F32, R0.reuse.F32 ;  /* 0x000000241c1c7c49 */ /* 0x100fe40009200000 */
[----:B------:R-:W-:Y:S01]  /*13d10*/  @!P3 FMUL R135, R135, 0.5 ;  /* 0x3f0000008787b820 */ /* 0x000fe20000400000 */
[----:B--2---:R-:W-:Y:S01]  /*13d20*/  @!P1 FMUL R130, R130, R130 ;  /* 0x0000008282829220 */ /* 0x004fe20000400000 */
[----:B------:R-:W-:Y:S01]  /*13d30*/  FSETP.GEU.AND P1, PT, R137, -126, PT ;  /* 0xc2fc00008900780b */ /* 0x000fe20003f2e000 */
[----:B------:R-:W1:Y:S01]  /*13d40*/  MUFU.EX2 R132, R132 ;  /* 0x0000008400847308 */ /* 0x000e620000000800 */
[----:B------:R-:W-:-:S02]  /*13d50*/  FFMA2 R30, R30.F32x2.HI_LO, UR36.F32, R0.F32 ;  /* 0x000000241e1e7c49 */ /* 0x000fc40009200000 */
[--C-:B------:R-:W-:Y:S02]  /*13d60*/  FFMA2 R32, R32.F32x2.HI_LO, UR36.F32, R0.reuse.F32 ;  /* 0x0000002420207c49 */ /* 0x100fe40009200000 */
[----:B------:R-:W-:Y:S01]  /*13d70*/  @!P2 FMUL R136, R136, 0.5 ;  /* 0x3f0000008888a820 */ /* 0x000fe20000400000 */
[----:B---3--:R-:W-:Y:S01]  /*13d80*/  @!P0 FMUL R131, R131, R131 ;  /* 0x0000008383838220 */ /* 0x008fe20000400000 */
[----:B------:R-:W-:Y:S01]  /*13d90*/  FSETP.GEU.AND P0, PT, R138, -126, PT ;  /* 0xc2fc00008a00780b */ /* 0x000fe20003f0e000 */
[----:B------:R-:W2:Y:S01]  /*13da0*/  MUFU.EX2 R133, R133 ;  /* 0x0000008500857308 */ /* 0x000ea20000000800 */
[--C-:B------:R-:W-:Y:S02]  /*13db0*/  FFMA2 R34, R34.F32x2.HI_LO, UR36.F32, R0.reuse.F32 ;  /* 0x0000002422227c49 */ /* 0x100fe40009200000 */
[--C-:B------:R-:W-:Y:S02]  /*13dc0*/  FFMA2 R36, R36.F32x2.HI_LO, UR36.F32, R0.reuse.F32 ;  /* 0x0000002424247c49 */ /* 0x100fe40009200000 */
[----:B------:R-:W-:Y:S01]  /*13dd0*/  @!P1 FMUL R137, R137, 0.5 ;  /* 0x3f00000089899820 */ /* 0x000fe20000400000 */
[----:B------:R-:W-:-:S02]  /*13de0*/  FFMA2 R38, R38.F32x2.HI_LO, UR36.F32, R0.F32 ;  /* 0x0000002426267c49 */ /* 0x000fc40009200000 */
[----:B------:R-:W3:Y:S01]  /*13df0*/  MUFU.EX2 R134, R134 ;  /* 0x0000008600867308 */ /* 0x000ee20000000800 */
[----:B-1----:R-:W-:Y:S01]  /*13e00*/  @!P6 FMUL R132, R132, R132 ;  /* 0x000000848484e220 */ /* 0x002fe20000400000 */
[----:B------:R-:W-:Y:S01]  /*13e10*/  FSETP.GEU.AND P6, PT, R139, -126, PT ;  /* 0xc2fc00008b00780b */ /* 0x000fe20003fce000 */
[--C-:B------:R-:W-:Y:S02]  /*13e20*/  FFMA2 R40, R40.F32x2.HI_LO, UR36.F32, R0.reuse.F32 ;  /* 0x0000002428287c49 */ /* 0x100fe40009200000 */
[----:B------:R-:W-:Y:S01]  /*13e30*/  @!P0 FMUL R138, R138, 0.5 ;  /* 0x3f0000008a8a8820 */ /* 0x000fe20000400000 */
[--C-:B------:R-:W-:Y:S02]  /*13e40*/  FFMA2 R42, R42.F32x2.HI_LO, UR36.F32, R0.reuse.F32 ;  /* 0x000000242a2a7c49 */ /* 0x100fe40009200000 */
[----:B------:R-:W1:Y:S01]  /*13e50*/  MUFU.EX2 R135, R135 ;  /* 0x0000008700877308 */ /* 0x000e620000000800 */
[----:B--2---:R-:W-:Y:S01]  /*13e60*/  @!P5 FMUL R133, R133, R133 ;  /* 0x000000858585d220 */ /* 0x004fe20000400000 */
[----:B------:R-:W-:Y:S01]  /*13e70*/  FSETP.GEU.AND P5, PT, R140, -126, PT ;  /* 0xc2fc00008c00780b */ /* 0x000fe20003fae000 */
[----:B------:R-:W-:-:S02]  /*13e80*/  FFMA2 R44, R44.F32x2.HI_LO, UR36.F32, R0.F32 ;  /* 0x000000242c2c7c49 */ /* 0x000fc40009200000 */
[--C-:B------:R-:W-:Y:S02]  /*13e90*/  FFMA2 R46, R46.F32x2.HI_LO, UR36.F32, R0.reuse.F32 ;  /* 0x000000242e2e7c49 */ /* 0x100fe40009200000 */
[----:B------:R-:W-:Y:S01]  /*13ea0*/  @!P6 FMUL R139, R139, 0.5 ;  /* 0x3f0000008b8be820 */ /* 0x000fe20000400000 */
[----:B------:R-:W2:Y:S01]  /*13eb0*/  MUFU.EX2 R136, R136 ;  /* 0x0000008800887308 */ /* 0x000ea20000000800 */
[----:B---3--:R-:W-:Y:S01]  /*13ec0*/  @!P4 FMUL R134, R134, R134 ;  /* 0x000000868686c220 */ /* 0x008fe20000400000 */
[----:B------:R-:W-:Y:S01]  /*13ed0*/  FSETP.GEU.AND P4, PT, R141, -126, PT ;  /* 0xc2fc00008d00780b */ /* 0x000fe20003f8e000 */
[--C-:B------:R-:W-:Y:S02]  /*13ee0*/  FFMA2 R48, R48.F32x2.HI_LO, UR36.F32, R0.reuse.F32 ;  /* 0x0000002430307c49 */ /* 0x100fe40009200000 */
[--C-:B------:R-:W-:Y:S02]  /*13ef0*/  FFMA2 R50, R50.F32x2.HI_LO, UR36.F32, R0.reuse.F32 ;  /* 0x0000002432327c49 */ /* 0x100fe40009200000 */
[----:B------:R-:W-:Y:S01]  /*13f00*/  @!P5 FMUL R140, R140, 0.5 ;  /* 0x3f0000008c8cd820 */ /* 0x000fe20000400000 */
[----:B------:R-:W3:Y:S01]  /*13f10*/  MUFU.EX2 R137, R137 ;  /* 0x0000008900897308 */ /* 0x000ee20000000800 */
[----:B-1----:R-:W-:Y:S01]  /*13f20*/  @!P3 FMUL R135, R135, R135 ;  /* 0x000000878787b220 */ /* 0x002fe20000400000 */
[----:B------:R-:W-:Y:S01]  /*13f30*/  FSETP.GEU.AND P3, PT, R142, -126, PT ;  /* 0xc2fc00008e00780b */ /* 0x000fe20003f6e000 */
[----:B------:R-:W-:-:S02]  /*13f40*/  FFMA2 R52, R52.F32x2.HI_LO, UR36.F32, R0.F32 ;  /* 0x0000002434347c49 */ /* 0x000fc40009200000 */
[--C-:B------:R-:W-:Y:S02]  /*13f50*/  FFMA2 R54, R54.F32x2.HI_LO, UR36.F32, R0.reuse.F32 ;  /* 0x0000002436367c49 */ /* 0x100fe40009200000 */
[----:B------:R-:W-:Y:S01]  /*13f60*/  @!P4 FMUL R141, R141, 0.5 ;  /* 0x3f0000008d8dc820 */ /* 0x000fe20000400000 */
[----:B------:R-:W1:Y:S01]  /*13f70*/  MUFU.EX2 R138, R138 ;  /* 0x0000008a008a7308 */ /* 0x000e620000000800 */
[----:B--2---:R-:W-:Y:S01]  /*13f80*/  @!P2 FMUL R136, R136, R136 ;  /* 0x000000888888a220 */ /* 0x004fe20000400000 */
[----:B------:R-:W-:Y:S01]  /*13f90*/  FSETP.GEU.AND P2, PT, R143, -126, PT ;  /* 0xc2fc00008f00780b */ /* 0x000fe20003f4e000 */
[--C-:B------:R-:W-:Y:S02]  /*13fa0*/  FFMA2 R60, R60.F32x2.HI_LO, UR36.F32, R0.reuse.F32 ;  /* 0x000000243c3c7c49 */ /* 0x100fe40009200000 */
[--C-:B------:R-:W-:Y:S02]  /*13fb0*/  FFMA2 R62, R62.F32x2.HI_LO, UR36.F32, R0.reuse.F32 ;  /* 0x000000243e3e7c49 */ /* 0x100fe40009200000 */
[----:B------:R-:W-:Y:S01]  /*13fc0*/  @!P3 FMUL R142, R142, 0.5 ;  /* 0x3f0000008e8eb820 */ /* 0x000fe20000400000 */
[----:B------:R-:W2:Y:S01]  /*13fd0*/  MUFU.EX2 R139, R139 ;  /* 0x0000008b008b7308 */ /* 0x000ea20000000800 */
[----:B---3--:R-:W-:Y:S01]  /*13fe0*/  @!P1 FMUL R137, R137, R137 ;  /* 0x0000008989899220 */ /* 0x008fe20000400000 */
[----:B------:R-:W-:Y:S01]  /*13ff0*/  FSETP.GEU.AND P1, PT, R144, -126, PT ;  /* 0xc2fc00009000780b */ /* 0x000fe20003f2e000 */
[----:B------:R-:W-:-:S02]  /*14000*/  FFMA2 R64, R64.F32x2.HI_LO, UR36.F32, R0.F32 ;  /* 0x0000002440407c49 */ /* 0x000fc40009200000 */
[--C-:B------:R-:W-:Y:S02]  /*14010*/  FFMA2 R66, R66.F32x2.HI_LO, UR36.F32, R0.reuse.F32 ;  /* 0x0000002442427c49 */ /* 0x100fe40009200000 */
[----:B------:R-:W-:Y:S01]  /*14020*/  @!P2 FMUL R143, R143, 0.5 ;  /* 0x3f0000008f8fa820 */ /* 0x000fe20000400000 */
[----:B------:R-:W3:Y:S01]  /*14030*/  MUFU.EX2 R140, R140 ;  /* 0x0000008c008c7308 */ /* 0x000ee20000000800 */
[----:B-1----:R-:W-:Y:S01]  /*14040*/  @!P0 FMUL R138, R138, R138 ;  /* 0x0000008a8a8a8220 */ /* 0x002fe20000400000 */
[----:B------:R-:W-:Y:S01]  /*14050*/  FSETP.GEU.AND P0, PT, R145, -126, PT ;  /* 0xc2fc00009100780b */ /* 0x000fe20003f0e000 */
[--C-:B------:R-:W-:Y:S02]  /*14060*/  FFMA2 R68, R68.F32x2.HI_LO, UR36.F32, R0.reuse.F32 ;  /* 0x0000002444447c49 */ /* 0x100fe40009200000 */
[--C-:B------:R-:W-:Y:S02]  /*14070*/  FFMA2 R70, R70.F32x2.HI_LO, UR36.F32, R0.reuse.F32 ;  /* 0x0000002446467c49 */ /* 0x100fe40009200000 */
[----:B------:R-:W-:Y:S01]  /*14080*/  @!P1 FMUL R144, R144, 0.5 ;  /* 0x3f00000090909820 */ /* 0x000fe20000400000 */
        /* <DEDUP_REMOVED lines=22> */
[----:B------:R-:W-:Y:S02]  /*141f0*/  FFMA2 R86, R86.F32x2.HI_LO, UR36.F32, R0.F32 ;  /* 0x0000002456567c49 */ /* 0x000fe40009200000 */
[----:B------:R-:W-:Y:S01]  /*14200*/  @!P4 FMUL R148, R148, 0.5 ;  /* 0x3f0000009494c820 */ /* 0x000fe20000400000 */
[----:B------:R-:W2:Y:S01]  /*14210*/  MUFU.EX2 R145, R145 ;  /* 0x0000009100917308 */ /* 0x000ea20000000800 */
[----:B---3--:R-:W-:Y:S01]  /*14220*/  @!P2 FMUL R143, R143, R143 ;  /* 0x0000008f8f8fa220 */ /* 0x008fe20000400000 */
[----:B------:R-:W-:-:S05]  /*14230*/  FSETP.GEU.AND P2, PT, R154, -126, PT ;  /* 0xc2fc00009a00780b */ /* 0x000fca0003f4e000 */
[----:B------:R-:W-:Y:S01]  /*14240*/  @!P3 FMUL R149, R149, 0.5 ;  /* 0x3f0000009595b820 */ /* 0x000fe20000400000 */
[----:B------:R-:W3:Y:S01]  /*14250*/  MUFU.EX2 R146, R146 ;  /* 0x0000009200927308 */ /* 0x000ee20000000800 */
[----:B-1----:R-:W-:Y:S01]  /*14260*/  @!P1 FMUL R144, R144, R144 ;  /* 0x0000009090909220 */ /* 0x002fe20000400000 */
[----:B------:R-:W-:-:S05]  /*14270*/  FSETP.GEU.AND P1, PT, R155, -126, PT ;  /* 0xc2fc00009b00780b */ /* 0x000fca0003f2e000 */
[----:B------:R-:W-:Y:S01]  /*14280*/  @!P2 FMUL R154, R154, 0.5 ;  /* 0x3f0000009a9aa820 */ /* 0x000fe20000400000 */
[----:B------:R-:W1:Y:S01]  /*14290*/  MUFU.EX2 R147, R147 ;  /* 0x0000009300937308 */ /* 0x000e620000000800 */
[----:B--2---:R-:W-:Y:S01]  /*142a0*/  @!P0 FMUL R145, R145, R145 ;  /* 0x0000009191918220 */ /* 0x004fe20000400000 */
[----:B------:R-:W-:-:S05]  /*142b0*/  FSETP.GEU.AND P0, PT, R8, -126, PT ;  /* 0xc2fc00000800780b */ /* 0x000fca0003f0e000 */
        /* <DEDUP_REMOVED lines=21> */
[----:B------:R1:W4:Y:S01]  /*14410*/  MUFU.EX2 R95, R9 ;  /* 0x00000009005f7308 */ /* 0x0003220000000800 */
[----:B--2---:R-:W-:Y:S01]  /*14420*/  @!P1 FMUL R93, R93, R93 ;  /* 0x0000005d5d5d9220 */ /* 0x004fe20000400000 */
[----:B------:R-:W-:-:S05]  /*14430*/  FSETP.GEU.AND P1, PT, R10, -126, PT ;  /* 0xc2fc00000a00780b */ /* 0x000fca0003f2e000 */
[----:B------:R-:W-:Y:S01]  /*14440*/  @!P2 FMUL R5, R5, 0.5 ;  /* 0x3f0000000505a820 */ /* 0x000fe20000400000 */
[----:B------:R-:W2:Y:S01]  /*14450*/  MUFU.EX2 R96, R6 ;  /* 0x0000000600607308 */ /* 0x000ea20000000800 */
[----:B---3--:R-:W-:Y:S01]  /*14460*/  @!P0 FMUL R94, R94, R94 ;  /* 0x0000005e5e5e8220 */ /* 0x008fe20000400000 */
[----:B------:R-:W-:-:S05]  /*14470*/  FSETP.GEU.AND P0, PT, R11, -126, PT ;  /* 0xc2fc00000b00780b */ /* 0x000fca0003f0e000 */
[----:B------:R-:W-:Y:S01]  /*14480*/  @!P1 FMUL R10, R10, 0.5 ;  /* 0x3f0000000a0a9820 */ /* 0x000fe20000400000 */
[----:B------:R3:W5:Y:S01]  /*14490*/  MUFU.EX2 R97, R7 ;  /* 0x0000000700617308 */ /* 0x0007620000000800 */
[----:B-1----:R-:W-:Y:S02]  /*144a0*/  FFMA2 R8, R100.F32x2.HI_LO, UR36.F32, R0.F32 ;  /* 0x0000002464087c49 */ /* 0x002fe40009200000 */
[----:B----4-:R-:W-:-:S03]  /*144b0*/  @!P6 FMUL R95, R95, R95 ;  /* 0x0000005f5f5fe220 */ /* 0x010fc60000400000 */
[----:B------:R-:W-:Y:S01]  /*144c0*/  FSETP.GEU.AND P6, PT, R8, -126, PT ;  /* 0xc2fc00000800780b */ /* 0x000fe20003fce000 */
[----:B------:R-:W-:Y:S01]  /*144d0*/  @!P0 FMUL R11, R11, 0.5 ;  /* 0x3f0000000b0b8820 */ /* 0x000fe20000400000 */
[----:B------:R-:W1:Y:S01]  /*144e0*/  MUFU.EX2 R98, R4 ;  /* 0x0000000400627308 */ /* 0x000e620000000800 */
[----:B--2---:R-:W-:Y:S01]  /*144f0*/  @!P5 FMUL R96, R96, R96 ;  /* 0x000000606060d220 */ /* 0x004fe20000400000 */
[----:B------:R-:W-:-:S06]  /*14500*/  FSETP.GEU.AND P5, PT, R9, -126, PT ;  /* 0xc2fc00000900780b */ /* 0x000fcc0003fae000 */
[----:B------:R2:W4:Y:S01]  /*14510*/  MUFU.EX2 R99, R5 ;  /* 0x0000000500637308 */ /* 0x0005220000000800 */
[----:B---3--:R-:W-:Y:S02]  /*14520*/  FFMA2 R6, R102.F32x2.HI_LO, UR36.F32, R0.F32 ;  /* 0x0000002466067c49 */ /* 0x008fe40009200000 */
[----:B-----5:R-:W-:Y:S01]  /*14530*/  @!P4 FMUL R97, R97, R97 ;  /* 0x000000616161c220 */ /* 0x020fe20000400000 */
[----:B------:R-:W-:Y:S02]  /*14540*/  @!P6 FMUL R8, R8, 0.5 ;  /* 0x3f0000000808e820 */ /* 0x000fe40000400000 */
[----:B------:R-:W-:Y:S01]  /*14550*/  FSETP.GEU.AND P4, PT, R6, -126, PT ;  /* 0xc2fc00000600780b */ /* 0x000fe20003f8e000 */
[----:B------:R-:W-:Y:S01]  /*14560*/  @!P5 FMUL R9, R9, 0.5 ;  /* 0x3f0000000909d820 */ /* 0x000fe20000400000 */
[----:B------:R-:W3:Y:S01]  /*14570*/  MUFU.EX2 R100, R10 ;  /* 0x0000000a00647308 */ /* 0x000ee20000000800 */
[----:B-1----:R-:W-:Y:S01]  /*14580*/  @!P3 FMUL R98, R98, R98 ;  /* 0x000000626262b220 */ /* 0x002fe20000400000 */
[----:B------:R-:W-:-:S06]  /*14590*/  FSETP.GEU.AND P3, PT, R7, -126, PT ;  /* 0xc2fc00000700780b */ /* 0x000fcc0003f6e000 */
[----:B------:R1:W5:Y:S01]  /*145a0*/  MUFU.EX2 R101, R11 ;  /* 0x0000000b00657308 */ /* 0x0003620000000800 */
[----:B--2---:R-:W-:Y:S02]  /*145b0*/  FFMA2 R4, R104.F32x2.HI_LO, UR36.F32, R0.F32 ;  /* 0x0000002468047c49 */ /* 0x004fe40009200000 */
[----:B----4-:R-:W-:Y:S01]  /*145c0*/  @!P2 FMUL R99, R99, R99 ;  /* 0x000000636363a220 */ /* 0x010fe20000400000 */
[----:B------:R-:W-:Y:S02]  /*145d0*/  @!P4 FMUL R6, R6, 0.5 ;  /* 0x3f0000000606c820 */ /* 0x000fe40000400000 */
[----:B------:R-:W-:Y:S01]  /*145e0*/  FSETP.GEU.AND P2, PT, R4, -126, PT ;  /* 0xc2fc00000400780b */ /* 0x000fe20003f4e000 */
[----:B------:R-:W-:Y:S01]  /*145f0*/  @!P3 FMUL R7, R7, 0.5 ;  /* 0x3f0000000707b820 */ /* 0x000fe20000400000 */
[----:B------:R-:W2:Y:S01]  /*14600*/  MUFU.EX2 R102, R8 ;  /* 0x0000000800667308 */ /* 0x000ea20000000800 */
[----:B---3--:R-:W-:Y:S01]  /*14610*/  @!P1 FMUL R100, R100, R100 ;  /* 0x0000006464649220 */ /* 0x008fe20000400000 */
[----:B------:R-:W-:-:S06]  /*14620*/  FSETP.GEU.AND P1, PT, R5, -126, PT ;  /* 0xc2fc00000500780b */ /* 0x000fcc0003f2e000 */
[----:B------:R3:W4:Y:S01]  /*14630*/  MUFU.EX2 R103, R9 ;  /* 0x0000000900677308 */ /* 0x0007220000000800 */
[----:B-1----:R-:W-:Y:S02]  /*14640*/  FFMA2 R10, R106.F32x2.HI_LO, UR36.F32, R0.F32 ;  /* 0x000000246a0a7c49 */ /* 0x002fe40009200000 */
[----:B-----5:R-:W-:Y:S01]  /*14650*/  @!P0 FMUL R101, R101, R101 ;  /* 0x0000006565658220 */ /* 0x020fe20000400000 */
[----:B------:R-:W-:Y:S02]  /*14660*/  @!P2 FMUL R4, R4, 0.5 ;  /* 0x3f0000000404a820 */ /* 0x000fe40000400000 */
[----:B------:R-:W-:Y:S01]  /*14670*/  FSETP.GEU.AND P0, PT, R10, -126, PT ;  /* 0xc2fc00000a00780b */ /* 0x000fe20003f0e000 */
[----:B------:R-:W-:Y:S01]  /*14680*/  @!P1 FMUL R5, R5, 0.5 ;  /* 0x3f00000005059820 */ /* 0x000fe20000400000 */
[----:B------:R-:W1:Y:S01]  /*14690*/  MUFU.EX2 R104, R6 ;  /* 0x0000000600687308 */ /* 0x000e620000000800 */
[----:B--2---:R-:W-:Y:S01]  /*146a0*/  @!P6 FMUL R102, R102, R102 ;  /* 0x000000666666e220 */ /* 0x004fe20000400000 */
[----:B------:R-:W-:-:S06]  /*146b0*/  FSETP.GEU.AND P6, PT, R11, -126, PT ;  /* 0xc2fc00000b00780b */ /* 0x000fcc0003fce000 */
[----:B------:R2:W5:Y:S01]  /*146c0*/  MUFU.EX2 R105, R7 ;  /* 0x0000000700697308 */ /* 0x0005620000000800 */
[----:B---3--:R-:W-:Y:S02]  /*146d0*/  FFMA2 R8, R108.F32x2.HI_LO, UR36.F32, R0.F32 ;  /* 0x000000246c087c49 */ /* 0x008fe40009200000 */
[----:B------:R-:W-:Y:S01]  /*146e0*/  @!P0 FMUL R10, R10, 0.5 ;  /* 0x3f0000000a0a8820 */ /* 0x000fe20000400000 */
[----:B----4-:R-:W-:Y:S02]  /*146f0*/  @!P5 FMUL R103, R103, R103 ;  /* 0x000000676767d220 */ /* 0x010fe40000400000 */
[----:B------:R-:W-:Y:S01]  /*14700*/  FSETP.GEU.AND P5, PT, R8, -126, PT ;  /* 0xc2fc00000800780b */ /* 0x000fe20003fae000 */
[----:B------:R-:W-:Y:S01]  /*14710*/  @!P6 FMUL R11, R11, 0.5 ;  /* 0x3f0000000b0be820 */ /* 0x000fe20000400000 */
[----:B------:R-:W3:Y:S01]  /*14720*/  MUFU.EX2 R106, R4 ;  /* 0x00000004006a7308 */ /* 0x000ee20000000800 */
[----:B-1----:R-:W-:Y:S01]  /*14730*/  @!P4 FMUL R104, R104, R104 ;  /* 0x000000686868c220 */ /* 0x002fe20000400000 */
[----:B------:R-:W-:-:S06]  /*14740*/  FSETP.GEU.AND P4, PT, R9, -126, PT ;  /* 0xc2fc00000900780b */ /* 0x000fcc0003f8e000 */
[----:B------:R1:W4:Y:S01]  /*14750*/  MUFU.EX2 R107, R5 ;  /* 0x00000005006b7308 */ /* 0x0003220000000800 */
[----:B--2---:R-:W-:Y:S02]  /*14760*/  FFMA2 R6, R110.F32x2.HI_LO, UR36.F32, R0.F32 ;  /* 0x000000246e067c49 */ /* 0x004fe40009200000 */
[----:B-----5:R-:W-:Y:S01]  /*14770*/  @!P3 FMUL R105, R105, R105 ;  /* 0x000000696969b220 */ /* 0x020fe20000400000 */
[----:B------:R-:W-:Y:S02]  /*14780*/  @!P5 FMUL R8, R8, 0.5 ;  /* 0x3f0000000808d820 */ /* 0x000fe40000400000 */
[----:B------:R-:W-:Y:S01]  /*14790*/  FSETP.GEU.AND P3, PT, R6, -126, PT ;  /* 0xc2fc00000600780b */ /* 0x000fe20003f6e000 */
[----:B------:R-:W-:Y:S01]  /*147a0*/  @!P4 FMUL R9, R9, 0.5 ;  /* 0x3f0000000909c820 */ /* 0x000fe20000400000 */
[----:B------:R-:W2:Y:S01]  /*147b0*/  MUFU.EX2 R108, R10 ;  /* 0x0000000a006c7308 */ /* 0x000ea20000000800 */
[----:B---3--:R-:W-:Y:S01]  /*147c0*/  @!P2 FMUL R106, R106, R106 ;  /* 0x0000006a6a6aa220 */ /* 0x008fe20000400000 */
[----:B------:R-:W-:-:S06]  /*147d0*/  FSETP.GEU.AND P2, PT, R7, -126, PT ;  /* 0xc2fc00000700780b */ /* 0x000fcc0003f4e000 */
[----:B------:R3:W5:Y:S01]  /*147e0*/  MUFU.EX2 R109, R11 ;  /* 0x0000000b006d7308 */ /* 0x0007620000000800 */
[----:B-1----:R-:W-:Y:S02]  /*147f0*/  FFMA2 R4, R112.F32x2.HI_LO, UR36.F32, R0.F32 ;  /* 0x0000002470047c49 */ /* 0x002fe40009200000 */
[----:B----4-:R-:W-:Y:S01]  /*14800*/  @!P1 FMUL R107, R107, R107 ;  /* 0x0000006b6b6b9220 */ /* 0x010fe20000400000 */
[----:B------:R-:W-:Y:S02]  /*14810*/  @!P3 FMUL R6, R6, 0.5 ;  /* 0x3f0000000606b820 */ /* 0x000fe40000400000 */
[----:B------:R-:W-:Y:S01]  /*14820*/  FSETP.GEU.AND P1, PT, R4, -126, PT ;  /* 0xc2fc00000400780b */ /* 0x000fe20003f2e000 */
[----:B------:R-:W-:Y:S01]  /*14830*/  @!P2 FMUL R7, R7, 0.5 ;  /* 0x3f0000000707a820 */ /* 0x000fe20000400000 */
[----:B------:R-:W1:Y:S01]  /*14840*/  MUFU.EX2 R110, R8 ;  /* 0x00000008006e7308 */ /* 0x000e620000000800 */
[----:B--2---:R-:W-:Y:S01]  /*14850*/  @!P0 FMUL R108, R108, R108 ;  /* 0x0000006c6c6c8220 */ /* 0x004fe20000400000 */
[----:B------:R-:W-:-:S06]  /*14860*/  FSETP.GEU.AND P0, PT, R5, -126, PT ;  /* 0xc2fc00000500780b */ /* 0x000fcc0003f0e000 */
[----:B------:R2:W4:Y:S01]  /*14870*/  MUFU.EX2 R111, R9 ;  /* 0x00000009006f7308 */ /* 0x0005220000000800 */
[----:B---3--:R-:W-:Y:S02]  /*14880*/  FFMA2 R10, R114.F32x2.HI_LO, UR36.F32, R0.F32 ;  /* 0x00000024720a7c49 */ /* 0x008fe40009200000 */
[----:B------:R-:W-:Y:S01]  /*14890*/  @!P1 FMUL R4, R4, 0.5 ;  /* 0x3f00000004049820 */ /* 0x000fe20000400000 */
[----:B-----5:R-:W-:Y:S02]  /*148a0*/  @!P6 FMUL R109, R109, R109 ;  /* 0x0000006d6d6de220 */ /* 0x020fe40000400000 */
        /* <DEDUP_REMOVED lines=23> */
[----:B------:R-:W2:Y:S01]  /*14a20*/  MUFU.EX2 R118, R8 ;  /* 0x0000000800767308 */ /* 0x000ea20000000800 */
[----:B---3--:R-:W-:Y:S01]  /*14a30*/  FFMA2 R4, R120.F32x2.HI_LO, UR36.F32, R0.F32 ;  /* 0x0000002478047c49 */ /* 0x008fe20009200000 */
[----:B------:R-:W-:Y:S01]  /*14a40*/  MOV R0, UR5 ;  /* 0x0000000500007c02 */ /* 0x000fe20008000f00 */
[----:B----4-:R-:W-:Y:S01]  /*14a50*/  @!P0 FMUL R115, R115, R115 ;  /* 0x0000007373738220 */ /* 0x010fe20000400000 */
[----:B------:R-:W-:Y:S02]  /*14a60*/  @!P2 FMUL R6, R6, 0.5 ;  /* 0x3f0000000606a820 */ /* 0x000fe40000400000 */
[----:B------:R-:W-:Y:S01]  /*14a70*/  FSETP.GEU.AND P0, PT, R4, -126, PT ;  /* 0xc2fc00000400780b */ /* 0x000fe20003f0e000 */
[----:B------:R-:W-:Y:S01]  /*14a80*/  @!P1 FMUL R7, R7, 0.5 ;  /* 0x3f00000007079820 */ /* 0x000fe20000400000 */
[----:B------:R-:W3:Y:S01]  /*14a90*/  MUFU.EX2 R116, R10 ;  /* 0x0000000a00747308 */ /* 0x000ee20000000800 */
[----:B-1----:R-:W-:Y:S01]  /*14aa0*/  @!P5 FMUL R117, R117, R117 ;  /* 0x000000757575d220 */ /* 0x002fe20000400000 */
[----:B------:R-:W-:Y:S01]  /*14ab0*/  FSETP.GEU.AND P5, PT, R150, -126, PT ;  /* 0xc2fc00009600780b */ /* 0x000fe20003fae000 */
[----:B------:R1:W-:Y:S05]  /*14ac0*/  SYNCS.ARRIVE.TRANS64.A1T0 RZ, [R0+UR38+0x280d0], RZ ;  /* 0x0280d0ff00ff79a7 */ /* 0x0003ea0008100026 */
[----:B------:R-:W4:Y:S01]  /*14ad0*/  MUFU.EX2 R119, R9 ;  /* 0x0000000900777308 */ /* 0x000f220000000800 */
[----:B--2---:R-:W-:Y:S01]  /*14ae0*/  @!P4 FMUL R118, R118, R118 ;  /* 0x000000767676c220 */ /* 0x004fe20000400000 */
[----:B------:R-:W-:Y:S01]  /*14af0*/  FSETP.GEU.AND P4, PT, R151, -126, PT ;  /* 0xc2fc00009700780b */ /* 0x000fe20003f8e000 */
[----:B------:R-:W-:-:S04]  /*14b00*/  @!P0 FMUL R4, R4, 0.5 ;  /* 0x3f00000004048820 */ /* 0x000fc80000400000 */
[----:B------:R-:W-:Y:S01]  /*14b10*/  @!P5 FMUL R150, R150, 0.5 ;  /* 0x3f0000009696d820 */ /* 0x000fe20000400000 */
[----:B------:R-:W2:Y:S01]  /*14b20*/  MUFU.EX2 R120, R6 ;  /* 0x0000000600787308 */ /* 0x000ea20000000800 */
[----:B---3--:R-:W-:Y:S01]  /*14b30*/  @!P6 FMUL R116, R116, R116 ;  /* 0x000000747474e220 */ /* 0x008fe20000400000 */
[----:B------:R-:W-:-:S05]  /*14b40*/  FSETP.GEU.AND P6, PT, R5, -126, PT ;  /* 0xc2fc00000500780b */ /* 0x000fca0003fce000 */
[----:B------:R-:W-:Y:S01]  /*14b50*/  @!P4 FMUL R151, R151, 0.5 ;  /* 0x3f0000009797c820 */ /* 0x000fe20000400000 */
[----:B------:R-:W3:Y:S01]  /*14b60*/  MUFU.EX2 R121, R7 ;  /* 0x0000000700797308 */ /* 0x000ee20000000800 */
[----:B----4-:R-:W-:Y:S01]  /*14b70*/  @!P3 FMUL R119, R119, R119 ;  /* 0x000000777777b220 */ /* 0x010fe20000400000 */
[----:B------:R-:W-:-:S05]  /*14b80*/  FSETP.GEU.AND P3, PT, R24, -126, PT ;  /* 0xc2fc00001800780b */ /* 0x000fca0003f6e000 */
[----:B------:R-:W-:Y:S01]  /*14b90*/  @!P6 FMUL R5, R5, 0.5 ;  /* 0x3f0000000505e820 */ /* 0x000fe20000400000 */
[----:B------:R-:W4:Y:S01]  /*14ba0*/  MUFU.EX2 R122, R4 ;  /* 0x00000004007a7308 */ /* 0x000f220000000800 */
        /* <DEDUP_REMOVED lines=29> */
[----:B------:R-:W-:-:S04]  /*14d80*/  FSETP.GEU.AND P2, PT, R32, -126, PT ;  /* 0xc2fc00002000780b */ /* 0x000fc80003f4e000 */
[----:B------:R-:W-:Y:S01]  /*14d90*/  F2FP.F16.F32.PACK_AB R24, R153, R152 ;  /* 0x000000989918723e */ /* 0x000fe200000000ff */
[----:B------:R-:W-:Y:S01]  /*14da0*/  @!P3 FMUL R31, R31, 0.5 ;  /* 0x3f0000001f1fb820 */ /* 0x000fe20000400000 */
[----:B------:R-:W3:Y:S01]  /*14db0*/  MUFU.EX2 R158, R28 ;  /* 0x0000001c009e7308 */ /* 0x000ee20000000800 */
[----:B----4-:R-:W-:Y:S01]  /*14dc0*/  @!P1 FMUL R154, R154, R154 ;  /* 0x0000009a9a9a9220 */ /* 0x010fe20000400000 */
[----:B------:R-:W-:-:S05]  /*14dd0*/  FSETP.GEU.AND P1, PT, R33, -126, PT ;  /* 0xc2fc00002100780b */ /* 0x000fca0003f2e000 */
[----:B------:R-:W-:Y:S01]  /*14de0*/  @!P2 FMUL R32, R32, 0.5 ;  /* 0x3f0000002020a820 */ /* 0x000fe20000400000 */
[----:B------:R-:W4:Y:S01]  /*14df0*/  MUFU.EX2 R159, R29 ;  /* 0x0000001d009f7308 */ /* 0x000f220000000800 */
[----:B--2---:R-:W-:Y:S01]  /*14e00*/  @!P0 FMUL R155, R155, R155 ;  /* 0x0000009b9b9b8220 */ /* 0x004fe20000400000 */
[----:B------:R-:W-:-:S04]  /*14e10*/  FSETP.GEU.AND P0, PT, R34, -126, PT ;  /* 0xc2fc00002200780b */ /* 0x000fc80003f0e000 */
[----:B------:R-:W-:Y:S01]  /*14e20*/  F2FP.F16.F32.PACK_AB R25, R155, R154 ;  /* 0x0000009a9b19723e */ /* 0x000fe200000000ff */
[----:B------:R-:W-:Y:S01]  /*14e30*/  @!P1 FMUL R33, R33, 0.5 ;  /* 0x3f00000021219820 */ /* 0x000fe20000400000 */
[----:B------:R-:W2:Y:S01]  /*14e40*/  MUFU.EX2 R160, R30 ;  /* 0x0000001e00a07308 */ /* 0x000ea20000000800 */
[----:B---3--:R-:W-:Y:S01]  /*14e50*/  @!P6 FMUL R158, R158, R158 ;  /* 0x0000009e9e9ee220 */ /* 0x008fe20000400000 */
[----:B------:R-:W-:-:S05]  /*14e60*/  FSETP.GEU.AND P6, PT, R35, -126, PT ;  /* 0xc2fc00002300780b */ /* 0x000fca0003fce000 */
[----:B------:R-:W-:Y:S01]  /*14e70*/  @!P0 FMUL R34, R34, 0.5 ;  /* 0x3f00000022228820 */ /* 0x000fe20000400000 */
[----:B------:R-:W3:Y:S01]  /*14e80*/  MUFU.EX2 R161, R31 ;  /* 0x0000001f00a17308 */ /* 0x000ee20000000800 */
[----:B----4-:R-:W-:Y:S01]  /*14e90*/  @!P5 FMUL R159, R159, R159 ;  /* 0x0000009f9f9fd220 */ /* 0x010fe20000400000 */
[----:B------:R-:W-:-:S04]  /*14ea0*/  FSETP.GEU.AND P5, PT, R36, -126, PT ;  /* 0xc2fc00002400780b */ /* 0x000fc80003fae000 */
[----:B------:R-:W-:Y:S01]  /*14eb0*/  F2FP.F16.F32.PACK_AB R26, R159, R158 ;  /* 0x0000009e9f1a723e */ /* 0x000fe200000000ff */
        /* <DEDUP_REMOVED lines=120> */
[----:B------:R-:W-:Y:S02]  /*15640*/  FSETP.GEU.AND P6, PT, R67, -126, PT ;  /* 0xc2fc00004300780b */ /* 0x000fe40003fce000 */
[----:B------:R-:W-:-:S03]  /*15650*/  F2FP.F16.F32.PACK_AB R60, R129, R128 ;  /* 0x00000080813c723e */ /* 0x000fc600000000ff */
[----:B------:R-:W-:Y:S01]  /*15660*/  @!P0 FMUL R66, R66, 0.5 ;  /* 0x3f00000042428820 */ /* 0x000fe20000400000 */
[----:B------:R-:W4:Y:S01]  /*15670*/  MUFU.EX2 R189, R63 ;  /* 0x0000003f00bd7308 */ /* 0x000f220000000800 */
[----:B--2---:R-:W-:Y:S01]  /*15680*/  @!P5 FMUL R187, R187, R187 ;  /* 0x000000bbbbbbd220 */ /* 0x004fe20000400000 */
[----:B------:R-:W-:Y:S02]  /*15690*/  FSETP.GEU.AND P5, PT, R68, -126, PT ;  /* 0xc2fc00004400780b */ /* 0x000fe40003fae000 */
[----:B------:R-:W-:Y:S02]  /*156a0*/  F2FP.F16.F32.PACK_AB R61, R131, R130 ;  /* 0x00000082833d723e */ /* 0x000fe400000000ff */
[----:B------:R-:W-:Y:S01]  /*156b0*/  F2FP.F16.F32.PACK_AB R40, R187, R186 ;  /* 0x000000babb28723e */ /* 0x000fe200000000ff */
[----:B------:R-:W-:Y:S01]  /*156c0*/  @!P6 FMUL R67, R67, 0.5 ;  /* 0x3f0000004343e820 */ /* 0x000fe20000400000 */
[----:B------:R-:W2:Y:S01]  /*156d0*/  MUFU.EX2 R42, R64 ;  /* 0x00000040002a7308 */ /* 0x000ea20000000800 */
[----:B---3--:R-:W-:Y:S01]  /*156e0*/  @!P4 FMUL R188, R188, R188 ;  /* 0x000000bcbcbcc220 */ /* 0x008fe20000400000 */
[----:B------:R-:W-:-:S02]  /*156f0*/  FSETP.GEU.AND P4, PT, R69, -126, PT ;  /* 0xc2fc00004500780b */ /* 0x000fc40003f8e000 */
[----:B------:R-:W-:-:S03]  /*15700*/  F2FP.F16.F32.PACK_AB R62, R133, R132 ;  /* 0x00000084853e723e */ /* 0x000fc600000000ff */
[----:B------:R-:W-:Y:S01]  /*15710*/  @!P5 FMUL R68, R68, 0.5 ;  /* 0x3f0000004444d820 */ /* 0x000fe20000400000 */
[----:B------:R-:W3:Y:S01]  /*15720*/  MUFU.EX2 R50, R65 ;  /* 0x0000004100327308 */ /* 0x000ee20000000800 */
[----:B----4-:R-:W-:Y:S01]  /*15730*/  @!P3 FMUL R189, R189, R189 ;  /* 0x000000bdbdbdb220 */ /* 0x010fe20000400000 */
[----:B------:R-:W-:Y:S02]  /*15740*/  FSETP.GEU.AND P3, PT, R70, -126, PT ;  /* 0xc2fc00004600780b */ /* 0x000fe40003f6e000 */
[----:B------:R-:W-:Y:S02]  /*15750*/  F2FP.F16.F32.PACK_AB R63, R135, R134 ;  /* 0x00000086873f723e */ /* 0x000fe400000000ff */
[----:B------:R-:W-:Y:S01]  /*15760*/  F2FP.F16.F32.PACK_AB R41, R189, R188 ;  /* 0x000000bcbd29723e */ /* 0x000fe200000000ff */
[----:B------:R-:W-:Y:S01]  /*15770*/  @!P4 FMUL R69, R69, 0.5 ;  /* 0x3f0000004545c820 */ /* 0x000fe20000400000 */
[----:B------:R-:W4:Y:S01]  /*15780*/  MUFU.EX2 R43, R66 ;  /* 0x00000042002b7308 */ /* 0x000f220000000800 */
[----:B--2---:R-:W-:Y:S01]  /*15790*/  @!P2 FMUL R42, R42, R42 ;  /* 0x0000002a2a2aa220 */ /* 0x004fe20000400000 */
[----:B------:R-:W-:-:S02]  /*157a0*/  FSETP.GEU.AND P2, PT, R71, -126, PT ;  /* 0xc2fc00004700780b */ /* 0x000fc40003f4e000 */
[----:B------:R-:W-:Y:S02]  /*157b0*/  F2FP.F16.F32.PACK_AB R64, R137, R136 ;  /* 0x000000888940723e */ /* 0x000fe400000000ff */
[----:B------:R2:W-:Y:S01]  /*157c0*/  STL [R1+0x18], R42 ;  /* 0x0000182a01007387 */ /* 0x0005e20000100800 */
[----:B------:R-:W-:Y:S01]  /*157d0*/  @!P3 FMUL R70, R70, 0.5 ;  /* 0x3f0000004646b820 */ /* 0x000fe20000400000 */
[----:B------:R-:W5:Y:S01]  /*157e0*/  MUFU.EX2 R49, R67 ;  /* 0x0000004300317308 */ /* 0x000f620000000800 */
[----:B---3--:R-:W-:Y:S01]  /*157f0*/  @!P1 FMUL R50, R50, R50 ;  /* 0x0000003232329220 */ /* 0x008fe20000400000 */
[----:B------:R-:W-:Y:S02]  /*15800*/  FSETP.GEU.AND P1, PT, R72, -126, PT ;  /* 0xc2fc00004800780b */ /* 0x000fe40003f2e000 */
[----:B------:R-:W-:Y:S02]  /*15810*/  F2FP.F16.F32.PACK_AB R65, R139, R138 ;  /* 0x0000008a8b41723e */ /* 0x000fe400000000ff */
[----:B------:R-:W-:Y:S01]  /*15820*/  STL [R1+0x1c], R50 ;  /* 0x00001c3201007387 */ /* 0x000fe20000100800 */
[----:B------:R-:W-:Y:S01]  /*15830*/  @!P2 FMUL R71, R71, 0.5 ;  /* 0x3f0000004747a820 */ /* 0x000fe20000400000 */
[----:B------:R-:W3:Y:S01]  /*15840*/  MUFU.EX2 R44, R68 ;  /* 0x00000044002c7308 */ /* 0x000ee20000000800 */
[----:B----4-:R-:W-:Y:S01]  /*15850*/  @!P0 FMUL R43, R43, R43 ;  /* 0x0000002b2b2b8220 */ /* 0x010fe20000400000 */
[----:B------:R-:W-:-:S02]  /*15860*/  FSETP.GEU.AND P0, PT, R73, -126, PT ;  /* 0xc2fc00004900780b */ /* 0x000fc40003f0e000 */
[----:B------:R-:W-:Y:S02]  /*15870*/  F2FP.F16.F32.PACK_AB R66, R141, R140 ;  /* 0x0000008c8d42723e */ /* 0x000fe400000000ff */
[----:B------:R4:W-:Y:S01]  /*15880*/  STL [R1+0x20], R43 ;  /* 0x0000202b01007387 */ /* 0x0009e20000100800 */
[----:B------:R-:W-:Y:S01]  /*15890*/  @!P1 FMUL R72, R72, 0.5 ;  /* 0x3f00000048489820 */ /* 0x000fe20000400000 */
[----:B------:R-:W1:Y:S01]  /*158a0*/  MUFU.EX2 R48, R69 ;  /* 0x0000004500307308 */ /* 0x000e620000000800 */
[----:B-----5:R-:W-:Y:S01]  /*158b0*/  @!P6 FMUL R49, R49, R49 ;  /* 0x000000313131e220 */ /* 0x020fe20000400000 */
[----:B------:R-:W-:Y:S02]  /*158c0*/  FSETP.GEU.AND P6, PT, R74, -126, PT ;  /* 0xc2fc00004a00780b */ /* 0x000fe40003fce000 */
[----:B------:R-:W-:Y:S02]  /*158d0*/  F2FP.F16.F32.PACK_AB R67, R143, R142 ;  /* 0x0000008e8f43723e */ /* 0x000fe400000000ff */
[----:B------:R-:W-:Y:S01]  /*158e0*/  STL [R1+0x24], R49 ;  /* 0x0000243101007387 */ /* 0x000fe20000100800 */
[----:B------:R-:W-:Y:S01]  /*158f0*/  @!P0 FMUL R73, R73, 0.5 ;  /* 0x3f00000049498820 */ /* 0x000fe20000400000 */
[----:B------:R-:W5:Y:S01]  /*15900*/  MUFU.EX2 R45, R70 ;  /* 0x00000046002d7308 */ /* 0x000f620000000800 */
[----:B---3--:R-:W-:Y:S01]  /*15910*/  @!P5 FMUL R44, R44, R44 ;  /* 0x0000002c2c2cd220 */ /* 0x008fe20000400000 */
[----:B------:R-:W-:-:S02]  /*15920*/  FSETP.GEU.AND P5, PT, R75, -126, PT ;  /* 0xc2fc00004b00780b */ /* 0x000fc40003fae000 */
[----:B--2---:R-:W-:Y:S02]  /*15930*/  F2FP.F16.F32.PACK_AB R42, R50, R42 ;  /* 0x0000002a322a723e */ /* 0x004fe400000000ff */
[----:B------:R2:W-:Y:S01]  /*15940*/  STL [R1+0x28], R44 ;  /* 0x0000282c01007387 */ /* 0x0005e20000100800 */
[----:B------:R-:W-:Y:S01]  /*15950*/  @!P6 FMUL R74, R74, 0.5 ;  /* 0x3f0000004a4ae820 */ /* 0x000fe20000400000 */
[----:B------:R-:W3:Y:S01]  /*15960*/  MUFU.EX2 R47, R71 ;  /* 0x00000047002f7308 */ /* 0x000ee20000000800 */
[----:B-1----:R-:W-:Y:S01]  /*15970*/  @!P4 FMUL R48, R48, R48 ;  /* 0x000000303030c220 */ /* 0x002fe20000400000 */
[----:B------:R-:W-:Y:S02]  /*15980*/  FSETP.GEU.AND P4, PT, R76, -126, PT ;  /* 0xc2fc00004c00780b */ /* 0x000fe40003f8e000 */
[----:B------:R-:W-:Y:S02]  /*15990*/  F2FP.F16.F32.PACK_AB R68, R145, R144 ;  /* 0x000000909144723e */ /* 0x000fe400000000ff */
[----:B------:R-:W-:Y:S01]  /*159a0*/  STL [R1+0x2c], R48 ;  /* 0x00002c3001007387 */ /* 0x000fe20000100800 */
[----:B------:R-:W-:Y:S01]  /*159b0*/  @!P5 FMUL R75, R75, 0.5 ;  /* 0x3f0000004b4bd820 */ /* 0x000fe20000400000 */
[----:B------:R-:W1:Y:S01]  /*159c0*/  MUFU.EX2 R5, R72 ;  /* 0x0000004800057308 */ /* 0x000e620000000800 */
[----:B-----5:R-:W-:Y:S01]  /*159d0*/  @!P3 FMUL R45, R45, R45 ;  /* 0x0000002d2d2db220 */ /* 0x020fe20000400000 */
[----:B------:R-:W-:-:S02]  /*159e0*/  FSETP.GEU.AND P3, PT, R77, -126, PT ;  /* 0xc2fc00004d00780b */ /* 0x000fc40003f6e000 */
[----:B----4-:R-:W-:Y:S02]  /*159f0*/  F2FP.F16.F32.PACK_AB R43, R49, R43 ;  /* 0x0000002b312b723e */ /* 0x010fe400000000ff */
        /* <DEDUP_REMOVED lines=9> */
[----:B-1----:R-:W-:Y:S01]  /*15a90*/  @!P1 FMUL R5, R5, R5 ;  /* 0x0000000505059220 */ /* 0x002fe20000400000 */
[----:B------:R-:W-:-:S02]  /*15aa0*/  FSETP.GEU.AND P1, PT, R79, -126, PT ;  /* 0xc2fc00004f00780b */ /* 0x000fc40003f2e000 */
[----:B--2---:R-:W-:Y:S02]  /*15ab0*/  F2FP.F16.F32.PACK_AB R44, R48, R44 ;  /* 0x0000002c302c723e */ /* 0x004fe400000000ff */
[----:B------:R-:W-:Y:S01]  /*15ac0*/  STL [R1+0x38], R5 ;  /* 0x0000380501007387 */ /* 0x000fe20000100800 */
[----:B------:R-:W-:Y:S01]  /*15ad0*/  @!P2 FMUL R78, R78, 0.5 ;  /* 0x3f0000004e4ea820 */ /* 0x000fe20000400000 */
[----:B------:R-:W1:Y:S01]  /*15ae0*/  MUFU.EX2 R4, R75 ;  /* 0x0000004b00047308 */ /* 0x000e620000000800 */
[----:B-----5:R-:W-:Y:S01]  /*15af0*/  @!P0 FMUL R46, R46, R46 ;  /* 0x0000002e2e2e8220 */ /* 0x020fe20000400000 */
[----:B------:R-:W-:Y:S02]  /*15b00*/  FSETP.GEU.AND P0, PT, R80, -126, PT ;  /* 0xc2fc00005000780b */ /* 0x000fe40003f0e000 */
[----:B------:R-:W-:Y:S02]  /*15b10*/  F2FP.F16.F32.PACK_AB R70, R149, R148 ;  /* 0x000000949546723e */ /* 0x000fe400000000ff */
[----:B------:R2:W-:Y:S01]  /*15b20*/  STL [R1+0x3c], R46 ;  /* 0x00003c2e01007387 */ /* 0x0005e20000100800 */
[----:B------:R-:W-:Y:S01]  /*15b30*/  @!P1 FMUL R79, R79, 0.5 ;  /* 0x3f0000004f4f9820 */ /* 0x000fe20000400000 */
[----:B------:R-:W5:Y:S01]  /*15b40*/  MUFU.EX2 R9, R76 ;  /* 0x0000004c00097308 */ /* 0x000f620000000800 */
[----:B---3--:R-:W-:Y:S01]  /*15b50*/  @!P6 FMUL R7, R7, R7 ;  /* 0x000000070707e220 */ /* 0x008fe20000400000 */
[----:B------:R-:W-:-:S02]  /*15b60*/  FSETP.GEU.AND P6, PT, R81, -126, PT ;  /* 0xc2fc00005100780b */ /* 0x000fc40003fce000 */
[----:B----4-:R-:W-:Y:S02]  /*15b70*/  F2FP.F16.F32.PACK_AB R45, R47, R45 ;  /* 0x0000002d2f2d723e */ /* 0x010fe400000000ff */
[----:B------:R3:W-:Y:S01]  /*15b80*/  STL [R1+0x40], R7 ;  /* 0x0000400701007387 */ /* 0x0007e20000100800 */
[----:B------:R-:W-:Y:S01]  /*15b90*/  @!P0 FMUL R80, R80, 0.5 ;  /* 0x3f00000050508820 */ /* 0x000fe20000400000 */
[----:B------:R-:W4:Y:S01]  /*15ba0*/  MUFU.EX2 R6, R77 ;  /* 0x0000004d00067308 */ /* 0x000f220000000800 */
[----:B-1----:R-:W-:Y:S01]  /*15bb0*/  @!P5 FMUL R4, R4, R4 ;  /* 0x000000040404d220 */ /* 0x002fe20000400000 */
[----:B------:R-:W-:Y:S02]  /*15bc0*/  FSETP.GEU.AND P5, PT, R82, -126, PT ;  /* 0xc2fc00005200780b */ /* 0x000fe40003fae000 */
[----:B------:R-:W-:Y:S02]  /*15bd0*/  F2FP.F16.F32.PACK_AB R71, R93, R92 ;  /* 0x0000005c5d47723e */ /* 0x000fe400000000ff */
[----:B------:R3:W-:Y:S01]  /*15be0*/  STL [R1+0x44], R4 ;  /* 0x0000440401007387 */ /* 0x0007e20000100800 */
[----:B------:R-:W-:Y:S01]  /*15bf0*/  @!P6 FMUL R81, R81, 0.5 ;  /* 0x3f0000005151e820 */ /* 0x000fe20000400000 */
[----:B------:R-:W1:Y:S01]  /*15c00*/  MUFU.EX2 R11, R78 ;  /* 0x0000004e000b7308 */ /* 0x000e620000000800 */
[----:B-----5:R-:W-:Y:S01]  /*15c10*/  @!P4 FMUL R9, R9, R9 ;  /* 0x000000090909c220 */ /* 0x020fe20000400000 */
[----:B------:R-:W-:-:S02]  /*15c20*/  FSETP.GEU.AND P4, PT, R83, -126, PT ;  /* 0xc2fc00005300780b */ /* 0x000fc40003f8e000 */
[----:B------:R-:W-:Y:S02]  /*15c30*/  F2FP.F16.F32.PACK_AB R72, R95, R94 ;  /* 0x0000005e5f48723e */ /* 0x000fe400000000ff */
[----:B------:R3:W-:Y:S01]  /*15c40*/  STL [R1+0x48], R9 ;  /* 0x0000480901007387 */ /* 0x0007e20000100800 */
[----:B------:R-:W-:Y:S01]  /*15c50*/  @!P5 FMUL R82, R82, 0.5 ;  /* 0x3f0000005252d820 */ /* 0x000fe20000400000 */
[----:B------:R-:W5:Y:S01]  /*15c60*/  MUFU.EX2 R8, R79 ;  /* 0x0000004f00087308 */ /* 0x000f620000000800 */
[----:B----4-:R-:W-:Y:S01]  /*15c70*/  @!P3 FMUL R6, R6, R6 ;  /* 0x000000060606b220 */ /* 0x010fe20000400000 */
[----:B------:R-:W-:Y:S02]  /*15c80*/  FSETP.GEU.AND P3, PT, R84, -126, PT ;  /* 0xc2fc00005400780b */ /* 0x000fe40003f6e000 */
[----:B------:R-:W-:Y:S02]  /*15c90*/  F2FP.F16.F32.PACK_AB R73, R97, R96 ;  /* 0x000000606149723e */ /* 0x000fe400000000ff */
[----:B------:R3:W-:Y:S01]  /*15ca0*/  STL [R1+0x4c], R6 ;  /* 0x00004c0601007387 */ /* 0x0007e20000100800 */
[----:B------:R-:W-:Y:S01]  /*15cb0*/  @!P4 FMUL R83, R83, 0.5 ;  /* 0x3f0000005353c820 */ /* 0x000fe20000400000 */
[----:B------:R-:W4:Y:S01]  /*15cc0*/  MUFU.EX2 R157, R80 ;  /* 0x00000050009d7308 */ /* 0x000f220000000800 */
[----:B-1----:R-:W-:Y:S01]  /*15cd0*/  @!P2 FMUL R11, R11, R11 ;  /* 0x0000000b0b0ba220 */ /* 0x002fe20000400000 */
        /* <DEDUP_REMOVED lines=11> */
[----:B----4-:R-:W-:Y:S01]  /*15d90*/  @!P0 FMUL R157, R157, R157 ;  /* 0x0000009d9d9d8220 */ /* 0x010fe20000400000 */
[----:B------:R-:W-:-:S02]  /*15da0*/  FSETP.GEU.AND P0, PT, R87, -126, PT ;  /* 0xc2fc00005700780b */ /* 0x000fc40003f0e000 */
[----:B------:R-:W-:Y:S02]  /*15db0*/  F2FP.F16.F32.PACK_AB R76, R103, R102 ;  /* 0x00000066674c723e */ /* 0x000fe400000000ff */
[----:B------:R3:W-:Y:S01]  /*15dc0*/  STL [R1+0x58], R157 ;  /* 0x0000589d01007387 */ /* 0x0007e20000100800 */
[----:B------:R-:W-:Y:S01]  /*15dd0*/  @!P1 FMUL R86, R86, 0.5 ;  /* 0x3f00000056569820 */ /* 0x000fe20000400000 */
[----:B------:R-:W4:Y:S01]  /*15de0*/  MUFU.EX2 R21, R83 ;  /* 0x0000005300157308 */ /* 0x000f220000000800 */
[----:B-1----:R-:W-:Y:S01]  /*15df0*/  @!P6 FMUL R10, R10, R10 ;  /* 0x0000000a0a0ae220 */ /* 0x002fe20000400000 */
[----:B------:R-:W-:Y:S02]  /*15e00*/  LOP3.LUT P6, RZ, R3, 0x3, R2, 0x48, !PT ;  /* 0x0000000303ff7812 */ /* 0x000fe400078c4802 */
[----:B------:R-:W-:Y:S02]  /*15e10*/  F2FP.F16.F32.PACK_AB R77, R105, R104 ;  /* 0x00000068694d723e */ /* 0x000fe400000000ff */
[----:B------:R3:W-:Y:S01]  /*15e20*/  STL [R1+0x5c], R10 ;  /* 0x00005c0a01007387 */ /* 0x0007e20000100800 */
[----:B------:R-:W-:Y:S01]  /*15e30*/  @!P0 FMUL R87, R87, 0.5 ;  /* 0x3f00000057578820 */ /* 0x000fe20000400000 */
[----:B------:R-:W1:Y:S01]  /*15e40*/  MUFU.EX2 R14, R84 ;  /* 0x00000054000e7308 */ /* 0x000e620000000800 */
[----:B-----5:R-:W-:Y:S01]  /*15e50*/  @!P5 FMUL R20, R20, R20 ;  /* 0x000000141414d220 */ /* 0x020fe20000400000 */
[----:B------:R-:W-:-:S02]  /*15e60*/  F2FP.F16.F32.PACK_AB R78, R107, R106 ;  /* 0x0000006a6b4e723e */ /* 0x000fc400000000ff */
[----:B------:R-:W-:Y:S02]  /*15e70*/  F2FP.F16.F32.PACK_AB R79, R109, R108 ;  /* 0x0000006c6d4f723e */ /* 0x000fe400000000ff */
[----:B------:R3:W-:Y:S01]  /*15e80*/  STL [R1+0x60], R20 ;  /* 0x0000601401007387 */ /* 0x0007e20000100800 */
[----:B------:R-:W-:Y:S01]  /*15e90*/  F2FP.F16.F32.PACK_AB R80, R111, R110 ;  /* 0x0000006e6f50723e */ /* 0x000fe200000000ff */
[----:B------:R-:W5:Y:S01]  /*15ea0*/  MUFU.EX2 R15, R85 ;  /* 0x00000055000f7308 */ /* 0x000f620000000800 */
[----:B----4-:R-:W-:Y:S01]  /*15eb0*/  @!P4 FMUL R21, R21, R21 ;  /* 0x000000151515c220 */ /* 0x010fe20000400000 */
[----:B------:R-:W-:Y:S02]  /*15ec0*/  F2FP.F16.F32.PACK_AB R81, R113, R112 ;  /* 0x000000707151723e */ /* 0x000fe400000000ff */
[----:B------:R-:W-:Y:S02]  /*15ed0*/  F2FP.F16.F32.PACK_AB R82, R115, R114 ;  /* 0x000000727352723e */ /* 0x000fe400000000ff */
[----:B------:R3:W-:Y:S01]  /*15ee0*/  STL [R1+0x64], R21 ;  /* 0x0000641501007387 */ /* 0x0007e20000100800 */
[----:B------:R-:W-:Y:S01]  /*15ef0*/  F2FP.F16.F32.PACK_AB R83, R117, R116 ;  /* 0x000000747553723e */ /* 0x000fe200000000ff */
[----:B------:R-:W4:Y:S01]  /*15f00*/  MUFU.EX2 R12, R86 ;  /* 0x00000056000c7308 */ /* 0x000f220000000800 */
[----:B-1----:R-:W-:Y:S01]  /*15f10*/  @!P3 FMUL R14, R14, R14 ;  /* 0x0000000e0e0eb220 */ /* 0x002fe20000400000 */
[----:B------:R-:W-:-:S02]  /*15f20*/  F2FP.F16.F32.PACK_AB R84, R119, R118 ;  /* 0x000000767754723e */ /* 0x000fc400000000ff */
[----:B--2---:R-:W-:Y:S02]  /*15f30*/  F2FP.F16.F32.PACK_AB R46, R46, R5 ;  /* 0x000000052e2e723e */ /* 0x004fe400000000ff */
[----:B------:R3:W-:Y:S01]  /*15f40*/  STL [R1+0x70], R14 ;  /* 0x0000700e01007387 */ /* 0x0007e20000100800 */
[----:B------:R-:W-:Y:S01]  /*15f50*/  F2FP.F16.F32.PACK_AB R47, R4, R7 ;  /* 0x00000007042f723e */ /* 0x000fe200000000ff */
[----:B------:R-:W1:Y:S01]  /*15f60*/  MUFU.EX2 R13, R87 ;  /* 0x00000057000d7308 */ /* 0x000e620000000800 */
[----:B-----5:R-:W-:Y:S01]  /*15f70*/  @!P2 FMUL R15, R15, R15 ;  /* 0x0000000f0f0fa220 */ /* 0x020fe20000400000 */
[----:B------:R-:W-:Y:S02]  /*15f80*/  F2FP.F16.F32.PACK_AB R85, R121, R120 ;  /* 0x000000787955723e */ /* 0x000fe400000000ff */
[----:B------:R-:W-:Y:S02]  /*15f90*/  F2FP.F16.F32.PACK_AB R48, R6, R9 ;  /* 0x000000090630723e */ /* 0x000fe400000000ff */
[----:B------:R3:W-:Y:S01]  /*15fa0*/  STL [R1+0x74], R15 ;  /* 0x0000740f01007387 */ /* 0x0007e20000100800 */
[----:B------:R-:W-:Y:S01]  /*15fb0*/  F2FP.F16.F32.PACK_AB R49, R8, R11 ;  /* 0x0000000b0831723e */ /* 0x000fe200000000ff */
[----:B----4-:R-:W-:Y:S01]  /*15fc0*/  @!P1 FMUL R12, R12, R12 ;  /* 0x0000000c0c0c9220 */ /* 0x010fe20000400000 */
[----:B------:R-:W-:-:S02]  /*15fd0*/  F2FP.F16.F32.PACK_AB R86, R123, R122 ;  /* 0x0000007a7b56723e */ /* 0x000fc400000000ff */
[----:B------:R-:W-:Y:S02]  /*15fe0*/  F2FP.F16.F32.PACK_AB R50, R10, R157 ;  /* 0x0000009d0a32723e */ /* 0x000fe400000000ff */
[----:B------:R3:W-:Y:S01]  /*15ff0*/  STL [R1+0x68], R12 ;  /* 0x0000680c01007387 */ /* 0x0007e20000100800 */
[----:B------:R-:W-:Y:S01]  /*16000*/  F2FP.F16.F32.PACK_AB R51, R21, R20 ;  /* 0x000000141533723e */ /* 0x000fe200000000ff */
[----:B-1----:R-:W-:Y:S01]  /*16010*/  @!P0 FMUL R13, R13, R13 ;  /* 0x0000000d0d0d8220 */ /* 0x002fe20000400000 */
[----:B------:R-:W-:Y:S02]  /*16020*/  F2FP.F16.F32.PACK_AB R87, R151, R150 ;  /* 0x000000969757723e */ /* 0x000fe400000000ff */
[----:B------:R-:W-:Y:S02]  /*16030*/  F2FP.F16.F32.PACK_AB R52, R15, R14 ;  /* 0x0000000e0f34723e */ /* 0x000fe400000000ff */
[----:B------:R3:W-:Y:S01]  /*16040*/  STL [R1+0x6c], R13 ;  /* 0x00006c0d01007387 */ /* 0x0007e20000100800 */
[----:B------:R-:W-:Y:S01]  /*16050*/  F2FP.F16.F32.PACK_AB R53, R13, R12 ;  /* 0x0000000c0d35723e */ /* 0x000fe200000000ff */
[----:B------:R-:W-:Y:S06]  /*16060*/  @!P6 BRA `(.L_x_269) ;  /* 0x000000000040e947 */ /* 0x000fec0003800000 */
[----:B------:R-:W-:Y:S01]  /*16070*/  MOV R2, 0x8 ;  /* 0x0000000800027802 */ /* 0x000fe20000000f00 */
[----:B------:R-:W1:Y:S01]  /*16080*/  LDCU.64 UR6, c[0x4][0xb0] ;  /* 0x01001600ff0677ac */ /* 0x000e620008000a00 */
[----:B---3--:R-:W-:Y:S02]  /*16090*/  HFMA2 R12, -RZ, RZ, 0, 5.9604644775390625e-08 ;  /* 0x00000001ff0c7431 */ /* 0x008fe400000001ff */
[----:B------:R-:W-:Y:S01]  /*160a0*/  IMAD.MOV.U32 R8, RZ, RZ, 0x1be ;  /* 0x000001beff087424 */ /* 0x000fe200078e00ff */
[----:B------:R-:W2:Y:S01]  /*160b0*/  LDCU.64 UR4, c[0x4][0xb8] ;  /* 0x01001700ff0477ac */ /* 0x000ea20008000a00 */
[----:B------:R-:W3:Y:S01]  /*160c0*/  LDC.64 R2, c[0x4][R2] ;  /* 0x0100000002027b82 */ /* 0x000ee20000000a00 */
[----:B------:R-:W-:Y:S01]  /*160d0*/  IMAD.MOV.U32 R13, RZ, RZ, RZ ;  /* 0x000000ffff0d7224 */ /* 0x000fe200078e00ff */
[----:B------:R-:W4:Y:S01]  /*160e0*/  LDCU.64 UR8, c[0x4][0x20] ;  /* 0x01000400ff0877ac */ /* 0x000f220008000a00 */
[----:B-1----:R-:W-:Y:S01]  /*160f0*/  IMAD.U32 R4, RZ, RZ, UR6 ;  /* 0x00000006ff047e24 */ /* 0x002fe2000f8e00ff */
[----:B------:R-:W-:Y:S01]  /*16100*/  MOV R5, UR7 ;  /* 0x0000000700057c02 */ /* 0x000fe20008000f00 */
[----:B--2---:R-:W-:Y:S01]  /*16110*/  IMAD.U32 R6, RZ, RZ, UR4 ;  /* 0x00000004ff067e24 */ /* 0x004fe2000f8e00ff */
[----:B------:R-:W-:Y:S01]  /*16120*/  MOV R7, UR5 ;  /* 0x0000000500077c02 */ /* 0x000fe20008000f00 */
[----:B----4-:R-:W-:Y:S01]  /*16130*/  IMAD.U32 R10, RZ, RZ, UR8 ;  /* 0x00000008ff0a7e24 */ /* 0x010fe2000f8e00ff */
[----:B------:R-:W-:-:S02]  /*16140*/  MOV R11, UR9 ;  /* 0x00000009000b7c02 */ /* 0x000fc40008000f00 */
[----:B------:R-:W-:-:S07]  /*16150*/  LEPC R20, `(.L_x_269) ;  /* 0x000000001014794e */ /* 0x000fce0000000000 */
[----:B---3--:R-:W-:Y:S05]  /*16160*/  CALL.ABS.NOINC R2 ;  /* 0x0000000002007343 */ /* 0x008fea0003c00000 */
.L_x_269:
[C---:B------:R-:W-:Y:S01]  /*16170*/  FSETP.NEU.AND P0, PT, R17.reuse, -INF , PT ;  /* 0xff8000001100780b */ /* 0x040fe20003f0d000 */
[----:B------:R-:W1:Y:S01]  /*16180*/  S2R R2, SR_TID.X ;  /* 0x0000000000027919 */ /* 0x000e620000002100 */
[----:B------:R-:W-:Y:S05]  /*16190*/  WARPSYNC.ALL ;  /* 0x0000000000007948 */ /* 0x000fea0003800000 */
[----:B------:R-:W-:Y:S01]  /*161a0*/  FSEL R0, R17, RZ, P0 ;  /* 0x000000ff11007208 */ /* 0x000fe20000000000 */
[----:B------:R-:W-:Y:S01]  /*161b0*/  UIADD3 UR4, UPT, UPT, UR37, 0x20, URZ ;  /* 0x0000002025047890 */ /* 0x000fe2000fffe0ff */
[----:B------:R2:W-:Y:S03]  /*161c0*/  STTM.x32 tmem[UR37], R56 ;  /* 0x00000038000079ed */ /* 0x0005e600082c0025 */
[----:B------:R-:W-:Y:S01]  /*161d0*/  FMUL R0, R0, -UR36 ;  /* 0x8000002400007c20 */ /* 0x000fe20008400000 */
[----:B------:R-:W-:-:S03]  /*161e0*/  USHF.R.U32.HI UR4, URZ, 0x15, UR4 ;  /* 0x00000015ff047899 */ /* 0x000fc60008011604 */
[--C-:B------:R-:W-:Y:S02]  /*161f0*/  FFMA2 R88, R88.F32x2.HI_LO, UR36.F32, R0.reuse.F32 ;  /* 0x0000002458587c49 */ /* 0x100fe40009200000 */
[----:B------:R-:W-:Y:S01]  /*16200*/  FFMA2 R90, R90.F32x2.HI_LO, UR36.F32, R0.F32 ;  /* 0x000000245a5a7c49 */ /* 0x000fe20009200000 */
[----:B------:R-:W-:Y:S02]  /*16210*/  MOV R0, UR4 ;  /* 0x0000000400007c02 */ /* 0x000fe40008000f00 */
[----:B------:R-:W-:Y:S02]  /*16220*/  FSETP.GEU.AND P4, PT, R88, -126, PT ;  /* 0xc2fc00005800780b */ /* 0x000fe40003f8e000 */
[----:B------:R-:W-:Y:S02]  /*16230*/  FSETP.GEU.AND P3, PT, R89, -126, PT ;  /* 0xc2fc00005900780b */ /* 0x000fe40003f6e000 */
[----:B------:R-:W-:Y:S02]  /*16240*/  FSETP.GEU.AND P2, PT, R90, -126, PT ;  /* 0xc2fc00005a00780b */ /* 0x000fe40003f4e000 */
[----:B------:R-:W-:-:S02]  /*16250*/  FSETP.GEU.AND P1, PT, R91, -126, PT ;  /* 0xc2fc00005b00780b */ /* 0x000fc40003f2e000 */
[----:B-1----:R-:W-:-:S05]  /*16260*/  SHF.R.U32.HI R3, RZ, 0x5, R2 ;  /* 0x00000005ff037819 */ /* 0x002fca0000011602 */
[----:B------:R-:W-:Y:S02]  /*16270*/  @!P4 FMUL R88, R88, 0.5 ;  /* 0x3f0000005858c820 */ /* 0x000fe40000400000 */
[----:B------:R-:W-:Y:S01]  /*16280*/  @!P3 FMUL R89, R89, 0.5 ;  /* 0x3f0000005959b820 */ /* 0x000fe20000400000 */
[----:B------:R-:W-:Y:S01]  /*16290*/  LOP3.LUT P0, RZ, R0, 0x3, R3, 0x48, !PT ;  /* 0x0000000300ff7812 */ /* 0x000fe20007804803 */
[----:B------:R-:W-:Y:S02]  /*162a0*/  @!P2 FMUL R90, R90, 0.5 ;  /* 0x3f0000005a5aa820 */ /* 0x000fe40000400000 */
[----:B------:R-:W-:Y:S01]  /*162b0*/  @!P1 FMUL R91, R91, 0.5 ;  /* 0x3f0000005b5b9820 */ /* 0x000fe20000400000 */
[----:B--2---:R-:W1:Y:S08]  /*162c0*/  MUFU.EX2 R58, R88 ;  /* 0x00000058003a7308 */ /* 0x004e700000000800 */
[----:B------:R-:W2:Y:S08]  /*162d0*/  MUFU.EX2 R59, R89 ;  /* 0x00000059003b7308 */ /* 0x000eb00000000800 */
[----:B------:R-:W4:Y:S01]  /*162e0*/  MUFU.EX2 R56, R90 ;  /* 0x0000005a00387308 */ /* 0x000f220000000800 */
[----:B-1----:R-:W-:-:S07]  /*162f0*/  @!P4 FMUL R58, R58, R58 ;  /* 0x0000003a3a3ac220 */ /* 0x002fce0000400000 */
[----:B------:R-:W1:Y:S01]  /*16300*/  MUFU.EX2 R57, R91 ;  /* 0x0000005b00397308 */ /* 0x000e620000000800 */
[----:B--2---:R-:W-:-:S05]  /*16310*/  @!P3 FMUL R59, R59, R59 ;  /* 0x0000003b3b3bb220 */ /* 0x004fca0000400000 */
[----:B------:R-:W-:Y:S01]  /*16320*/  F2FP.F16.F32.PACK_AB R54, R59, R58 ;  /* 0x0000003a3b36723e */ /* 0x000fe200000000ff */
[----:B----4-:R-:W-:Y:S01]  /*16330*/  @!P2 FMUL R56, R56, R56 ;  /* 0x000000383838a220 */ /* 0x010fe20000400000 */
[----:B-1----:R-:W-:-:S05]  /*16340*/  @!P1 FMUL R57, R57, R57 ;  /* 0x0000003939399220 */ /* 0x002fca0000400000 */
[----:B------:R-:W-:Y:S01]  /*16350*/  F2FP.F16.F32.PACK_AB R55, R57, R56 ;  /* 0x000000383937723e */ /* 0x000fe200000000ff */
[----:B------:R-:W-:Y:S06]  /*16360*/  @!P0 BRA `(.L_x_270) ;  /* 0x0000000000408947 */ /* 0x000fec0003800000 */
[----:B---3--:R-:W-:Y:S01]  /*16370*/  MOV R14, 0x8 ;  /* 0x00000008000e7802 */ /* 0x008fe20000000f00 */
[----:B------:R-:W1:Y:S01]  /*16380*/  LDCU.64 UR8, c[0x4][0xb0] ;  /* 0x01001600ff0877ac */ /* 0x000e620008000a00 */
[----:B------:R-:W-:Y:S02]  /*16390*/  HFMA2 R12, -RZ, RZ, 0, 5.9604644775390625e-08 ;  /* 0x00000001ff0c7431 */ /* 0x000fe400000001ff */
        /* <DEDUP_REMOVED lines=13> */
.L_x_270:
[----:B------:R-:W-:-:S04]  /*16470*/  UISETP.NE.AND UP0, UPT, UR39, URZ, UPT ;  /* 0x000000ff2700728c */ /* 0x000fc8000bf05270 */
[----:B------:R-:W-:-:S06]  /*16480*/  USEL UR4, UR51, UR52, UP0 ;  /* 0x0000003433047287 */ /* 0x000fcc0008000000 */
[----:B------:R-:W-:Y:S01]  /*16490*/  MOV R0, UR4 ;  /* 0x0000000400007c02 */ /* 0x000fe20008000f00 */
[----:B------:R-:W-:Y:S05]  /*164a0*/  WARPSYNC.ALL ;  /* 0x0000000000007948 */ /* 0x000fea0003800000 */
[----:B------:R-:W-:Y:S01]  /*164b0*/  ISETP.GT.U32.AND P1, PT, R0, 0x1, PT ;  /* 0x000000010000780c */ /* 0x000fe20003f24070 */
[----:B------:R1:W-:Y:S01]  /*164c0*/  STTM.x32 tmem[UR37+0x20], R24 ;  /* 0x00002018000079ed */ /* 0x0003e200082c0025 */
[----:B------:R-:W2:Y:S11]  /*164d0*/  FENCE.VIEW.ASYNC.T ;  /* 0x00000000000073c6 */ /* 0x000eb60000000200 */
[----:B------:R-:W-:Y:S05]  /*164e0*/  @P1 BRA `(.L_x_271) ;  /* 0x0000000000081947 */ /* 0x000fea0003800000 */
[----:B------:R-:W-:Y:S05]  /*164f0*/  BPT.TRAP 0x1 ;  /* 0x000000040000795c */ /* 0x000fea0000300000 */
[----:B------:R-:W-:Y:S05]  /*16500*/  BPT.TRAP 0x1 ;  /* 0x000000040000795c */ /* 0x000fea0000300000 */
.L_x_271:
[----:B------:R-:W4:Y:S01]  /*16510*/  S2UR UR5, SR_CgaCtaId ;  /* 0x00000000000579c3 */ /* 0x000f220000008800 */
[----:B------:R-:W-:Y:S01]  /*16520*/  UISETP.NE.AND UP0, UPT, UR39, URZ, UPT ;  /* 0x000000ff2700728c */ /* 0x000fe2000bf05270 */
[----:B------:R-:W-:Y:S02]  /*16530*/  UMOV UR6, 0x400 ;  /* 0x0000040000067882 */ /* 0x000fe40000000000 */
[----:B----4-:R-:W-:-:S04]  /*16540*/  ULEA UR6, UR5, UR6, 0x18 ;  /* 0x0000000605067291 */ /* 0x010fc8000f8ec0ff */
[----:B------:R-:W-:-:S04]  /*16550*/  UIADD3 UR4, UPT, UPT, UR6, 0x28068, URZ ;  /* 0x0002806806047890 */ /* 0x000fc8000fffe0ff */
[----:B------:R-:W-:-:S04]  /*16560*/  @UP0 UIADD3 UR4, UPT, UPT, UR6, 0x28058, URZ ;  /* 0x0002805806040890 */ /* 0x000fc8000fffe0ff */
[----:B------:R-:W-:-:S09]  /*16570*/  UPRMT UR4, UR5, 0x654, UR4 ;  /* 0x0000065405047896 */ /* 0x000fd20008000004 */
[----:B--2---:R-:W-:Y:S01]  /*16580*/  SYNCS.ARRIVE.TRANS64.RED.A1T0 RZ, [UR4], RZ ;  /* 0x000000ffffff79a7 */ /* 0x004fe20008100404 */
[----:B------:R-:W-:-:S04]  /*16590*/  USEL UR4, UR43, UR42, UP0 ;  /* 0x0000002a2b047287 */ /* 0x000fc80008000000 */
[----:B------:R-:W-:-:S04]  /*165a0*/  ULOP3.LUT UR5, UR4, 0x1, URZ, 0x3c, !UPT ;  /* 0x0000000104057892 */ /* 0x000fc8000f8e3cff */
[----:B------:R-:W-:Y:S02]  /*165b0*/  USEL UR43, UR5, UR43, UP0 ;  /* 0x0000002b052b7287 */ /* 0x000fe40008000000 */
[----:B------:R-:W-:Y:S02]  /*165c0*/  USEL UR42, UR42, UR5, UP0 ;  /* 0x000000052a2a7287 */ /* 0x000fe40008000000 */
[----:B------:R-:W-:-:S09]  /*165d0*/  UISETP.NE.AND UP0, UPT, UR48, URZ, UPT ;  /* 0x000000ff3000728c */ /* 0x000fd2000bf05270 */
[----:B------:R-:W-:Y:S05]  /*165e0*/  BRA.U UP0, `(.L_x_272) ;  /* 0x0000000100047547 */ /* 0x000fea000b800000 */
[----:B------:R-:W-:Y:S05]  /*165f0*/  BPT.TRAP 0x1 ;  /* 0x000000040000795c */ /* 0x000fea0000300000 */
.L_x_272:
[----:B------:R-:W-:Y:S01]  /*16600*/  UISETP.NE.AND UP0, UPT, UR39, URZ, UPT ;  /* 0x000000ff2700728c */ /* 0x000fe2000bf05270 */
[----:B------:R-:W-:Y:S01]  /*16610*/  MOV R0, UR40 ;  /* 0x0000002800007c02 */ /* 0x000fe20008000f00 */
[----:B------:R-:W-:Y:S01]  /*16620*/  UIADD3 UR4, UPT, UPT, UR6, 0x28078, URZ ;  /* 0x0002807806047890 */ /* 0x000fe2000fffe0ff */
[----:B------:R-:W-:Y:S01]  /*16630*/  FADD2 R22, R22.F32x2.HI_LO, RZ.F32 ;  /* 0x000000ff1616724b */ /* 0x000fe20000200000 */
[----:B------:R-:W-:Y:S01]  /*16640*/  FSETP.NEU.AND P0, PT, R17, -INF , PT ;  /* 0xff8000001100780b */ /* 0x000fe20003f0d000 */
[----:B------:R-:W-:Y:S01]  /*16650*/  FADD2 R124, R124.F32x2.HI_LO, RZ.F32 ;  /* 0x000000ff7c7c724b */ /* 0x000fe20000200000 */
[----:B------:R-:W-:Y:S01]  /*16660*/  SHF.L.U32 R0, R0, 0x1f, RZ ;  /* 0x0000001f00007819 */ /* 0x000fe200000006ff */
[----:B------:R-:W-:Y:S01]  /*16670*/  FADD2 R22, R22.F32x2.HI_LO, R130.F32x2.HI_LO ;  /* 0x000000821616724b */ /* 0x000fe20000000000 */
[----:B------:R-:W-:Y:S01]  /*16680*/  FSEL R3, R17, RZ, P0 ;  /* 0x000000ff11037208 */ /* 0x000fe20000000000 */
[----:B------:R-:W-:Y:S02]  /*16690*/  FADD2 R126, R126.F32x2.HI_LO, RZ.F32 ;  /* 0x000000ff7e7e724b */ /* 0x000fe40000200000 */
[----:B------:R-:W-:Y:S01]  /*166a0*/  @!UP0 UIADD3 UR4, UPT, UPT, UR6, 0x28088, URZ ;  /* 0x0002808806048890 */ /* 0x000fe2000fffe0ff */
[----:B------:R-:W-:Y:S01]  /*166b0*/  FADD2 R124, R124.F32x2.HI_LO, R132.F32x2.HI_LO ;  /* 0x000000847c7c724b */ /* 0x000fe20000000000 */
[----:B------:R-:W-:Y:S01]  /*166c0*/  FSETP.NEU.AND P0, PT, R156, R3, PT ;  /* 0x000000039c00720b */ /* 0x000fe20003f0d000 */
[----:B------:R-:W-:-:S02]  /*166d0*/  FADD2 R126, R126.F32x2.HI_LO, R134.F32x2.HI_LO ;  /* 0x000000867e7e724b */ /* 0x000fc40000000000 */
[----:B------:R-:W-:Y:S02]  /*166e0*/  FADD2 R22, R22.F32x2.HI_LO, R138.F32x2.HI_LO ;  /* 0x0000008a1616724b */ /* 0x000fe40000000000 */
[----:B------:R-:W-:Y:S02]  /*166f0*/  FADD2 R124, R124.F32x2.HI_LO, R140.F32x2.HI_LO ;  /* 0x0000008c7c7c724b */ /* 0x000fe40000000000 */
[----:B------:R-:W2:Y:S01]  /*16700*/  SYNCS.PHASECHK.TRANS64.TRYWAIT P2, [UR4], R0 ;  /* 0x00000000ff0075a7 */ /* 0x000ea20008041104 */
[----:B------:R-:W-:Y:S02]  /*16710*/  FADD2 R126, R126.F32x2.HI_LO, R142.F32x2.HI_LO ;  /* 0x0000008e7e7e724b */ /* 0x000fe40000000000 */
[----:B------:R-:W-:Y:S02]  /*16720*/  FADD2 R22, R22.F32x2.HI_LO, R146.F32x2.HI_LO ;  /* 0x000000921616724b */ /* 0x000fe40000000000 */
[----:B------:R-:W-:Y:S02]  /*16730*/  FADD2 R124, R124.F32x2.HI_LO, R148.F32x2.HI_LO ;  /* 0x000000947c7c724b */ /* 0x000fe40000000000 */
[----:B------:R-:W-:-:S02]  /*16740*/  FADD2 R126, R126.F32x2.HI_LO, R92.F32x2.HI_LO ;  /* 0x0000005c7e7e724b */ /* 0x000fc40000000000 */
[----:B------:R-:W-:Y:S02]  /*16750*/  FADD2 R22, R22.F32x2.HI_LO, R96.F32x2.HI_LO ;  /* 0x000000601616724b */ /* 0x000fe40000000000 */
[----:B------:R-:W-:Y:S02]  /*16760*/  FADD2 R124, R124.F32x2.HI_LO, R98.F32x2.HI_LO ;  /* 0x000000627c7c724b */ /* 0x000fe40000000000 */
[----:B------:R-:W-:Y:S02]  /*16770*/  FADD2 R126, R126.F32x2.HI_LO, R100.F32x2.HI_LO ;  /* 0x000000647e7e724b */ /* 0x000fe40000000000 */
[----:B------:R-:W-:Y:S01]  /*16780*/  FADD2 R22, R22.F32x2.HI_LO, R104.F32x2.HI_LO ;  /* 0x000000681616724b */ /* 0x000fe20000000000 */
[----:B--2---:R-:W-:Y:S06]  /*16790*/  @!P2 BRA `(.L_x_273) ;  /* 0x000000c800eca947 */ /* 0x004fec0003800000 */
.L_x_449:
[----:B------:R-:W-:Y:S01]  /*167a0*/  BSSY.RECONVERGENT B0, `(.L_x_274) ;  /* 0x000000a000007945 */ /* 0x000fe20003800200 */
[----:B--2---:R-:W-:-:S03]  /*167b0*/  MOV R5, 0x3f000000 ;  /* 0x3f00000000057802 */ /* 0x004fc60000000f00 */
[----:B------:R-:W-:Y:S05]  /*167c0*/  @!P0 BRA `(.L_x_275) ;  /* 0x00000000001c8947 */ /* 0x000fea0003800000 */
[----:B------:R-:W-:-:S04]  /*167d0*/  FADD R0, -R3, R156 ;  /* 0x0000009c03007221 */ /* 0x000fc80000000100 */
[----:B------:R-:W-:-:S05]  /*167e0*/  FMUL R0, R0, UR36 ;  /* 0x0000002400007c20 */ /* 0x000fca0008400000 */
[----:B------:R-:W-:-:S13]  /*167f0*/  FSETP.GEU.AND P0, PT, R0, -126, PT ;  /* 0xc2fc00000000780b */ /* 0x000fda0003f0e000 */
[----:B------:R-:W-:-:S04]  /*16800*/  @!P0 FMUL R0, R0, 0.5 ;  /* 0x3f00000000008820 */ /* 0x000fc80000400000 */
[----:B------:R-:W2:Y:S02]  /*16810*/  MUFU.EX2 R5, R0 ;  /* 0x0000000000057308 */ /* 0x000ea40000000800 */
[----:B--2---:R-:W-:-:S04]  /*16820*/  @!P0 FMUL R5, R5, R5 ;  /* 0x0000000505058220 */ /* 0x004fc80000400000 */
[----:B------:R-:W-:Y:S02]  /*16830*/  FMUL R5, R5, 0.5 ;  /* 0x3f00000005057820 */ /* 0x000fe40000400000 */
.L_x_275:
[----:B------:R-:W-:Y:S05]  /*16840*/  BSYNC.RECONVERGENT B0 ;  /* 0x0000000000007941 */ /* 0x000fea0003800200 */
.L_x_274:
[----:B-1----:R-:W2:Y:S04]  /*16850*/  LDL.LU.64 R34, [R1+0x18] ;  /* 0x0000180001227983 */ /* 0x002ea80000300a00 */
[----:B------:R-:W4:Y:S04]  /*16860*/  LDL.LU.64 R32, [R1+0x20] ;  /* 0x0000200001207983 */ /* 0x000f280000300a00 */
[----:B------:R-:W5:Y:S04]  /*16870*/  LDL.LU.64 R30, [R1+0x30] ;  /* 0x00003000011e7983 */ /* 0x000f680000300a00 */
[----:B------:R-:W5:Y:S04]  /*16880*/  LDL.LU.64 R28, [R1+0x38] ;  /* 0x00003800011c7983 */ /* 0x000f680000300a00 */
[----:B------:R-:W5:Y:S04]  /*16890*/  LDL.LU.64 R26, [R1+0x40] ;  /* 0x00004000011a7983 */ /* 0x000f680000300a00 */
[----:B---3--:R-:W3:Y:S04]  /*168a0*/  LDL.LU.64 R14, [R1+0x28] ;  /* 0x00002800010e7983 */ /* 0x008ee80000300a00 */
[----:B------:R-:W3:Y:S04]  /*168b0*/  LDL.LU.64 R24, [R1+0x50] ;  /* 0x0000500001187983 */ /* 0x000ee80000300a00 */
[----:B------:R-:W3:Y:S04]  /*168c0*/  LDL.LU.64 R20, [R1+0x58] ;  /* 0x0000580001147983 */ /* 0x000ee80000300a00 */
[----:B------:R-:W3:Y:S04]  /*168d0*/  LDL.LU.64 R12, [R1+0x60] ;  /* 0x00006000010c7983 */ /* 0x000ee80000300a00 */
[----:B------:R-:W3:Y:S04]  /*168e0*/  LDL.LU.64 R8, [R1+0x48] ;  /* 0x0000480001087983 */ /* 0x000ee80000300a00 */
[----:B------:R-:W3:Y:S04]  /*168f0*/  LDL.LU.64 R10, [R1+0x68] ;  /* 0x00006800010a7983 */ /* 0x000ee80000300a00 */
[----:B------:R-:W3:Y:S01]  /*16900*/  LDL.LU.64 R6, [R1+0x70] ;  /* 0x0000700001067983 */ /* 0x000ee20000300a00 */
[----:B------:R-:W-:-:S04]  /*16910*/  FMUL R16, R5, R16 ;  /* 0x0000001005107220 */ /* 0x000fc80000400000 */
[----:B------:R-:W-:-:S04]  /*16920*/  FADD2 R18, R16.F32, R18.F32x2.HI_LO ;  /* 0x000000121012724b */ /* 0x000fc80000040000 */
[----:B------:R-:W-:-:S04]  /*16930*/  FADD2 R18, R18.F32x2.HI_LO, R128.F32x2.HI_LO ;  /* 0x000000801212724b */ /* 0x000fc80000000000 */
[----:B------:R-:W-:-:S04]  /*16940*/  FADD2 R18, R18.F32x2.HI_LO, R136.F32x2.HI_LO ;  /* 0x000000881212724b */ /* 0x000fc80000000000 */
[----:B------:R-:W-:-:S04]  /*16950*/  FADD2 R18, R18.F32x2.HI_LO, R144.F32x2.HI_LO ;  /* 0x000000901212724b */ /* 0x000fc80000000000 */
[----:B------:R-:W-:Y:S02]  /*16960*/  FADD2 R18, R18.F32x2.HI_LO, R94.F32x2.HI_LO ;  /* 0x0000005e1212724b */ /* 0x000fe40000000000 */
[----:B------:R-:W-:Y:S02]  /*16970*/  FADD2 R124, R124.F32x2.HI_LO, R106.F32x2.HI_LO ;  /* 0x0000006a7c7c724b */ /* 0x000fe40000000000 */
[----:B------:R-:W-:Y:S02]  /*16980*/  FADD2 R126, R126.F32x2.HI_LO, R108.F32x2.HI_LO ;  /* 0x0000006c7e7e724b */ /* 0x000fe40000000000 */
[----:B------:R-:W-:Y:S02]  /*16990*/  FADD2 R18, R18.F32x2.HI_LO, R102.F32x2.HI_LO ;  /* 0x000000661212724b */ /* 0x000fe40000000000 */
[----:B------:R-:W-:Y:S02]  /*169a0*/  FADD2 R22, R22.F32x2.HI_LO, R112.F32x2.HI_LO ;  /* 0x000000701616724b */ /* 0x000fe40000000000 */
[----:B------:R-:W-:-:S02]  /*169b0*/  FADD2 R124, R124.F32x2.HI_LO, R114.F32x2.HI_LO ;  /* 0x000000727c7c724b */ /* 0x000fc40000000000 */
        /* <DEDUP_REMOVED lines=23> */
[----:B------:R-:W-:Y:S01]  /*16b30*/  FADD2 R18, R18.F32x2.HI_LO, R186.F32x2.HI_LO ;  /* 0x000000ba1212724b */ /* 0x000fe20000000000 */
[----:B------:R-:W-:Y:S01]  /*16b40*/  ULOP3.LUT UP0, URZ, UR41, UR50, URZ, 0xfc, !UPT ;  /* 0x0000003229ff7292 */ /* 0x000fe2000f80fcff */
[----:B--2---:R-:W-:-:S02]  /*16b50*/  FADD2 R124, R124.F32x2.HI_LO, R34.F32x2.HI_LO ;  /* 0x000000227c7c724b */ /* 0x004fc40000000000 */
[----:B----4-:R-:W-:Y:S02]  /*16b60*/  FADD2 R126, R126.F32x2.HI_LO, R32.F32x2.HI_LO ;  /* 0x000000207e7e724b */ /* 0x010fe40000000000 */
[----:B-----5:R-:W-:Y:S02]  /*16b70*/  FADD2 R22, R22.F32x2.HI_LO, R30.F32x2.HI_LO ;  /* 0x0000001e1616724b */ /* 0x020fe40000000000 */
[----:B------:R-:W-:Y:S02]  /*16b80*/  FADD2 R124, R124.F32x2.HI_LO, R28.F32x2.HI_LO ;  /* 0x0000001c7c7c724b */ /* 0x000fe40000000000 */
[----:B------:R-:W-:Y:S02]  /*16b90*/  FADD2 R126, R126.F32x2.HI_LO, R26.F32x2.HI_LO ;  /* 0x0000001a7e7e724b */ /* 0x000fe40000000000 */
[----:B---3--:R-:W-:Y:S02]  /*16ba0*/  FADD2 R18, R18.F32x2.HI_LO, R14.F32x2.HI_LO ;  /* 0x0000000e1212724b */ /* 0x008fe40000000000 */
        /* <DEDUP_REMOVED lines=9> */
[----:B------:R-:W-:-:S04]  /*16c40*/  FADD2 R18, R18.F32x2.HI_LO, R22.F32x2.HI_LO ;  /* 0x000000161212724b */ /* 0x000fc80000000000 */
[----:B------:R-:W-:-:S04]  /*16c50*/  FADD2 R18, R18.F32x2.HI_LO, R124.F32x2.HI_LO ;  /* 0x0000007c1212724b */ /* 0x000fc80000000000 */
[----:B------:R-:W-:Y:S01]  /*16c60*/  FADD R16, R18, R19 ;  /* 0x0000001312107221 */ /* 0x000fe20000000000 */
[----:B------:R-:W-:Y:S06]  /*16c70*/  BRA.U UP0, `(.L_x_276) ;  /* 0x0000000100947547 */ /* 0x000fec000b800000 */
[----:B------:R-:W-:Y:S05]  /*16c80*/  @P1 BRA `(.L_x_277) ;  /* 0x0000000000041947 */ /* 0x000fea0003800000 */
[----:B------:R-:W-:Y:S05]  /*16c90*/  BPT.TRAP 0x1 ;  /* 0x000000040000795c */ /* 0x000fea0000300000 */
.L_x_277:
[----:B------:R-:W-:Y:S01]  /*16ca0*/  UISETP.NE.AND UP0, UPT, UR39, URZ, UPT ;  /* 0x000000ff2700728c */ /* 0x000fe2000bf05270 */
[----:B------:R-:W-:Y:S01]  /*16cb0*/  IMAD.U32 R0, RZ, RZ, UR5 ;  /* 0x00000005ff007e24 */ /* 0x000fe2000f8e00ff */
[----:B------:R-:W-:Y:S01]  /*16cc0*/  UIADD3 UR4, UPT, UPT, UR6, 0x28060, URZ ;  /* 0x0002806006047890 */ /* 0x000fe2000fffe0ff */
[----:B------:R-:W-:Y:S01]  /*16cd0*/  IMAD.U32 R4, R2, 0x10000, RZ ;  /* 0x0001000002047824 */ /* 0x000fe200078e00ff */
[----:B------:R-:W-:Y:S01]  /*16ce0*/  SHF.R.U32.HI R2, RZ, 0x5, R2 ;  /* 0x00000005ff027819 */ /* 0x000fe20000011602 */
[----:B------:R-:W-:Y:S01]  /*16cf0*/  USEL UR5, URZ, 0x80, UP0 ;  /* 0x00000080ff057887 */ /* 0x000fe20008000000 */
[----:B------:R-:W-:Y:S02]  /*16d00*/  SHF.L.U32 R0, R0, 0x1f, RZ ;  /* 0x0000001f00007819 */ /* 0x000fe400000006ff */
[----:B------:R-:W-:Y:S02]  /*16d10*/  LOP3.LUT R4, R4, 0x600000, RZ, 0xc0, !PT ;  /* 0x0060000004047812 */ /* 0x000fe400078ec0ff */
[----:B------:R-:W-:Y:S01]  /*16d20*/  LOP3.LUT R2, R2, 0x3, RZ, 0xc0, !PT ;  /* 0x0000000302027812 */ /* 0x000fe200078ec0ff */
[----:B------:R-:W-:Y:S01]  /*16d30*/  @UP0 UIADD3 UR4, UPT, UPT, UR6, 0x28050, URZ ;  /* 0x0002805006040890 */ /* 0x000fe2000fffe0ff */
[----:B------:R-:W-:-:S04]  /*16d40*/  SHF.R.U32.HI R3, RZ, 0x15, R4 ;  /* 0x00000015ff037819 */ /* 0x000fc80000011604 */
[----:B------:R-:W-:Y:S02]  /*16d50*/  ISETP.NE.AND P0, PT, R2, R3, PT ;  /* 0x000000030200720c */ /* 0x000fe40003f05270 */
[----:B------:R-:W-:Y:S02]  /*16d60*/  LOP3.LUT R2, R4, UR5, RZ, 0xfc, !PT ;  /* 0x0000000504027c12 */ /* 0x000fe4000f8efcff */
[----:B------:R-:W1:Y:S02]  /*16d70*/  SYNCS.PHASECHK.TRANS64.TRYWAIT P1, [UR4], R0 ;  /* 0x00000000ff0075a7 */ /* 0x000e640008021104 */
[----:B-1----:R-:W-:Y:S07]  /*16d80*/  @!P1 BRA `(.L_x_278) ;  /* 0x000000c400889947 */ /* 0x002fee0003800000 */
.L_x_451:
        /* <DEDUP_REMOVED lines=17> */
.L_x_279:
[----:B------:R-:W-:Y:S05]  /*16ea0*/  WARPSYNC.ALL ;  /* 0x0000000000007948 */ /* 0x000fea0003800000 */
[----:B------:R-:W-:-:S13]  /*16eb0*/  R2UR UR4, R2 ;  /* 0x00000000020472ca */ /* 0x000fda00000e0000 */
[----:B------:R2:W-:Y:S02]  /*16ec0*/  STTM.x2 tmem[UR4], R16 ;  /* 0x00000010000079ed */ /* 0x0005e400080c0004 */
.L_x_276:
[----:B------:R-:W-:Y:S01]  /*16ed0*/  UIADD3 UR5, UPT, UPT, UR41, 0x1, URZ ;  /* 0x0000000129057890 */ /* 0x000fe2000fffe0ff */
[----:B------:R-:W-:Y:S01]  /*16ee0*/  MOV R156, R17 ;  /* 0x00000011009c7202 */ /* 0x000fe20000000f00 */
[----:B------:R-:W-:Y:S02]  /*16ef0*/  UIADD3 UR4, UPT, UPT, -UR47, UR50, URZ ;  /* 0x000000322f047290 */ /* 0x000fe4000fffe1ff */
[----:B------:R-:W-:Y:S02]  /*16f00*/  UISETP.GT.U32.AND UP0, UPT, UR5, 0x1, UPT ;  /* 0x000000010500788c */ /* 0x000fe4000bf04070 */
[----:B------:R-:W-:Y:S02]  /*16f10*/  USHF.L.U32 UR4, UR4, 0x7, URZ ;  /* 0x0000000704047899 */ /* 0x000fe400080006ff */
[----:B------:R-:W-:-:S04]  /*16f20*/  UIADD3 UR6, UPT, UPT, UR41, -0x1, URZ ;  /* 0xffffffff29067890 */ /* 0x000fc8000fffe0ff */
[----:B------:R-:W-:-:S03]  /*16f30*/  MOV R2, UR4 ;  /* 0x0000000400027c02 */ /* 0x000fc60008000f00 */
[----:B------:R-:W-:Y:S01]  /*16f40*/  UMOV UR41, UR6 ;  /* 0x0000000600297c82 */ /* 0x000fe20008000000 */
[----:B------:R-:W-:Y:S05]  /*16f50*/  BRA.U UP0, `(.L_x_280) ;  /* 0xffffffb900847547 */ /* 0x000fea000b83ffff */
.L_x_259:
[----:B------:R-:W-:-:S09]  /*16f60*/  UISETP.GE.AND UP0, UPT, UR50, 0x1, UPT ;  /* 0x000000013200788c */ /* 0x000fd2000bf06270 */
[----:B------:R-:W-:Y:S05]  /*16f70*/  BRA.U !UP0, `(.L_x_281) ;  /* 0x0000006d08ac7547 */ /* 0x000fea000b800000 */
[----:B------:R-:W3:Y:S01]  /*16f80*/  S2UR UR50, SR_CgaCtaId ;  /* 0x00000000003279c3 */ /* 0x000ee20000008800 */
[----:B------:R-:W-:Y:S01]  /*16f90*/  UMOV UR4, 0x400 ;  /* 0x0000040000047882 */ /* 0x000fe20000000000 */
[----:B------:R-:W4:Y:S01]  /*16fa0*/  LDCU UR37, c[0x0][0x704] ;  /* 0x0000e080ff2577ac */ /* 0x000f220008000800 */
[----:B------:R-:W1:Y:S01]  /*16fb0*/  LDCU UR36, c[0x0][0x384] ;  /* 0x00007080ff2477ac */ /* 0x000e620008000800 */
[----:B------:R-:W-:Y:S02]  /*16fc0*/  ULOP3.LUT UR54, UR49, 0x8, URZ, 0x3c, !UPT ;  /* 0x0000000831367892 */ /* 0x000fe4000f8e3cff */
[----:B-1-34-:R-:W-:-:S12]  /*16fd0*/  ULEA UR50, UR50, UR4, 0x18 ;  /* 0x0000000432327291 */ /* 0x01afd8000f8ec0ff */
.L_x_302:
[----:B--2---:R-:W1:Y:S01]  /*16fe0*/  S2R R18, SR_TID.X ;  /* 0x0000000000127919 */ /* 0x004e620000002100 */
[----:B------:R-:W-:Y:S01]  /*16ff0*/  UISETP.NE.AND UP0, UPT, UR39, URZ, UPT ;  /* 0x000000ff2700728c */ /* 0x000fe2000bf05270 */
[----:B------:R-:W-:-:S03]  /*17000*/  UMOV UR4, 0x20 ;  /* 0x0000002000047882 */ /* 0x000fc60000000000 */
[----:B------:R-:W-:Y:S02]  /*17010*/  USEL UR4, UR4, 0xa0, UP0 ;  /* 0x000000a004047887 */ /* 0x000fe40008000000 */
[----:B------:R-:W-:Y:S01]  /*17020*/  USEL UR5, UR43, UR42, UP0 ;  /* 0x0000002a2b057287 */ /* 0x000fe20008000000 */
[----:B-1----:R-:W-:-:S05]  /*17030*/  IMAD.U32 R160, R18, 0x10000, RZ ;  /* 0x0001000012a07824 */ /* 0x002fca00078e00ff */
[----:B------:R-:W-:-:S05]  /*17040*/  LOP3.LUT R160, R160, 0x600000, RZ, 0xc0, !PT ;  /* 0x00600000a0a07812 */ /* 0x000fca00078ec0ff */
[----:B------:R-:W-:Y:S01]  /*17050*/  VIADD R0, R160, UR4 ;  /* 0x00000004a0007c36 */ /* 0x000fe20008000000 */
[----:B------:R-:W-:-:S04]  /*17060*/  USEL UR4, UR51, UR52, UP0 ;  /* 0x0000003433047287 */ /* 0x000fc80008000000 */
[----:B------:R-:W-:Y:S01]  /*17070*/  UISETP.GT.U32.AND UP0, UPT, UR4, 0x1, UPT ;  /* 0x000000010400788c */ /* 0x000fe2000bf04070 */
[----:B------:R-:W1:Y:S02]  /*17080*/  SHFL.IDX PT, R0, R0, RZ, 0x1f ;  /* 0x00001fff00007589 */ /* 0x000e6400000e0000 */
[----:B-1----:R-:W-:-:S06]  /*17090*/  R2UR UR38, R0 ;  /* 0x00000000002672ca */ /* 0x002fcc00000e0000 */
[----:B------:R-:W-:Y:S09]  /*170a0*/  BRA.U UP0, `(.L_x_282) ;  /* 0x0000000100047547 */ /* 0x000ff2000b800000 */
[----:B------:R-:W-:Y:S05]  /*170b0*/  BPT.TRAP 0x1 ;  /* 0x000000040000795c */ /* 0x000fea0000300000 */
.L_x_282:
        /* <DEDUP_REMOVED lines=8> */
[----:B------:R-:W-:-:S04]  /*17140*/  LOP3.LUT R161, R0, 0x3, RZ, 0xc0, !PT ;  /* 0x0000000300a17812 */ /* 0x000fc800078ec0ff */
[----:B------:R-:W-:Y:S01]  /*17150*/  ISETP.NE.AND P0, PT, R161, R174, PT ;  /* 0x000000aea100720c */ /* 0x000fe20003f05270 */
[----:B-1----:R-:W-:-:S04]  /*17160*/  ULEA UR40, UR40, UR4, 0x18 ;  /* 0x0000000428287291 */ /* 0x002fc8000f8ec0ff */
[----:B------:R-:W-:Y:S02]  /*17170*/  UIADD3 UR4, UPT, UPT, UR40, 0x28060, URZ ;  /* 0x0002806028047890 */ /* 0x000fe4000fffe0ff */
[----:B------:R-:W-:-:S09]  /*17180*/  @UP0 UIADD3 UR4, UPT, UPT, UR40, 0x28050, URZ ;  /* 0x0002805028040890 */ /* 0x000fd2000fffe0ff */
[----:B------:R-:W1:Y:S02]  /*17190*/  SYNCS.PHASECHK.TRANS64.TRYWAIT P1, [UR4], R3 ;  /* 0x00000003ff0075a7 */ /* 0x000e640008021104 */
[----:B-1----:R-:W-:Y:S05]  /*171a0*/  @!P1 BRA `(.L_x_283) ;  /* 0x000000c000989947 */ /* 0x002fea0003800000 */
.L_x_453:
[----:B------:R-:W-:Y:S01]  /*171b0*/  LOP3.LUT R160, R160, UR41, RZ, 0xfc, !PT ;  /* 0x00000029a0a07c12 */ /* 0x000fe2000f8efcff */
        /* <DEDUP_REMOVED lines=17> */
.L_x_284:
        /* <DEDUP_REMOVED lines=23> */
.L_x_285:
        /* <DEDUP_REMOVED lines=23> */
.L_x_286:
        /* <DEDUP_REMOVED lines=23> */
.L_x_287:
[----:B------:R-:W1:Y:S01]  /*17720*/  S2R R3, SR_CTAID.X ;  /* 0x0000000000037919 */ /* 0x000e620000002500 */
[----:B------:R-:W-:Y:S05]  /*17730*/  WARPSYNC.ALL ;  /* 0x0000000000007948 */ /* 0x000fea0003800000 */
[----:B------:R-:W-:Y:S01]  /*17740*/  R2UR UR4, R160 ;  /* 0x00000000a00472ca */ /* 0x000fe200000e0000 */
[----:B------:R-:W-:Y:S01]  /*17750*/  VIADD R0, R2, 0x1 ;  /* 0x0000000102007836 */ /* 0x000fe20000000000 */
[----:B------:R-:W-:Y:S01]  /*17760*/  LOP3.LUT R18, R18, 0x7f, RZ, 0xc0, !PT ;  /* 0x0000007f12127812 */ /* 0x000fe200078ec0ff */
[C---:B------:R-:W-:Y:S02]  /*17770*/  VIADD R4, R2.reuse, 0x7f ;  /* 0x0000007f02047836 */ /* 0x040fe40000000000 */
[----:B------:R-:W-:Y:S01]  /*17780*/  VIADD R13, R2, 0x55 ;  /* 0x00000055020d7836 */ /* 0x000fe20000000000 */
[----:B------:R-:W-:Y:S01]  /*17790*/  ISETP.GE.AND P3, PT, R0, UR36, PT ;  /* 0x0000002400007c0c */ /* 0x000fe2000bf66270 */
[----:B------:R-:W-:Y:S01]  /*177a0*/  VIADD R0, R2, 0x2 ;  /* 0x0000000202007836 */ /* 0x000fe20000000000 */
[----:B------:R-:W-:Y:S01]  /*177b0*/  ISETP.GE.AND P1, PT, R4, UR36, PT ;  /* 0x0000002404007c0c */ /* 0x000fe2000bf26270 */
[C---:B------:R-:W-:Y:S01]  /*177c0*/  VIADD R11, R2.reuse, 0x56 ;  /* 0x00000056020b7836 */ /* 0x040fe20000000000 */
[----:B------:R-:W-:Y:S01]  /*177d0*/  FSEL R89, R89, -INF , !P3 ;  /* 0xff80000059597808 */ /* 0x000fe20005800000 */
[----:B------:R-:W-:Y:S01]  /*177e0*/  VIADD R7, R2, 0x59 ;  /* 0x0000005902077836 */ /* 0x000fe20000000000 */
[----:B------:R-:W-:Y:S01]  /*177f0*/  ISETP.GE.AND P0, PT, R0, UR36, PT ;  /* 0x0000002400007c0c */ /* 0x000fe2000bf06270 */
[----:B------:R-:W3:Y:S01]  /*17800*/  LDTM.x32 R120, tmem[UR4+0x60] ;  /* 0x00006004007879ee */ /* 0x000ee200082c0000 */
[----:B------:R-:W-:-:S02]  /*17810*/  VIADD R5, R2, 0x5a ;  /* 0x0000005a02057836 */ /* 0x000fc40000000000 */
[----:B------:R-:W-:Y:S01]  /*17820*/  FSEL R90, R90, -INF , !P0 ;  /* 0xff8000005a5a7808 */ /* 0x000fe20004000000 */
[C---:B------:R-:W-:Y:S02]  /*17830*/  VIADD R186, R2.reuse, 0x5d ;  /* 0x0000005d02ba7836 */ /* 0x040fe40000000000 */
[C---:B------:R-:W-:Y:S02]  /*17840*/  VIADD R184, R2.reuse, 0x5e ;  /* 0x0000005e02b87836 */ /* 0x040fe40000000000 */
[C---:B------:R-:W-:Y:S02]  /*17850*/  VIADD R169, R2.reuse, 0x54 ;  /* 0x0000005402a97836 */ /* 0x040fe40000000000 */
[C---:B------:R-:W-:Y:S02]  /*17860*/  VIADD R180, R2.reuse, 0x61 ;  /* 0x0000006102b47836 */ /* 0x040fe40000000000 */
[----:B------:R-:W-:Y:S02]  /*17870*/  VIADD R178, R2, 0x62 ;  /* 0x0000006202b27836 */ /* 0x000fe40000000000 */
[----:B-1----:R-:W-:-:S02]  /*17880*/  IMAD R3, R3, 0x100, R18 ;  /* 0x0000010003037824 */ /* 0x002fc400078e0212 */
[C---:B------:R-:W-:Y:S02]  /*17890*/  VIADD R9, R2.reuse, 0x58 ;  /* 0x0000005802097836 */ /* 0x040fe40000000000 */
[----:B------:R-:W-:Y:S02]  /*178a0*/  VIADD R3, R3, UR41 ;  /* 0x0000002903037c36 */ /* 0x000fe40008000000 */
[C---:B------:R-:W-:Y:S02]  /*178b0*/  VIADD R172, R2.reuse, 0x65 ;  /* 0x0000006502ac7836 */ /* 0x040fe40000000000 */
[C---:B------:R-:W-:Y:S01]  /*178c0*/  VIADD R170, R2.reuse, 0x66 ;  /* 0x0000006602aa7836 */ /* 0x040fe20000000000 */
[C---:B------:R-:W-:Y:S01]  /*178d0*/  ISETP.GE.U32.AND P5, PT, R3.reuse, R4, PT ;  /* 0x000000040300720c */ /* 0x040fe20003fa6070 */
[C---:B------:R-:W-:Y:S01]  /*178e0*/  VIADD R4, R2.reuse, 0x4 ;  /* 0x0000000402047836 */ /* 0x040fe20000000000 */
[----:B------:R-:W-:Y:S01]  /*178f0*/  ISETP.GE.U32.AND P4, PT, R3, R0, PT ;  /* 0x000000000300720c */ /* 0x000fe20003f86070 */
[C---:B------:R-:W-:Y:S01]  /*17900*/  VIADD R0, R2.reuse, 0x5 ;  /* 0x0000000502007836 */ /* 0x040fe20000000000 */
[----:B---3--:R-:W-:Y:S01]  /*17910*/  FSEL R19, R151, -INF , !P1 ;  /* 0xff80000097137808 */ /* 0x008fe20004800000 */
[----:B------:R-:W-:Y:S01]  /*17920*/  VIADD R188, R2, 0x5c ;  /* 0x0000005c02bc7836 */ /* 0x000fe20000000000 */
[----:B------:R-:W-:Y:S01]  /*17930*/  ISETP.GE.AND P2, PT, R4, UR36, PT ;  /* 0x0000002404007c0c */ /* 0x000fe2000bf46270 */
[C---:B------:R-:W-:Y:S01]  /*17940*/  VIADD R166, R2.reuse, 0x69 ;  /* 0x0000006902a67836 */ /* 0x040fe20000000000 */
[----:B------:R-:W-:Y:S01]  /*17950*/  ISETP.GE.U32.AND P6, PT, R3, R4, PT ;  /* 0x000000040300720c */ /* 0x000fe20003fc6070 */
[C---:B------:R-:W-:Y:S01]  /*17960*/  VIADD R4, R2.reuse, 0x6 ;  /* 0x0000000602047836 */ /* 0x040fe20000000000 */
[----:B------:R-:W-:Y:S01]  /*17970*/  FSEL R19, R19, -INF , P5 ;  /* 0xff80000013137808 */ /* 0x000fe20002800000 */
[----:B------:R-:W-:Y:S01]  /*17980*/  VIADD R164, R2, 0x6a ;  /* 0x0000006a02a47836 */ /* 0x000fe20000000000 */
[----:B------:R-:W-:Y:S01]  /*17990*/  ISETP.GE.AND P1, PT, R0, UR36, PT ;  /* 0x0000002400007c0c */ /* 0x000fe2000bf26270 */
[C---:B------:R-:W-:Y:S01]  /*179a0*/  VIADD R182, R2.reuse, 0x60 ;  /* 0x0000006002b67836 */ /* 0x040fe20000000000 */
[C---:B------:R-:W-:Y:S01]  /*179b0*/  ISETP.GE.U32.AND P5, PT, R3.reuse, R0, PT ;  /* 0x000000000300720c */ /* 0x040fe20003fa6070 */
[----:B------:R-:W-:Y:S01]  /*179c0*/  VIADD R0, R2, 0x8 ;  /* 0x0000000802007836 */ /* 0x000fe20000000000 */
[----:B------:R-:W-:Y:S01]  /*179d0*/  FSEL R22, R92, -INF , !P2 ;  /* 0xff8000005c167808 */ /* 0x000fe20005000000 */
[----:B------:R-:W-:Y:S01]  /*179e0*/  VIADD R158, R2, 0x6d ;  /* 0x0000006d029e7836 */ /* 0x000fe20000000000 */
[----:B------:R-:W-:Y:S01]  /*179f0*/  FSEL R90, R90, -INF , P4 ;  /* 0xff8000005a5a7808 */ /* 0x000fe20002000000 */
[----:B------:R-:W-:Y:S01]  /*17a00*/  VIADD R156, R2, 0x6e ;  /* 0x0000006e029c7836 */ /* 0x000fe20000000000 */
[----:B------:R-:W-:Y:S01]  /*17a10*/  ISETP.GE.AND P0, PT, R4, UR36, PT ;  /* 0x0000002404007c0c */ /* 0x000fe2000bf06270 */
[C---:B------:R-:W-:Y:S01]  /*17a20*/  VIADD R176, R2.reuse, 0x64 ;  /* 0x0000006402b07836 */ /* 0x040fe20000000000 */
[----:B------:R-:W-:Y:S01]  /*17a30*/  ISETP.GE.U32.AND P4, PT, R3, R4, PT ;  /* 0x000000040300720c */ /* 0x000fe20003f86070 */
[C---:B------:R-:W-:Y:S01]  /*17a40*/  VIADD R4, R2.reuse, 0x9 ;  /* 0x0000000902047836 */ /* 0x040fe20000000000 */
[----:B------:R-:W-:Y:S01]  /*17a50*/  FSEL R23, R93, -INF , !P1 ;  /* 0xff8000005d177808 */ /* 0x000fe20004800000 */
[----:B------:R-:W-:Y:S01]  /*17a60*/  VIADD R152, R2, 0x71 ;  /* 0x0000007102987836 */ /* 0x000fe20000000000 */
[----:B------:R-:W-:Y:S01]  /*17a70*/  FSEL R22, R22, -INF , P6 ;  /* 0xff80000016167808 */ /* 0x000fe20003000000 */
[----:B------:R-:W-:Y:S01]  /*17a80*/  VIADD R168, R2, 0x68 ;  /* 0x0000006802a87836 */ /* 0x000fe20000000000 */
[----:B------:R-:W-:Y:S01]  /*17a90*/  ISETP.GE.AND P2, PT, R0, UR36, PT ;  /* 0x0000002400007c0c */ /* 0x000fe2000bf46270 */
[C---:B------:R-:W-:Y:S01]  /*17aa0*/  VIADD R18, R2.reuse, 0x75 ;  /* 0x0000007502127836 */ /* 0x040fe20000000000 */
[----:B------:R-:W-:Y:S01]  /*17ab0*/  ISETP.GE.U32.AND P6, PT, R3, R0, PT ;  /* 0x000000000300720c */ /* 0x000fe20003fc6070 */
[----:B------:R-:W-:Y:S01]  /*17ac0*/  VIADD R0, R2, 0xa ;  /* 0x0000000a02007836 */ /* 0x000fe20000000000 */
[----:B------:R-:W-:Y:S01]  /*17ad0*/  FSEL R94, R94, -INF , !P0 ;  /* 0xff8000005e5e7808 */ /* 0x000fe20004000000 */
        /* <DEDUP_REMOVED lines=41> */
[----:B------:R-:W-:-:S02]  /*17d70*/  FSEL R96, R96, -INF , P6 ;  /* 0xff80000060607808 */ /* 0x000fc40003000000 */
[----:B------:R-:W-:Y:S02]  /*17d80*/  ISETP.GE.AND P2, PT, R0, UR36, PT ;  /* 0x0000002400007c0c */ /* 0x000fe4000bf46270 */
[----:B------:R-:W-:Y:S01]  /*17d90*/  ISETP.GE.U32.AND P6, PT, R3, R0, PT ;  /* 0x000000000300720c */ /* 0x000fe20003fc6070 */
[----:B------:R-:W-:Y:S01]  /*17da0*/  VIADD R0, R2, 0x12 ;  /* 0x0000001202007836 */ /* 0x000fe20000000000 */
[----:B------:R-:W-:Y:S02]  /*17db0*/  FSEL R102, R102, -INF , !P0 ;  /* 0xff80000066667808 */ /* 0x000fe40004000000 */
[----:B------:R-:W-:Y:S02]  /*17dc0*/  FSEL R97, R97, -INF , P5 ;  /* 0xff80000061617808 */ /* 0x000fe40002800000 */
[----:B------:R-:W-:Y:S02]  /*17dd0*/  ISETP.GE.AND P1, PT, R4, UR36, PT ;  /* 0x0000002404007c0c */ /* 0x000fe4000bf26270 */
[----:B------:R-:W-:Y:S01]  /*17de0*/  ISETP.GE.U32.AND P5, PT, R3, R4, PT ;  /* 0x000000040300720c */ /* 0x000fe20003fa6070 */
[----:B------:R-:W-:Y:S01]  /*17df0*/  VIADD R4, R2, 0x14 ;  /* 0x0000001402047836 */ /* 0x000fe20000000000 */
[----:B------:R-:W-:-:S02]  /*17e00*/  FSEL R100, R104, -INF , !P2 ;  /* 0xff80000068647808 */ /* 0x000fc40005000000 */
[----:B------:R-:W-:Y:S02]  /*17e10*/  FSEL R102, R102, -INF , P4 ;  /* 0xff80000066667808 */ /* 0x000fe40002000000 */
[----:B------:R-:W-:Y:S02]  /*17e20*/  ISETP.GE.AND P0, PT, R0, UR36, PT ;  /* 0x0000002400007c0c */ /* 0x000fe4000bf06270 */
[----:B------:R-:W-:Y:S01]  /*17e30*/  ISETP.GE.U32.AND P4, PT, R3, R0, PT ;  /* 0x000000000300720c */ /* 0x000fe20003f86070 */
[----:B------:R-:W-:Y:S01]  /*17e40*/  VIADD R0, R2, 0x15 ;  /* 0x0000001502007836 */ /* 0x000fe20000000000 */
[----:B------:R-:W-:Y:S02]  /*17e50*/  FSEL R101, R105, -INF , !P1 ;  /* 0xff80000069657808 */ /* 0x000fe40004800000 */
[----:B------:R-:W-:Y:S02]  /*17e60*/  FSEL R100, R100, -INF , P6 ;  /* 0xff80000064647808 */ /* 0x000fe40003000000 */
[----:B------:R-:W-:-:S02]  /*17e70*/  ISETP.GE.AND P2, PT, R4, UR36, PT ;  /* 0x0000002404007c0c */ /* 0x000fc4000bf46270 */
        /* <DEDUP_REMOVED lines=47> */
[----:B------:R-:W-:Y:S01]  /*18170*/  FSEL R116, R118, -INF , !P0 ;  /* 0xff80000076747808 */ /* 0x000fe20004000000 */
[----:B------:R-:W-:Y:S01]  /*18180*/  VIADD R118, R2, 0x72 ;  /* 0x0000007202767836 */ /* 0x000fe20000000000 */
        /* <DEDUP_REMOVED lines=154> */
[----:B------:R-:W-:-:S02]  /*18b30*/  FSEL R30, R30, -INF , P4 ;  /* 0xff8000001e1e7808 */ /* 0x000fc40002000000 */
[----:B------:R-:W-:Y:S02]  /*18b40*/  FSEL R32, R32, -INF , !P2 ;  /* 0xff80000020207808 */ /* 0x000fe40005000000 */
[----:B------:R-:W-:Y:S02]  /*18b50*/  ISETP.GE.AND P0, PT, R0, UR36, PT ;  /* 0x0000002400007c0c */ /* 0x000fe4000bf06270 */
[----:B------:R-:W-:Y:S01]  /*18b60*/  ISETP.GE.U32.AND P4, PT, R3, R0, PT ;  /* 0x000000000300720c */ /* 0x000fe20003f86070 */
[----:B------:R-:W-:Y:S01]  /*18b70*/  VIADD R0, R2, 0x4d ;  /* 0x0000004d02007836 */ /* 0x000fe20000000000 */
[----:B------:R-:W-:Y:S02]  /*18b80*/  FSEL R33, R33, -INF , !P1 ;  /* 0xff80000021217808 */ /* 0x000fe40004800000 */
[----:B------:R-:W-:Y:S02]  /*18b90*/  ISETP.GE.AND P2, PT, R4, UR36, PT ;  /* 0x0000002404007c0c */ /* 0x000fe4000bf46270 */
[----:B------:R-:W-:-:S02]  /*18ba0*/  FSEL R32, R32, -INF , P6 ;  /* 0xff80000020207808 */ /* 0x000fc40003000000 */
[----:B------:R-:W-:Y:S01]  /*18bb0*/  ISETP.GE.U32.AND P6, PT, R3, R4, PT ;  /* 0x000000040300720c */ /* 0x000fe20003fc6070 */
[----:B------:R-:W-:Y:S01]  /*18bc0*/  VIADD R4, R2, 0x4e ;  /* 0x0000004e02047836 */ /* 0x000fe20000000000 */
[----:B------:R-:W-:Y:S02]  /*18bd0*/  FSEL R33, R33, -INF , P5 ;  /* 0xff80000021217808 */ /* 0x000fe40002800000 */
[----:B------:R-:W-:Y:S02]  /*18be0*/  FSEL R34, R34, -INF , !P0 ;  /* 0xff80000022227808 */ /* 0x000fe40004000000 */
[----:B------:R-:W-:Y:S02]  /*18bf0*/  ISETP.GE.AND P1, PT, R0, UR36, PT ;  /* 0x0000002400007c0c */ /* 0x000fe4000bf26270 */
[----:B------:R-:W-:Y:S01]  /*18c00*/  ISETP.GE.U32.AND P5, PT, R3, R0, PT ;  /* 0x000000000300720c */ /* 0x000fe20003fa6070 */
[----:B------:R-:W-:Y:S01]  /*18c10*/  VIADD R0, R2, 0x50 ;  /* 0x0000005002007836 */ /* 0x000fe20000000000 */
[----:B------:R-:W-:-:S02]  /*18c20*/  FSEL R36, R36, -INF , !P2 ;  /* 0xff80000024247808 */ /* 0x000fc40005000000 */
[----:B------:R-:W-:Y:S02]  /*18c30*/  FSEL R34, R34, -INF , P4 ;  /* 0xff80000022227808 */ /* 0x000fe40002000000 */
[----:B------:R-:W-:Y:S02]  /*18c40*/  ISETP.GE.AND P0, PT, R4, UR36, PT ;  /* 0x0000002404007c0c */ /* 0x000fe4000bf06270 */
[C---:B------:R-:W-:Y:S01]  /*18c50*/  ISETP.GE.U32.AND P4, PT, R3.reuse, R4, PT ;  /* 0x000000040300720c */ /* 0x040fe20003f86070 */
[----:B------:R-:W-:Y:S01]  /*18c60*/  VIADD R4, R2, 0x51 ;  /* 0x0000005102047836 */ /* 0x000fe20000000000 */
[----:B------:R-:W-:Y:S02]  /*18c70*/  FSEL R36, R36, -INF , P6 ;  /* 0xff80000024247808 */ /* 0x000fe40003000000 */
[----:B------:R-:W-:Y:S02]  /*18c80*/  ISETP.GE.AND P2, PT, R0, UR36, PT ;  /* 0x0000002400007c0c */ /* 0x000fe4000bf46270 */
[----:B------:R-:W-:Y:S01]  /*18c90*/  ISETP.GE.U32.AND P6, PT, R3, R0, PT ;  /* 0x000000000300720c */ /* 0x000fe20003fc6070 */
[----:B------:R-:W-:Y:S01]  /*18ca0*/  VIADD R0, R2, 0x52 ;  /* 0x0000005202007836 */ /* 0x000fe20000000000 */
[----:B------:R-:W-:-:S02]  /*18cb0*/  FSEL R37, R37, -INF , !P1 ;  /* 0xff80000025257808 */ /* 0x000fc40004800000 */
[----:B------:R-:W-:Y:S02]  /*18cc0*/  ISETP.GE.AND P1, PT, R4, UR36, PT ;  /* 0x0000002404007c0c */ /* 0x000fe4000bf26270 */
[----:B------:R-:W-:Y:S02]  /*18cd0*/  FSEL R38, R38, -INF , !P0 ;  /* 0xff80000026267808 */ /* 0x000fe40004000000 */
[----:B------:R-:W-:Y:S02]  /*18ce0*/  ISETP.GE.AND P0, PT, R0, UR36, PT ;  /* 0x0000002400007c0c */ /* 0x000fe4000bf06270 */
[----:B------:R-:W-:Y:S02]  /*18cf0*/  FSEL R165, R41, -INF , !P1 ;  /* 0xff80000029a57808 */ /* 0x000fe40004800000 */
[----:B------:R-:W-:Y:S02]  /*18d00*/  ISETP.GE.AND P1, PT, R13, UR36, PT ;  /* 0x000000240d007c0c */ /* 0x000fe4000bf26270 */
        /* <DEDUP_REMOVED lines=11> */
[----:B------:R-:W-:Y:S02]  /*18dc0*/  FSEL R153, R53, -INF , !P1 ;  /* 0xff80000035997808 */ /* 0x000fe40004800000 */
[----:B------:R-:W-:-:S02]  /*18dd0*/  ISETP.GE.AND P2, PT, R169, UR36, PT ;  /* 0x00000024a9007c0c */ /* 0x000fc4000bf46270 */
[----:B------:R-:W-:Y:S02]  /*18de0*/  ISETP.GE.AND P1, PT, R180, UR36, PT ;  /* 0x00000024b4007c0c */ /* 0x000fe4000bf26270 */
[----:B------:R-:W-:Y:S02]  /*18df0*/  FSEL R151, R54, -INF , !P0 ;  /* 0xff80000036977808 */ /* 0x000fe40004000000 */
[----:B------:R-:W-:Y:S02]  /*18e00*/  ISETP.GE.AND P0, PT, R178, UR36, PT ;  /* 0x00000024b2007c0c */ /* 0x000fe4000bf06270 */
[----:B------:R-:W-:Y:S02]  /*18e10*/  FSEL R44, R44, -INF , !P2 ;  /* 0xff8000002c2c7808 */ /* 0x000fe40005000000 */
[----:B------:R-:W-:Y:S02]  /*18e20*/  FSEL R53, R121, -INF , !P1 ;  /* 0xff80000079357808 */ /* 0x000fe40004800000 */
[----:B------:R-:W-:-:S02]  /*18e30*/  ISETP.GE.AND P2, PT, R9, UR36, PT ;  /* 0x0000002409007c0c */ /* 0x000fc4000bf46270 */
[----:B------:R-:W-:Y:S02]  /*18e40*/  ISETP.GE.AND P1, PT, R172, UR36, PT ;  /* 0x00000024ac007c0c */ /* 0x000fe4000bf26270 */
[----:B------:R-:W-:Y:S01]  /*18e50*/  FSEL R121, R122, -INF , !P0 ;  /* 0xff8000007a797808 */ /* 0x000fe20004000000 */
[----:B------:R-:W-:Y:S01]  /*18e60*/  VIADD R122, R2, 0x17 ;  /* 0x00000017027a7836 */ /* 0x000fe20000000000 */
        /* <DEDUP_REMOVED lines=13> */
[----:B------:R-:W-:Y:S01]  /*18f40*/  FSEL R52, R120, -INF , !P2 ;  /* 0xff80000078347808 */ /* 0x000fe20005000000 */
[----:B------:R-:W-:Y:S01]  /*18f50*/  VIADD R120, R2, 0x13 ;  /* 0x0000001302787836 */ /* 0x000fe20000000000 */
        /* <DEDUP_REMOVED lines=12> */
[----:B------:R-:W-:Y:S02]  /*19020*/  FSEL R37, R37, -INF , P5 ;  /* 0xff80000025257808 */ /* 0x000fe40002800000 */
[----:B------:R-:W-:Y:S01]  /*19030*/  ISETP.GE.U32.AND P5, PT, R3, R4, PT ;  /* 0x000000040300720c */ /* 0x000fe20003fa6070 */
[----:B------:R-:W-:Y:S01]  /*19040*/  VIADD R4, R2, 0x7d ;  /* 0x0000007d02047836 */ /* 0x000fe20000000000 */
[----:B------:R-:W-:-:S02]  /*19050*/  FSEL R128, R128, -INF , !P2 ;  /* 0xff80000080807808 */ /* 0x000fc40005000000 */
[----:B------:R-:W-:Y:S02]  /*19060*/  FSEL R141, R141, -INF , !P1 ;  /* 0xff8000008d8d7808 */ /* 0x000fe40004800000 */
[----:B------:R-:W-:Y:S02]  /*19070*/  FSEL R38, R38, -INF , P4 ;  /* 0xff80000026267808 */ /* 0x000fe40002000000 */
[----:B------:R-:W-:Y:S02]  /*19080*/  ISETP.GE.AND P2, PT, R162, UR36, PT ;  /* 0x00000024a2007c0c */ /* 0x000fe4000bf46270 */
[----:B------:R-:W-:Y:S02]  /*19090*/  ISETP.GE.AND P1, PT, R10, UR36, PT ;  /* 0x000000240a007c0c */ /* 0x000fe4000bf26270 */
[----:B------:R-:W-:Y:S01]  /*190a0*/  ISETP.GE.U32.AND P4, PT, R3, R0, PT ;  /* 0x000000000300720c */ /* 0x000fe20003f86070 */
[----:B------:R-:W-:Y:S01]  /*190b0*/  VIADD R0, R2, 0x7e ;  /* 0x0000007e02007836 */ /* 0x000fe20000000000 */
[----:B------:R-:W-:-:S02]  /*190c0*/  FSEL R142, R142, -INF , !P0 ;  /* 0xff8000008e8e7808 */ /* 0x000fc40004000000 */
[----:B------:R-:W-:Y:S02]  /*190d0*/  ISETP.GE.AND P0, PT, R8, UR36, PT ;  /* 0x0000002408007c0c */ /* 0x000fe4000bf06270 */
[----:B------:R-:W-:Y:S02]  /*190e0*/  FSEL R117, R132, -INF , !P2 ;  /* 0xff80000084757808 */ /* 0x000fe40005000000 */
[----:B------:R-:W-:Y:S02]  /*190f0*/  FSEL R145, R145, -INF , !P1 ;  /* 0xff80000091917808 */ /* 0x000fe40004800000 */
[----:B------:R-:W-:Y:S02]  /*19100*/  ISETP.GE.AND P2, PT, R154, UR36, PT ;  /* 0x000000249a007c0c */ /* 0x000fe4000bf46270 */
[----:B------:R-:W-:Y:S02]  /*19110*/  ISETP.GE.AND P1, PT, R4, UR36, PT ;  /* 0x0000002404007c0c */ /* 0x000fe4000bf26270 */
[----:B------:R-:W-:-:S02]  /*19120*/  FSEL R146, R146, -INF , !P0 ;  /* 0xff80000092927808 */ /* 0x000fc40004000000 */
[----:B------:R-:W-:Y:S02]  /*19130*/  ISETP.GE.AND P0, PT, R0, UR36, PT ;  /* 0x0000002400007c0c */ /* 0x000fe4000bf06270 */
[----:B------:R-:W-:Y:S02]  /*19140*/  FSEL R136, R136, -INF , !P2 ;  /* 0xff80000088887808 */ /* 0x000fe40005000000 */
[----:B------:R-:W-:Y:S02]  /*19150*/  FSEL R149, R149, -INF , !P1 ;  /* 0xff80000095957808 */ /* 0x000fe40004800000 */
[----:B------:R-:W-:Y:S02]  /*19160*/  ISETP.GE.AND P2, PT, R20, UR36, PT ;  /* 0x0000002414007c0c */ /* 0x000fe4000bf46270 */
[----:B------:R-:W-:Y:S02]  /*19170*/  ISETP.GE.U32.AND P1, PT, R3, R13, PT ;  /* 0x0000000d0300720c */ /* 0x000fe40003f26070 */
        /* <DEDUP_REMOVED lines=10> */
[----:B------:R-:W-:Y:S02]  /*19220*/  ISETP.GE.AND P0, PT, R173, UR36, PT ;  /* 0x00000024ad007c0c */ /* 0x000fe4000bf06270 */
[----:B------:R-:W-:Y:S02]  /*19230*/  FSEL R54, R148, -INF , !P2 ;  /* 0xff80000094367808 */ /* 0x000fe40005000000 */
[----:B------:R-:W-:-:S02]  /*19240*/  ISETP.GE.U32.AND P2, PT, R3, R169, PT ;  /* 0x000000a90300720c */ /* 0x000fc40003f46070 */
[----:B------:R-:W-:Y:S01]  /*19250*/  FSEL R169, R95, -INF , !P3 ;  /* 0xff8000005fa97808 */ /* 0x000fe20005800000 */
[----:B------:R-:W-:Y:S01]  /*19260*/  VIADD R95, R2, 0x1b ;  /* 0x0000001b025f7836 */ /* 0x000fe20000000000 */
[----:B------:R-:W-:Y:S02]  /*19270*/  FSEL R99, R99, -INF , !P0 ;  /* 0xff80000063637808 */ /* 0x000fe40004000000 */
[----:B------:R-:W-:Y:S02]  /*19280*/  ISETP.GE.AND P0, PT, R120, UR36, PT ;  /* 0x0000002478007c0c */ /* 0x000fe4000bf06270 */
[----:B------:R-:W-:Y:S02]  /*19290*/  ISETP.GE.AND P3, PT, R124, UR36, PT ;  /* 0x000000247c007c0c */ /* 0x000fe4000bf66270 */
[----:B------:R-:W-:Y:S02]  /*192a0*/  FSEL R107, R107, -INF , !P0 ;  /* 0xff8000006b6b7808 */ /* 0x000fe40004000000 */
[----:B------:R-:W-:-:S02]  /*192b0*/  ISETP.GE.AND P0, PT, R95, UR36, PT ;  /* 0x000000245f007c0c */ /* 0x000fc4000bf06270 */
[----:B------:R-:W-:Y:S01]  /*192c0*/  FSEL R49, R165, -INF , P5 ;  /* 0xff800000a5317808 */ /* 0x000fe20002800000 */
[C---:B------:R-:W-:Y:S01]  /*192d0*/  VIADD R165, R2.reuse, 0x4f ;  /* 0x0000004f02a57836 */ /* 0x040fe20000000000 */
[----:B------:R-:W-:Y:S02]  /*192e0*/  FSEL R115, R115, -INF , !P0 ;  /* 0xff80000073737808 */ /* 0x000fe40004000000 */
[----:B------:R-:W-:Y:S01]  /*192f0*/  ISETP.GE.U32.AND P0, PT, R3, R11, PT ;  /* 0x0000000b0300720c */ /* 0x000fe20003f06070 */
[C---:B------:R-:W-:Y:S01]  /*19300*/  VIADD R11, R2.reuse, 0x23 ;  /* 0x00000023020b7836 */ /* 0x040fe20000000000 */
[----:B------:R-:W-:Y:S02]  /*19310*/  FSEL R103, R103, -INF , !P3 ;  /* 0xff80000067677808 */ /* 0x000fe40005800000 */
[----:B------:R-:W-:Y:S01]  /*19320*/  ISETP.GE.U32.AND P5, PT, R3, R7, PT ;  /* 0x000000070300720c */ /* 0x000fe20003fa6070 */
[----:B------:R-:W-:Y:S01]  /*19330*/  VIADD R7, R2, 0x2b ;  /* 0x0000002b02077836 */ /* 0x000fe20000000000 */
[----:B------:R-:W-:-:S02]  /*19340*/  ISETP.GE.AND P3, PT, R122, UR36, PT ;  /* 0x000000247a007c0c */ /* 0x000fc4000bf66270 */
[----:B------:R-:W-:Y:S02]  /*19350*/  FSEL R41, R41, -INF , P5 ;  /* 0xff80000029297808 */ /* 0x000fe40002800000 */
[----:B------:R-:W-:Y:S02]  /*19360*/  FSEL R111, R111, -INF , !P3 ;  /* 0xff8000006f6f7808 */ /* 0x000fe40005800000 */
[----:B------:R-:W-:Y:S02]  /*19370*/  ISETP.GE.AND P5, PT, R11, UR36, PT ;  /* 0x000000240b007c0c */ /* 0x000fe4000bfa6270 */
        /* <DEDUP_REMOVED lines=8> */
[C---:B------:R-:W-:Y:S01]  /*19400*/  ISETP.GE.U32.AND P3, PT, R3.reuse, R9, PT ;  /* 0x000000090300720c */ /* 0x040fe20003f66070 */
[C---:B------:R-:W-:Y:S01]  /*19410*/  VIADD R9, R2.reuse, 0x27 ;  /* 0x0000002702097836 */ /* 0x040fe20000000000 */
[----:B------:R-:W-:Y:S01]  /*19420*/  ISETP.GE.U32.AND P2, PT, R3, R188, PT ;  /* 0x000000bc0300720c */ /* 0x000fe20003f46070 */
[----:B------:R-:W-:Y:S01]  /*19430*/  VIADD R188, R2, 0x2f ;  /* 0x0000002f02bc7836 */ /* 0x000fe20000000000 */
[----:B------:R-:W-:-:S02]  /*19440*/  FSEL R42, R42, -INF , P0 ;  /* 0xff8000002a2a7808 */ /* 0x000fc40000000000 */
[----:B------:R-:W-:Y:S01]  /*19450*/  ISETP.GE.U32.AND P0, PT, R3, R184, PT ;  /* 0x000000b80300720c */ /* 0x000fe20003f06070 */
[----:B------:R-:W-:Y:S01]  /*19460*/  VIADD R184, R2, 0x3b ;  /* 0x0000003b02b87836 */ /* 0x000fe20000000000 */
[----:B------:R-:W-:Y:S02]  /*19470*/  FSEL R67, R67, -INF , !P5 ;  /* 0xff80000043437808 */ /* 0x000fe40006800000 */
[----:B------:R-:W-:Y:S02]  /*19480*/  ISETP.GE.AND P5, PT, R186, UR36, PT ;  /* 0x00000024ba007c0c */ /* 0x000fe4000bfa6270 */
[----:B------:R-:W-:Y:S02]  /*19490*/  FSEL R132, R155, -INF , P2 ;  /* 0xff8000009b847808 */ /* 0x000fe40001000000 */
[----:B------:R-:W-:Y:S02]  /*194a0*/  FSEL R48, R167, -INF , P6 ;  /* 0xff800000a7307808 */ /* 0x000fe40003000000 */
[----:B------:R-:W-:Y:S01]  /*194b0*/  ISETP.GE.U32.AND P2, PT, R3, R176, PT ;  /* 0x000000b00300720c */ /* 0x000fe20003f46070 */
[----:B------:R-:W-:Y:S01]  /*194c0*/  VIADD R176, R2, 0x57 ;  /* 0x0000005702b07836 */ /* 0x000fe20000000000 */
[----:B------:R-:W-:-:S02]  /*194d0*/  ISETP.GE.AND P6, PT, R9, UR36, PT ;  /* 0x0000002409007c0c */ /* 0x000fc4000bfc6270 */
[----:B------:R-:W-:Y:S02]  /*194e0*/  FSEL R75, R75, -INF , !P5 ;  /* 0xff8000004b4b7808 */ /* 0x000fe40006800000 */
[----:B------:R-:W-:Y:S02]  /*194f0*/  FSEL R40, R40, -INF , P3 ;  /* 0xff80000028287808 */ /* 0x000fe40001800000 */
[----:B------:R-:W-:Y:S02]  /*19500*/  ISETP.GE.AND P5, PT, R184, UR36, PT ;  /* 0x00000024b8007c0c */ /* 0x000fe4000bfa6270 */
[----:B------:R-:W-:Y:S02]  /*19510*/  FSEL R50, R50, -INF , P2 ;  /* 0xff80000032327808 */ /* 0x000fe40001000000 */
[----:B------:R-:W-:Y:S01]  /*19520*/  ISETP.GE.U32.AND P3, PT, R3, R182, PT ;  /* 0x000000b60300720c */ /* 0x000fe20003f66070 */
[----:B------:R-:W-:Y:S01]  /*19530*/  VIADD R182, R2, 0x37 ;  /* 0x0000003702b67836 */ /* 0x000fe20000000000 */
[----:B------:R-:W-:-:S02]  /*19540*/  FSEL R63, R63, -INF , !P6 ;  /* 0xff8000003f3f7808 */ /* 0x000fc40007000000 */
[----:B------:R-:W-:Y:S02]  /*19550*/  ISETP.GE.AND P2, PT, R185, UR36, PT ;  /* 0x00000024b9007c0c */ /* 0x000fe4000bf46270 */
[----:B------:R-:W-:Y:S02]  /*19560*/  ISETP.GE.AND P6, PT, R188, UR36, PT ;  /* 0x00000024bc007c0c */ /* 0x000fe4000bfc6270 */
[----:B------:R-:W-:Y:S02]  /*19570*/  FSEL R46, R163, -INF , P4 ;  /* 0xff800000a32e7808 */ /* 0x000fe40002000000 */
[----:B------:R-:W-:Y:S02]  /*19580*/  FSEL R83, R83, -INF , !P5 ;  /* 0xff80000053537808 */ /* 0x000fe40006800000 */
[C---:B------:R-:W-:Y:S01]  /*19590*/  ISETP.GE.U32.AND P4, PT, R3.reuse, R5, PT ;  /* 0x000000050300720c */ /* 0x040fe20003f86070 */
[C---:B------:R-:W-:Y:S01]  /*195a0*/  VIADD R5, R2.reuse, 0x3f ;  /* 0x0000003f02057836 */ /* 0x040fe20000000000 */
[----:B------:R-:W-:Y:S01]  /*195b0*/  ISETP.GE.U32.AND P5, PT, R3, R180, PT ;  /* 0x000000b40300720c */ /* 0x000fe20003fa6070 */
[----:B------:R-:W-:Y:S01]  /*195c0*/  VIADD R180, R2, 0x53 ;  /* 0x0000005302b47836 */ /* 0x000fe20000000000 */
[----:B------:R-:W-:-:S02]  /*195d0*/  FSEL R27, R27, -INF , !P2 ;  /* 0xff8000001b1b7808 */ /* 0x000fc40005000000 */
        /* <DEDUP_REMOVED lines=8> */
[----:B------:R-:W-:Y:S02]  /*19660*/  ISETP.GE.AND P2, PT, R180, UR36, PT ;  /* 0x00000024b4007c0c */ /* 0x000fe4000bf46270 */
[----:B------:R-:W-:Y:S02]  /*19670*/  ISETP.GE.AND P6, PT, R5, UR36, PT ;  /* 0x0000002405007c0c */ /* 0x000fe4000bfc6270 */
[----:B------:R-:W-:Y:S02]  /*19680*/  FSEL R163, R43, -INF , !P2 ;  /* 0xff8000002ba37808 */ /* 0x000fe40005000000 */
[----:B------:R-:W-:Y:S02]  /*19690*/  FSEL R87, R87, -INF , !P6 ;  /* 0xff80000057577808 */ /* 0x000fe40007000000 */
[----:B------:R-:W-:-:S02]  /*196a0*/  FSEL R133, R153, -INF , P1 ;  /* 0xff80000099857808 */ /* 0x000fc40000800000 */
[----:B------:R-:W-:Y:S02]  /*196b0*/  FSEL R148, R151, -INF , P0 ;  /* 0xff80000097947808 */ /* 0x000fe40000000000 */
[----:B------:R-:W-:Y:S02]  /*196c0*/  ISETP.GE.AND P2, PT, R178, UR36, PT ;  /* 0x00000024b2007c0c */ /* 0x000fe4000bf46270 */
[C---:B------:R-:W-:Y:S02]  /*196d0*/  ISETP.GE.U32.AND P1, PT, R3.reuse, R172, PT ;  /* 0x000000ac0300720c */ /* 0x040fe40003f26070 */
[----:B------:R-:W-:Y:S02]  /*196e0*/  ISETP.GE.U32.AND P0, PT, R3, R170, PT ;  /* 0x000000aa0300720c */ /* 0x000fe40003f06070 */
[----:B------:R-:W-:Y:S02]  /*196f0*/  ISETP.GE.AND P6, PT, R183, UR36, PT ;  /* 0x00000024b7007c0c */ /* 0x000fe4000bfc6270 */
[----:B------:R-:W-:-:S02]  /*19700*/  FSEL R52, R52, -INF , P3 ;  /* 0xff80000034347808 */ /* 0x000fc40001800000 */
[----:B------:R-:W-:Y:S02]  /*19710*/  ISETP.GE.U32.AND P3, PT, R3, R168, PT ;  /* 0x000000a80300720c */ /* 0x000fe40003f66070 */
[----:B------:R-:W-:Y:S02]  /*19720*/  FSEL R144, R121, -INF , P4 ;  /* 0xff80000079907808 */ /* 0x000fe40002000000 */
[----:B------:R-:W-:Y:S02]  /*19730*/  FSEL R53, R53, -INF , P5 ;  /* 0xff80000035357808 */ /* 0x000fe40002800000 */
[----:B------:R-:W-:Y:S02]  /*19740*/  FSEL R121, R51, -INF , !P2 ;  /* 0xff80000033797808 */ /* 0x000fe40005000000 */
[----:B------:R-:W-:Y:S02]  /*19750*/  ISETP.GE.U32.AND P5, PT, R3, R166, PT ;  /* 0x000000a60300720c */ /* 0x000fe40003fa6070 */
[----:B------:R-:W-:-:S02]  /*19760*/  FSEL R31, R31, -INF , !P6 ;  /* 0xff8000001f1f7808 */ /* 0x000fc40007000000 */
[----:B------:R-:W-:Y:S02]  /*19770*/  FSEL R51, R125, -INF , P1 ;  /* 0xff8000007d337808 */ /* 0x000fe40000800000 */
[----:B------:R-:W-:Y:S02]  /*19780*/  FSEL R172, R126, -INF , P0 ;  /* 0xff8000007eac7808 */ /* 0x000fe40000000000 */
[----:B------:R-:W-:Y:S02]  /*19790*/  ISETP.GE.U32.AND P4, PT, R3, R164, PT ;  /* 0x000000a40300720c */ /* 0x000fe40003f86070 */
[----:B------:R-:W-:Y:S02]  /*197a0*/  ISETP.GE.AND P6, PT, R165, UR36, PT ;  /* 0x00000024a5007c0c */ /* 0x000fe4000bfc6270 */
[C---:B------:R-:W-:Y:S02]  /*197b0*/  ISETP.GE.U32.AND P2, PT, R3.reuse, R162, PT ;  /* 0x000000a20300720c */ /* 0x040fe40003f46070 */
[----:B------:R-:W-:-:S02]  /*197c0*/  ISETP.GE.U32.AND P1, PT, R3, R158, PT ;  /* 0x0000009e0300720c */ /* 0x000fc40003f26070 */
[C---:B------:R-:W-:Y:S02]  /*197d0*/  ISETP.GE.U32.AND P0, PT, R3.reuse, R156, PT ;  /* 0x0000009c0300720c */ /* 0x040fe40003f06070 */
[----:B------:R-:W-:Y:S02]  /*197e0*/  FSEL R158, R128, -INF , P3 ;  /* 0xff800000809e7808 */ /* 0x000fe40001800000 */
[----:B------:R-:W-:Y:S02]  /*197f0*/  ISETP.GE.U32.AND P3, PT, R3, R154, PT ;  /* 0x0000009a0300720c */ /* 0x000fe40003f66070 */
[----:B------:R-:W-:Y:S02]  /*19800*/  FSEL R159, R129, -INF , P5 ;  /* 0xff800000819f7808 */ /* 0x000fe40002800000 */
[----:B------:R-:W-:Y:S02]  /*19810*/  FSEL R39, R39, -INF , !P6 ;  /* 0xff80000027277808 */ /* 0x000fe40007000000 */
[----:B------:R-:W-:-:S02]  /*19820*/  ISETP.GE.U32.AND P5, PT, R3, R152, PT ;  /* 0x000000980300720c */ /* 0x000fc40003fa6070 */
[----:B------:R-:W-:Y:S02]  /*19830*/  FSEL R170, R130, -INF , P4 ;  /* 0xff80000082aa7808 */ /* 0x000fe40002000000 */
[----:B------:R-:W-:Y:S02]  /*19840*/  FSEL R156, R117, -INF , P2 ;  /* 0xff800000759c7808 */ /* 0x000fe40001000000 */
[----:B------:R-:W-:Y:S02]  /*19850*/  FSEL R168, R134, -INF , P0 ;  /* 0xff80000086a87808 */ /* 0x000fe40000000000 */
[----:B------:R-:W-:Y:S02]  /*19860*/  ISETP.GE.AND P6, PT, R176, UR36, PT ;  /* 0x00000024b0007c0c */ /* 0x000fe4000bfc6270 */
[C---:B------:R-:W-:Y:S02]  /*19870*/  ISETP.GE.U32.AND P4, PT, R3.reuse, R118, PT ;  /* 0x000000760300720c */ /* 0x040fe40003f86070 */
[----:B------:R-:W-:-:S02]  /*19880*/  ISETP.GE.U32.AND P2, PT, R3, R20, PT ;  /* 0x000000140300720c */ /* 0x000fc40003f46070 */
[----:B------:R-:W-:Y:S02]  /*19890*/  FSEL R157, R157, -INF , P1 ;  /* 0xff8000009d9d7808 */ /* 0x000fe40000800000 */
[C---:B------:R-:W-:Y:S02]  /*198a0*/  ISETP.GE.U32.AND P0, PT, R3.reuse, R14, PT ;  /* 0x0000000e0300720c */ /* 0x040fe40003f06070 */
[C---:B------:R-:W-:Y:S02]  /*198b0*/  ISETP.GE.U32.AND P1, PT, R3.reuse, R18, PT ;  /* 0x000000120300720c */ /* 0x040fe40003f26070 */
[----:B------:R-:W-:Y:S02]  /*198c0*/  FSEL R154, R136, -INF , P3 ;  /* 0xff800000889a7808 */ /* 0x000fe40001800000 */
[----:B------:R-:W-:Y:S02]  /*198d0*/  ISETP.GE.U32.AND P3, PT, R3, R12, PT ;  /* 0x0000000c0300720c */ /* 0x000fe40003f66070 */
[----:B------:R-:W-:-:S02]  /*198e0*/  FSEL R155, R137, -INF , P5 ;  /* 0xff800000899b7808 */ /* 0x000fc40002800000 */
[----:B------:R-:W-:Y:S02]  /*198f0*/  FSEL R43, R47, -INF , !P6 ;  /* 0xff8000002f2b7808 */ /* 0x000fe40007000000 */
[----:B------:R-:W-:Y:S02]  /*19900*/  ISETP.GE.U32.AND P5, PT, R3, R10, PT ;  /* 0x0000000a0300720c */ /* 0x000fe40003fa6070 */
[----:B------:R-:W-:Y:S02]  /*19910*/  FSEL R166, R138, -INF , P4 ;  /* 0xff8000008aa67808 */ /* 0x000fe40002000000 */
[----:B------:R-:W-:Y:S02]  /*19920*/  FSEL R152, R21, -INF , P2 ;  /* 0xff80000015987808 */ /* 0x000fe40001000000 */
[----:B------:R-:W-:Y:S02]  /*19930*/  FSEL R164, R142, -INF , P0 ;  /* 0xff8000008ea47808 */ /* 0x000fe40000000000 */
[----:B------:R-:W-:-:S02]  /*19940*/  ISETP.GE.AND P6, PT, R179, UR36, PT ;  /* 0x00000024b3007c0c */ /* 0x000fc4000bfc6270 */
[C---:B------:R-:W-:Y:S02]  /*19950*/  ISETP.GE.U32.AND P4, PT, R3.reuse, R8, PT ;  /* 0x000000080300720c */ /* 0x040fe40003f86070 */
[----:B------:R-:W-:Y:S02]  /*19960*/  ISETP.GE.U32.AND P2, PT, R3, R6, PT ;  /* 0x000000060300720c */ /* 0x000fe40003f46070 */
[----:B------:R-:W-:Y:S02]  /*19970*/  FSEL R153, R141, -INF , P1 ;  /* 0xff8000008d997808 */ /* 0x000fe40000800000 */
[C---:B------:R-:W-:Y:S01]  /*19980*/  ISETP.GE.U32.AND P0, PT, R3.reuse, R0, PT ;  /* 0x000000000300720c */ /* 0x040fe20003f06070 */
[C---:B------:R-:W-:Y:S01]  /*19990*/  VIADD R0, R2.reuse, 0x67 ;  /* 0x0000006702007836 */ /* 0x040fe20000000000 */
[----:B------:R-:W-:Y:S01]  /*199a0*/  ISETP.GE.U32.AND P1, PT, R3, R4, PT ;  /* 0x000000040300720c */ /* 0x000fe20003f26070 */
[----:B------:R-:W-:Y:S01]  /*199b0*/  VIADD R4, R2, 0x63 ;  /* 0x0000006302047836 */ /* 0x000fe20000000000 */
[----:B------:R-:W-:-:S02]  /*199c0*/  FSEL R150, R15, -INF , P3 ;  /* 0xff8000000f967808 */ /* 0x000fc40001800000 */
[----:B------:R-:W-:Y:S02]  /*199d0*/  ISETP.GE.U32.AND P3, PT, R3, R177, PT ;  /* 0x000000b10300720c */ /* 0x000fe40003f66070 */
[----:B------:R-:W-:Y:S02]  /*199e0*/  FSEL R151, R145, -INF , P5 ;  /* 0xff80000091977808 */ /* 0x000fe40002800000 */
[----:B------:R-:W-:Y:S02]  /*199f0*/  FSEL R167, R55, -INF , !P6 ;  /* 0xff80000037a77808 */ /* 0x000fe40007000000 */
[----:B------:R-:W-:Y:S02]  /*19a00*/  ISETP.GE.U32.AND P5, PT, R3, R175, PT ;  /* 0x000000af0300720c */ /* 0x000fe40003fa6070 */
[----:B------:R-:W-:Y:S02]  /*19a10*/  FSEL R162, R146, -INF , P4 ;  /* 0xff80000092a27808 */ /* 0x000fe40002000000 */
[----:B------:R-:W-:-:S02]  /*19a20*/  FSEL R54, R54, -INF , P2 ;  /* 0xff80000036367808 */ /* 0x000fc40001000000 */
[----:B------:R-:W-:Y:S02]  /*19a30*/  FSEL R18, R13, -INF , P0 ;  /* 0xff8000000d127808 */ /* 0x000fe40000000000 */
[C---:B------:R-:W-:Y:S02]  /*19a40*/  ISETP.GE.U32.AND P4, PT, R3.reuse, R173, PT ;  /* 0x000000ad0300720c */ /* 0x040fe40003f86070 */
[----:B------:R-:W-:Y:S02]  /*19a50*/  ISETP.GE.U32.AND P2, PT, R3, R2, PT ;  /* 0x000000020300720c */ /* 0x000fe40003f46070 */
[----:B------:R-:W-:Y:S02]  /*19a60*/  FSEL R55, R149, -INF , P1 ;  /* 0xff80000095377808 */ /* 0x000fe40000800000 */
[C---:B------:R-:W-:Y:S02]  /*19a70*/  ISETP.GE.U32.AND P0, PT, R3.reuse, R124, PT ;  /* 0x0000007c0300720c */ /* 0x040fe40003f06070 */
[----:B------:R-:W-:-:S02]  /*19a80*/  ISETP.GT.U32.AND P1, PT, R3, R2, PT ;  /* 0x000000020300720c */ /* 0x000fc40003f24070 */
[----:B------:R-:W-:Y:S02]  /*19a90*/  FSEL R91, R91, -INF , P3 ;  /* 0xff8000005b5b7808 */ /* 0x000fe40001800000 */
[----:B------:R-:W-:Y:S02]  /*19aa0*/  ISETP.GE.U32.AND P3, PT, R3, R95, PT ;  /* 0x0000005f0300720c */ /* 0x000fe40003f66070 */
[----:B------:R-:W-:Y:S02]  /*19ab0*/  FSEL R95, R169, -INF , P5 ;  /* 0xff800000a95f7808 */ /* 0x000fe40002800000 */
[----:B------:R-:W-:Y:S02]  /*19ac0*/  FSEL R88, R88, -INF , P2 ;  /* 0xff80000058587808 */ /* 0x000fe40001000000 */
[----:B------:R-:W-:Y:S02]  /*19ad0*/  ISETP.GE.U32.AND P5, PT, R3, R171, PT ;  /* 0x000000ab0300720c */ /* 0x000fe40003fa6070 */
[----:B------:R-:W-:-:S02]  /*19ae0*/  FSEL R99, R99, -INF , P4 ;  /* 0xff80000063637808 */ /* 0x000fc40002000000 */
[----:B------:R-:W-:Y:S02]  /*19af0*/  FSEL R103, R103, -INF , P0 ;  /* 0xff80000067677808 */ /* 0x000fe40000000000 */
[----:B------:R-:W-:Y:S02]  /*19b00*/  ISETP.GE.U32.AND P2, PT, R3, R120, PT ;  /* 0x000000780300720c */ /* 0x000fe40003f46070 */
[----:B------:R-:W-:Y:S02]  /*19b10*/  FSEL R89, R89, -INF , P1 ;  /* 0xff80000059597808 */ /* 0x000fe40000800000 */
[C---:B------:R-:W-:Y:S02]  /*19b20*/  ISETP.GE.U32.AND P4, PT, R3.reuse, R11, PT ;  /* 0x0000000b0300720c */ /* 0x040fe40003f86070 */
[C---:B------:R-:W-:Y:S02]  /*19b30*/  ISETP.GE.U32.AND P0, PT, R3.reuse, R9, PT ;  /* 0x000000090300720c */ /* 0x040fe40003f06070 */
[----:B------:R-:W-:-:S02]  /*19b40*/  ISETP.GE.U32.AND P1, PT, R3, R122, PT ;  /* 0x0000007a0300720c */ /* 0x000fc40003f26070 */
[----:B------:R-:W-:Y:S02]  /*19b50*/  FSEL R115, R115, -INF , P3 ;  /* 0xff80000073737808 */ /* 0x000fe40001800000 */
[----:B------:R-:W-:Y:S02]  /*19b60*/  FSEL R117, R119, -INF , P5 ;  /* 0xff80000077757808 */ /* 0x000fe40002800000 */
[----:B------:R-:W-:Y:S02]  /*19b70*/  FSEL R107, R107, -INF , P2 ;  /* 0xff8000006b6b7808 */ /* 0x000fe40001000000 */
[C---:B------:R-:W-:Y:S02]  /*19b80*/  ISETP.GE.U32.AND P3, PT, R3.reuse, R186, PT ;  /* 0x000000ba0300720c */ /* 0x040fe40003f66070 */
        /* <DEDUP_REMOVED lines=23> */
[----:B------:R-:W-:Y:S02]  /*19d00*/  ISETP.GE.AND P3, PT, R4, UR36, PT ;  /* 0x0000002404007c0c */ /* 0x000fe4000bf66270 */
[----:B------:R-:W-:Y:S01]  /*19d10*/  ISETP.GE.U32.AND P5, PT, R3, R4, PT ;  /* 0x000000040300720c */ /* 0x000fe20003fa6070 */
[----:B------:R-:W-:Y:S01]  /*19d20*/  VIADD R4, R2, 0x6b ;  /* 0x0000006b02047836 */ /* 0x000fe20000000000 */
[----:B------:R-:W-:-:S02]  /*19d30*/  FSEL R47, R163, -INF , P4 ;  /* 0xff800000a32f7808 */ /* 0x000fc40002000000 */
[----:B------:R-:W-:Y:S02]  /*19d40*/  FSEL R43, R43, -INF , P0 ;  /* 0xff8000002b2b7808 */ /* 0x000fe40000000000 */
[----:B------:R-:W-:Y:S02]  /*19d50*/  ISETP.GE.U32.AND P2, PT, R3, R178, PT ;  /* 0x000000b20300720c */ /* 0x000fe40003f46070 */
[----:B------:R-:W-:Y:S02]  /*19d60*/  FSEL R31, R31, -INF , P1 ;  /* 0xff8000001f1f7808 */ /* 0x000fe40000800000 */
[----:B------:R-:W-:Y:S02]  /*19d70*/  ISETP.GE.AND P4, PT, R0, UR36, PT ;  /* 0x0000002400007c0c */ /* 0x000fe4000bf86270 */
[C---:B------:R-:W-:Y:S01]  /*19d80*/  ISETP.GE.U32.AND P0, PT, R3.reuse, R0, PT ;  /* 0x000000000300720c */ /* 0x040fe20003f06070 */
[----:B------:R-:W-:Y:S01]  /*19d90*/  VIADD R0, R2, 0x6f ;  /* 0x0000006f02007836 */ /* 0x000fe20000000000 */
[----:B------:R-:W-:-:S02]  /*19da0*/  ISETP.GE.U32.AND P1, PT, R3, R179, PT ;  /* 0x000000b30300720c */ /* 0x000fc40003f26070 */
        /* <DEDUP_REMOVED lines=15> */
[----:B------:R-:W-:Y:S02]  /*19ea0*/  ISETP.GE.AND P2, PT, R0, UR36, PT ;  /* 0x0000002400007c0c */ /* 0x000fe4000bf46270 */
[----:B------:R-:W-:Y:S02]  /*19eb0*/  FSEL R135, R135, -INF , !P1 ;  /* 0xff80000087877808 */ /* 0x000fe40004800000 */
[----:B------:R-:W-:Y:S02]  /*19ec0*/  FSEL R139, R139, -INF , !P5 ;  /* 0xff8000008b8b7808 */ /* 0x000fe40006800000 */
[----:B------:R-:W-:Y:S02]  /*19ed0*/  FSEL R143, R143, -INF , !P2 ;  /* 0xff8000008f8f7808 */ /* 0x000fe40005000000 */
[----:B------:R-:W-:Y:S02]  /*19ee0*/  ISETP.GE.AND P1, PT, R4, UR36, PT ;  /* 0x0000002404007c0c */ /* 0x000fe4000bf26270 */
[----:B------:R-:W-:-:S02]  /*19ef0*/  ISETP.GE.U32.AND P5, PT, R3, R0, PT ;  /* 0x000000000300720c */ /* 0x000fc40003fa6070 */
[----:B------:R-:W-:Y:S02]  /*19f00*/  ISETP.GE.U32.AND P2, PT, R3, R4, PT ;  /* 0x000000040300720c */ /* 0x000fe40003f46070 */
[C---:B------:R-:W-:Y:S02]  /*19f10*/  FMNMX3 R5, R17.reuse, R88, R22, !PT ;  /* 0x0000005811057276 */ /* 0x040fe40007800016 */
[C---:B------:R-:W-:Y:S02]  /*19f20*/  FMNMX3 R4, R17.reuse, R89, R23, !PT ;  /* 0x0000005911047276 */ /* 0x040fe40007800017 */
        /* <DEDUP_REMOVED lines=45> */
[----:B------:R-:W-:Y:S02]  /*1a200*/  FSEL R173, R127, -INF , P0 ;  /* 0xff8000007fad7808 */ /* 0x000fe40000000000 */
[----:B------:R-:W-:Y:S02]  /*1a210*/  FMNMX3 R0, R0, R141, R149, !PT ;  /* 0x0000008d00007276 */ /* 0x000fe40007800095 */
[----:B------:R-:W-:Y:S02]  /*1a220*/  FMNMX3 R5, R5, R52, R50, !PT ;  /* 0x0000003405057276 */ /* 0x000fe40007800032 */
[----:B------:R-:W-:Y:S02]  /*1a230*/  FMNMX3 R4, R4, R53, R51, !PT ;  /* 0x0000003504047276 */ /* 0x000fe40007800033 */
[----:B------:R-:W-:Y:S02]  /*1a240*/  FMNMX3 R3, R3, R144, R172, !PT ;  /* 0x0000009003037276 */ /* 0x000fe400078000ac */
[----:B------:R-:W-:-:S02]  /*1a250*/  FSEL R171, R131, -INF , P6 ;  /* 0xff80000083ab7808 */ /* 0x000fc40003000000 */
[----:B------:R-:W-:Y:S02]  /*1a260*/  FSEL R169, R135, -INF , P3 ;  /* 0xff80000087a97808 */ /* 0x000fe40001800000 */
[----:B------:R-:W-:Y:S02]  /*1a270*/  FMNMX3 R0, R0, R145, R173, !PT ;  /* 0x0000009100007276 */ /* 0x000fe400078000ad */
[----:B------:R-:W-:Y:S02]  /*1a280*/  FMNMX3 R5, R5, R158, R156, !PT ;  /* 0x0000009e05057276 */ /* 0x000fe4000780009c */
[----:B------:R-:W-:Y:S02]  /*1a290*/  FMNMX3 R4, R4, R159, R157, !PT ;  /* 0x0000009f04047276 */ /* 0x000fe4000780009d */
[----:B------:R-:W-:Y:S02]  /*1a2a0*/  FMNMX3 R3, R3, R170, R168, !PT ;  /* 0x000000aa03037276 */ /* 0x000fe400078000a8 */
[----:B------:R-:W-:-:S02]  /*1a2b0*/  FSEL R147, R147, -INF , !P1 ;  /* 0xff80000093937808 */ /* 0x000fc40004800000 */
[----:B------:R-:W-:Y:S02]  /*1a2c0*/  FSEL R167, R139, -INF , P4 ;  /* 0xff8000008ba77808 */ /* 0x000fe40002000000 */
[----:B------:R-:W-:Y:S02]  /*1a2d0*/  FSEL R165, R143, -INF , P5 ;  /* 0xff8000008fa57808 */ /* 0x000fe40002800000 */
        /* <DEDUP_REMOVED lines=9> */
[----:B------:R-:W-:-:S02]  /*1a370*/  FMNMX3 R0, R0, R163, R19, !PT ;  /* 0x000000a300007276 */ /* 0x000fc40007800013 */
[----:B------:R-:W-:Y:S02]  /*1a380*/  FMNMX3 R3, R5, R4, R3, !PT ;  /* 0x0000000405037276 */ /* 0x000fe40007800003 */
[----:B------:R-:W-:Y:S02]  /*1a390*/  ISETP.NE.AND P0, PT, R161, R174, PT ;  /* 0x000000aea100720c */ /* 0x000fe40003f05270 */
[----:B------:R-:W-:-:S04]  /*1a3a0*/  FMNMX R187, R0, R3, !PT ;  /* 0x0000000300bb7209 */ /* 0x000fc80007800000 */
[C---:B------:R-:W-:Y:S01]  /*1a3b0*/  FSETP.NEU.AND P1, PT, R187.reuse, -INF , PT ;  /* 0xff800000bb00780b */ /* 0x040fe20003f2d000 */
[----:B------:R1:W-:Y:S03]  /*1a3c0*/  STL [R1+0x6c], R187 ;  /* 0x00006cbb01007387 */ /* 0x0003e60000100800 */
[----:B------:R-:W-:-:S03]  /*1a3d0*/  FSEL R119, R187, RZ, P1 ;  /* 0x000000ffbb777208 */ /* 0x000fc60000800000 */
        /* <DEDUP_REMOVED lines=17> */
.L_x_288:
[----:B------:R-:W-:Y:S05]  /*1a4f0*/  WARPSYNC.ALL ;  /* 0x0000000000007948 */ /* 0x000fea0003800000 */
[----:B------:R-:W-:Y:S01]  /*1a500*/  R2UR UR4, R160 ;  /* 0x00000000a00472ca */ /* 0x000fe200000e0000 */
[----:B------:R-:W-:Y:S01]  /*1a510*/  IMAD.MOV.U32 R118, RZ, RZ, R17 ;  /* 0x000000ffff767224 */ /* 0x000fe200078e0011 */
[----:B------:R-:W-:-:S11]  /*1a520*/  ISETP.NE.AND P0, PT, RZ, UR48, PT ;  /* 0x00000030ff007c0c */ /* 0x000fd6000bf05270 */
[----:B------:R3:W-:Y:S02]  /*1a530*/  STTM.x2 tmem[UR4], R118 ;  /* 0x00000076000079ed */ /* 0x0007e400080c0004 */
[----:B------:R-:W-:Y:S05]  /*1a540*/  @P0 BRA `(.L_x_289) ;  /* 0x0000000000040947 */ /* 0x000fea0003800000 */
[----:B------:R-:W-:Y:S05]  /*1a550*/  BPT.TRAP 0x1 ;  /* 0x000000040000795c */ /* 0x000fea0000300000 */
.L_x_289:
        /* <DEDUP_REMOVED lines=8> */
[----:B------:R-:W-:-:S03]  /*1a5e0*/  FMUL R0, R0, -UR37 ;  /* 0x8000002500007c20 */ /* 0x000fc60008400000 */
[----:B------:R-:W-:Y:S01]  /*1a5f0*/  SYNCS.ARRIVE.TRANS64.A1T0 RZ, [UR4], RZ ;  /* 0x000000ffffff79a7 */ /* 0x000fe20008100004 */
[--C-:B------:R-:W-:Y:S01]  /*1a600*/  FFMA2 R88, R88.F32x2.HI_LO, UR37.F32, R0.reuse.F32 ;  /* 0x0000002558587c49 */ /* 0x100fe20009200000 */
[----:B------:R-:W-:Y:S01]  /*1a610*/  USEL UR4, UR46, UR45, UP0 ;  /* 0x0000002d2e047287 */ /* 0x000fe20008000000 */
[--C-:B------:R-:W-:Y:S02]  /*1a620*/  FFMA2 R90, R90.F32x2.HI_LO, UR37.F32, R0.reuse.F32 ;  /* 0x000000255a5a7c49 */ /* 0x100fe40009200000 */
[--C-:B------:R-:W-:Y:S01]  /*1a630*/  FFMA2 R22, R22.F32x2.HI_LO, UR37.F32, R0.reuse.F32 ;  /* 0x0000002516167c49 */ /* 0x100fe20009200000 */
[----:B------:R-:W-:Y:S01]  /*1a640*/  FSETP.GEU.AND P4, PT, R88, -126, PT ;  /* 0xc2fc00005800780b */ /* 0x000fe20003f8e000 */
[----:B------:R-:W-:Y:S01]  /*1a650*/  ULOP3.LUT UR40, UR4, 0x1, URZ, 0x3c, !UPT ;  /* 0x0000000104287892 */ /* 0x000fe2000f8e3cff */
[----:B------:R-:W4:Y:S01]  /*1a660*/  SYNCS.PHASECHK.TRANS64.TRYWAIT P5, [R4+UR53+0x280d0], R3 ;  /* 0x0280d003040075a7 */ /* 0x000f2200080a1135 */
        /* <DEDUP_REMOVED lines=9> */
[----:B------:R-:W1:Y:S01]  /*1a700*/  MUFU.EX2 R88, R88 ;  /* 0x0000005800587308 */ /* 0x000e620000000800 */
[----:B------:R-:W-:-:S07]  /*1a710*/  @!P1 FMUL R91, R91, 0.5 ;  /* 0x3f0000005b5b9820 */ /* 0x000fce0000400000 */
[----:B------:R-:W1:Y:S08]  /*1a720*/  MUFU.EX2 R89, R89 ;  /* 0x0000005900597308 */ /* 0x000e700000000800 */
[----:B------:R-:W1:Y:S08]  /*1a730*/  MUFU.EX2 R90, R90 ;  /* 0x0000005a005a7308 */ /* 0x000e700000000800 */
[----:B------:R-:W1:Y:S02]  /*1a740*/  MUFU.EX2 R91, R91 ;  /* 0x0000005b005b7308 */ /* 0x000e640000000800 */
[----:B-1--4-:R-:W-:Y:S05]  /*1a750*/  @!P5 BRA `(.L_x_290) ;  /* 0x0000008c0044d947 */ /* 0x012fea0003800000 */
.L_x_454:
[--C-:B------:R-:W-:Y:S01]  /*1a760*/  FFMA2 R94, R92.F32x2.HI_LO, UR37.F32, R0.reuse.F32 ;  /* 0x000000255c5e7c49 */ /* 0x100fe20009200000 */
[----:B------:R-:W-:Y:S01]  /*1a770*/  FSETP.GEU.AND P5, PT, R6, -126, PT ;  /* 0xc2fc00000600780b */ /* 0x000fe20003fae000 */
[----:B------:R-:W-:Y:S01]  /*1a780*/  @!P2 FMUL R90, R90, R90 ;  /* 0x0000005a5a5aa220 */ /* 0x000fe20000400000 */
[----:B------:R-:W-:Y:S01]  /*1a790*/  @!P0 FMUL R22, R22, 0.5 ;  /* 0x3f00000016168820 */ /* 0x000fe20000400000 */
[----:B------:R-:W-:Y:S01]  /*1a7a0*/  @!P3 FMUL R89, R89, R89 ;  /* 0x000000595959b220 */ /* 0x000fe20000400000 */
[----:B------:R-:W-:Y:S01]  /*1a7b0*/  FSETP.GEU.AND P2, PT, R95, -126, PT ;  /* 0xc2fc00005f00780b */ /* 0x000fe20003f4e000 */
[--C-:B-1----:R-:W-:Y:S01]  /*1a7c0*/  FFMA2 R4, R98.F32x2.HI_LO, UR37.F32, R0.reuse.F32 ;  /* 0x0000002562047c49 */ /* 0x102fe20009200000 */
[----:B------:R-:W-:Y:S01]  /*1a7d0*/  FSETP.GEU.AND P3, PT, R94, -126, PT ;  /* 0xc2fc00005e00780b */ /* 0x000fe20003f6e000 */
[----:B------:R-:W-:Y:S01]  /*1a7e0*/  @!P4 FMUL R88, R88, R88 ;  /* 0x000000585858c220 */ /* 0x000fe20000400000 */
[----:B------:R-:W-:Y:S01]  /*1a7f0*/  FSETP.GEU.AND P4, PT, R7, -126, PT ;  /* 0xc2fc00000700780b */ /* 0x000fe20003f8e000 */
[----:B------:R-:W1:Y:S01]  /*1a800*/  MUFU.EX2 R22, R22 ;  /* 0x0000001600167308 */ /* 0x000e620000000800 */
[----:B------:R-:W-:Y:S01]  /*1a810*/  @!P1 FMUL R91, R91, R91 ;  /* 0x0000005b5b5b9220 */ /* 0x000fe20000400000 */
[----:B------:R-:W-:Y:S01]  /*1a820*/  FSETP.GEU.AND P1, PT, R4, -126, PT ;  /* 0xc2fc00000400780b */ /* 0x000fe20003f2e000 */
[--C-:B------:R-:W-:Y:S01]  /*1a830*/  FFMA2 R98, R96.F32x2.HI_LO, UR37.F32, R0.reuse.F32 ;  /* 0x0000002560627c49 */ /* 0x100fe20009200000 */
[----:B------:R-:W-:Y:S01]  /*1a840*/  USHF.R.U32.HI UR4, URZ, 0x15, UR38 ;  /* 0x00000015ff047899 */ /* 0x000fe20008011626 */
[----:B------:R-:W-:Y:S01]  /*1a850*/  @!P5 FMUL R6, R6, 0.5 ;  /* 0x3f0000000606d820 */ /* 0x000fe20000400000 */
[----:B------:R-:W-:Y:S01]  /*1a860*/  @!P6 FMUL R23, R23, 0.5 ;  /* 0x3f0000001717e820 */ /* 0x000fe20000400000 */
[--C-:B------:R-:W-:Y:S01]  /*1a870*/  FFMA2 R116, R116.F32x2.HI_LO, UR37.F32, R0.reuse.F32 ;  /* 0x0000002574747c49 */ /* 0x100fe20009200000 */
[----:B------:R-:W-:Y:S01]  /*1a880*/  UISETP.NE.AND UP0, UPT, UR39, URZ, UPT ;  /* 0x000000ff2700728c */ /* 0x000fe2000bf05270 */
[----:B------:R-:W-:Y:S01]  /*1a890*/  @!P2 FMUL R95, R95, 0.5 ;  /* 0x3f0000005f5fa820 */ /* 0x000fe20000400000 */
[----:B------:R-:W-:Y:S01]  /*1a8a0*/  @!P3 FMUL R94, R94, 0.5 ;  /* 0x3f0000005e5eb820 */ /* 0x000fe20000400000 */
[----:B------:R-:W4:Y:S01]  /*1a8b0*/  MUFU.EX2 R92, R6 ;  /* 0x00000006005c7308 */ /* 0x000f220000000800 */
[----:B------:R-:W-:Y:S01]  /*1a8c0*/  @!P4 FMUL R7, R7, 0.5 ;  /* 0x3f0000000707c820 */ /* 0x000fe20000400000 */
[--C-:B------:R-:W-:Y:S01]  /*1a8d0*/  FFMA2 R56, R56.F32x2.HI_LO, UR37.F32, R0.reuse.F32 ;  /* 0x0000002538387c49 */ /* 0x100fe20009200000 */
[----:B------:R-:W-:Y:S01]  /*1a8e0*/  USEL UR46, UR40, UR46, UP0 ;  /* 0x0000002e282e7287 */ /* 0x000fe20008000000 */
[----:B------:R-:W-:Y:S01]  /*1a8f0*/  @!P1 FMUL R4, R4, 0.5 ;  /* 0x3f00000004049820 */ /* 0x000fe20000400000 */
[--C-:B------:R-:W-:Y:S01]  /*1a900*/  FFMA2 R60, R60.F32x2.HI_LO, UR37.F32, R0.reuse.F32 ;  /* 0x000000253c3c7c49 */ /* 0x100fe20009200000 */
[----:B------:R-:W-:Y:S01]  /*1a910*/  USEL UR45, UR45, UR40, UP0 ;  /* 0x000000282d2d7287 */ /* 0x000fe20008000000 */
[----:B-1----:R-:W-:Y:S01]  /*1a920*/  @!P0 FMUL R22, R22, R22 ;  /* 0x0000001616168220 */ /* 0x002fe20000400000 */
[----:B------:R-:W1:Y:S01]  /*1a930*/  MUFU.EX2 R95, R95 ;  /* 0x0000005f005f7308 */ /* 0x000e620000000800 */
[----:B------:R-:W-:Y:S01]  /*1a940*/  FSETP.GEU.AND P0, PT, R5, -126, PT ;  /* 0xc2fc00000500780b */ /* 0x000fe20003f0e000 */
[----:B------:R-:W-:-:S02]  /*1a950*/  FFMA2 R58, R58.F32x2.HI_LO, UR37.F32, R0.F32 ;  /* 0x000000253a3a7c49 */ /* 0x000fc40009200000 */
[--C-:B------:R-:W-:Y:S02]  /*1a960*/  FFMA2 R62, R62.F32x2.HI_LO, UR37.F32, R0.reuse.F32 ;  /* 0x000000253e3e7c49 */ /* 0x100fe40009200000 */
[--C-:B------:R-:W-:Y:S02]  /*1a970*/  FFMA2 R68, R68.F32x2.HI_LO, UR37.F32, R0.reuse.F32 ;  /* 0x0000002544447c49 */ /* 0x100fe40009200000 */
[----:B------:R5:W2:Y:S01]  /*1a980*/  MUFU.EX2 R93, R7 ;  /* 0x00000007005d7308 */ /* 0x000aa20000000800 */
[----:B----4-:R-:W-:Y:S01]  /*1a990*/  @!P5 FMUL R92, R92, R92 ;  /* 0x0000005c5c5cd220 */ /* 0x010fe20000400000 */
[----:B------:R-:W-:Y:S01]  /*1a9a0*/  FSETP.GEU.AND P5, PT, R99, -126, PT ;  /* 0xc2fc00006300780b */ /* 0x000fe20003fae000 */
[--C-:B------:R-:W-:Y:S02]  /*1a9b0*/  FFMA2 R66, R66.F32x2.HI_LO, UR37.F32, R0.reuse.F32 ;  /* 0x0000002542427c49 */ /* 0x100fe40009200000 */
[--C-:B------:R-:W-:Y:S02]  /*1a9c0*/  FFMA2 R64, R64.F32x2.HI_LO, UR37.F32, R0.reuse.F32 ;  /* 0x0000002540407c49 */ /* 0x100fe40009200000 */
[----:B------:R-:W-:Y:S01]  /*1a9d0*/  @!P0 FMUL R5, R5, 0.5 ;  /* 0x3f00000005058820 */ /* 0x000fe20000400000 */
[----:B------:R-:W4:Y:S01]  /*1a9e0*/  MUFU.EX2 R94, R94 ;  /* 0x0000005e005e7308 */ /* 0x000f220000000800 */
[----:B-1----:R-:W-:Y:S01]  /*1a9f0*/  @!P2 FMUL R95, R95, R95 ;  /* 0x0000005f5f5fa220 */ /* 0x002fe20000400000 */
[----:B------:R-:W-:-:S02]  /*1aa00*/  FFMA2 R70, R70.F32x2.HI_LO, UR37.F32, R0.F32 ;  /* 0x0000002546467c49 */ /* 0x000fc40009200000 */
[--C-:B------:R-:W-:Y:S02]  /*1aa10*/  FFMA2 R74, R74.F32x2.HI_LO, UR37.F32, R0.reuse.F32 ;  /* 0x000000254a4a7c49 */ /* 0x100fe40009200000 */
[--C-:B------:R-:W-:Y:S02]  /*1aa20*/  FFMA2 R72, R72.F32x2.HI_LO, UR37.F32, R0.reuse.F32 ;  /* 0x0000002548487c49 */ /* 0x100fe40009200000 */
[----:B------:R-:W1:Y:S01]  /*1aa30*/  MUFU.EX2 R96, R4 ;  /* 0x0000000400607308 */ /* 0x000e620000000800 */
[--C-:B-----5:R-:W-:Y:S02]  /*1aa40*/  FFMA2 R6, R102.F32x2.HI_LO, UR37.F32, R0.reuse.F32 ;  /* 0x0000002566067c49 */ /* 0x120fe40009200000 */
[--C-:B------:R-:W-:Y:S02]  /*1aa50*/  FFMA2 R102, R100.F32x2.HI_LO, UR37.F32, R0.reuse.F32 ;  /* 0x0000002564667c49 */ /* 0x100fe40009200000 */
[----:B--2---:R-:W-:Y:S01]  /*1aa60*/  @!P4 FMUL R93, R93, R93 ;  /* 0x0000005d5d5dc220 */ /* 0x004fe20000400000 */
[----:B------:R-:W-:Y:S01]  /*1aa70*/  FSETP.GEU.AND P4, PT, R6, -126, PT ;  /* 0xc2fc00000600780b */ /* 0x000fe20003f8e000 */
[----:B------:R-:W-:Y:S01]  /*1aa80*/  @!P5 FMUL R99, R99, 0.5 ;  /* 0x3f0000006363d820 */ /* 0x000fe20000400000 */
[----:B------:R-:W-:Y:S01]  /*1aa90*/  FSETP.GEU.AND P2, PT, R102, -126, PT ;  /* 0xc2fc00006600780b */ /* 0x000fe20003f4e000 */
[----:B------:R-:W2:Y:S01]  /*1aaa0*/  MUFU.EX2 R23, R23 ;  /* 0x0000001700177308 */ /* 0x000ea20000000800 */
[----:B----4-:R-:W-:Y:S01]  /*1aab0*/  @!P3 FMUL R94, R94, R94 ;  /* 0x0000005e5e5eb220 */ /* 0x010fe20000400000 */
[----:B------:R-:W-:Y:S01]  /*1aac0*/  FSETP.GEU.AND P3, PT, R7, -126, PT ;  /* 0xc2fc00000700780b */ /* 0x000fe20003f6e000 */
[----:B------:R-:W-:-:S02]  /*1aad0*/  FFMA2 R76, R76.F32x2.HI_LO, UR37.F32, R0.F32 ;  /* 0x000000254c4c7c49 */ /* 0x000fc40009200000 */
[--C-:B------:R-:W-:Y:S02]  /*1aae0*/  FFMA2 R82, R82.F32x2.HI_LO, UR37.F32, R0.reuse.F32 ;  /* 0x0000002552527c49 */ /* 0x100fe40009200000 */
[--C-:B------:R-:W-:Y:S01]  /*1aaf0*/  FFMA2 R80, R80.F32x2.HI_LO, UR37.F32, R0.reuse.F32 ;  /* 0x0000002550507c49 */ /* 0x100fe20009200000 */
[----:B------:R4:W5:Y:S01]  /*1ab00*/  MUFU.EX2 R97, R5 ;  /* 0x0000000500617308 */ /* 0x0009620000000800 */
[----:B-1----:R-:W-:Y:S01]  /*1ab10*/  @!P1 FMUL R96, R96, R96 ;  /* 0x0000006060609220 */ /* 0x002fe20000400000 */
[----:B------:R-:W-:Y:S01]  /*1ab20*/  FSETP.GEU.AND P1, PT, R103, -126, PT ;  /* 0xc2fc00006700780b */ /* 0x000fe20003f2e000 */
[----:B------:R-:W-:Y:S01]  /*1ab30*/  @!P4 FMUL R6, R6, 0.5 ;  /* 0x3f0000000606c820 */ /* 0x000fe20000400000 */
[----:B------:R-:W-:Y:S01]  /*1ab40*/  @!P2 FMUL R102, R102, 0.5 ;  /* 0x3f0000006666a820 */ /* 0x000fe20000400000 */
        /* <DEDUP_REMOVED lines=9> */
[--C-:B----4-:R-:W-:Y:S02]  /*1abe0*/  FFMA2 R4, R106.F32x2.HI_LO, UR37.F32, R0.reuse.F32 ;  /* 0x000000256a047c49 */ /* 0x110fe40009200000 */
[----:B-----5:R-:W-:Y:S01]  /*1abf0*/  @!P0 FMUL R97, R97, R97 ;  /* 0x0000006161618220 */ /* 0x020fe20000400000 */
[--C-:B------:R-:W-:Y:S02]  /*1ac00*/  FFMA2 R106, R104.F32x2.HI_LO, UR37.F32, R0.reuse.F32 ;  /* 0x00000025686a7c49 */ /* 0x100fe40009200000 */
[----:B------:R-:W-:Y:S01]  /*1ac10*/  FSETP.GEU.AND P0, PT, R4, -126, PT ;  /* 0xc2fc00000400780b */ /* 0x000fe20003f0e000 */
[----:B------:R-:W-:Y:S01]  /*1ac20*/  @!P6 FMUL R98, R98, 0.5 ;  /* 0x3f0000006262e820 */ /* 0x000fe20000400000 */
[----:B------:R4:W5:Y:S01]  /*1ac30*/  MUFU.EX2 R101, R7 ;  /* 0x0000000700657308 */ /* 0x0009620000000800 */
[----:B-1----:R-:W-:Y:S01]  /*1ac40*/  @!P4 FMUL R100, R100, R100 ;  /* 0x000000646464c220 */ /* 0x002fe20000400000 */
[----:B------:R-:W-:Y:S01]  /*1ac50*/  FSETP.GEU.AND P4, PT, R107, -126, PT ;  /* 0xc2fc00006b00780b */ /* 0x000fe20003f8e000 */
[----:B------:R-:W-:-:S02]  /*1ac60*/  FFMA2 R86, R86.F32x2.HI_LO, UR37.F32, R0.F32 ;  /* 0x0000002556567c49 */ /* 0x000fc40009200000 */
[--C-:B------:R-:W-:Y:S02]  /*1ac70*/  FFMA2 R26, R26.F32x2.HI_LO, UR37.F32, R0.reuse.F32 ;  /* 0x000000251a1a7c49 */ /* 0x100fe40009200000 */
[--C-:B------:R-:W-:Y:S01]  /*1ac80*/  FFMA2 R32, R32.F32x2.HI_LO, UR37.F32, R0.reuse.F32 ;  /* 0x0000002520207c49 */ /* 0x100fe20009200000 */
[----:B------:R-:W1:Y:S01]  /*1ac90*/  MUFU.EX2 R103, R103 ;  /* 0x0000006700677308 */ /* 0x000e620000000800 */
[----:B--2---:R-:W-:Y:S01]  /*1aca0*/  @!P2 FMUL R102, R102, R102 ;  /* 0x000000666666a220 */ /* 0x004fe20000400000 */
[--C-:B------:R-:W-:Y:S02]  /*1acb0*/  FFMA2 R30, R30.F32x2.HI_LO, UR37.F32, R0.reuse.F32 ;  /* 0x000000251e1e7c49 */ /* 0x100fe40009200000 */
[----:B------:R-:W-:Y:S01]  /*1acc0*/  @!P0 FMUL R4, R4, 0.5 ;  /* 0x3f00000004048820 */ /* 0x000fe20000400000 */
[--C-:B------:R-:W-:Y:S02]  /*1acd0*/  FFMA2 R28, R28.F32x2.HI_LO, UR37.F32, R0.reuse.F32 ;  /* 0x000000251c1c7c49 */ /* 0x100fe40009200000 */
[----:B------:R-:W-:Y:S01]  /*1ace0*/  @!P4 FMUL R107, R107, 0.5 ;  /* 0x3f0000006b6bc820 */ /* 0x000fe20000400000 */
[----:B------:R-:W2:Y:S01]  /*1acf0*/  MUFU.EX2 R98, R98 ;  /* 0x0000006200627308 */ /* 0x000ea20000000800 */
[----:B----4-:R-:W-:-:S02]  /*1ad00*/  FFMA2 R6, R110.F32x2.HI_LO, UR37.F32, R0.F32 ;  /* 0x000000256e067c49 */ /* 0x010fc40009200000 */
[----:B-----5:R-:W-:Y:S01]  /*1ad10*/  @!P3 FMUL R101, R101, R101 ;  /* 0x000000656565b220 */ /* 0x020fe20000400000 */
[--C-:B------:R-:W-:Y:S02]  /*1ad20*/  FFMA2 R110, R108.F32x2.HI_LO, UR37.F32, R0.reuse.F32 ;  /* 0x000000256c6e7c49 */ /* 0x100fe40009200000 */
[----:B------:R-:W-:Y:S01]  /*1ad30*/  FSETP.GEU.AND P2, PT, R7, -126, PT ;  /* 0xc2fc00000700780b */ /* 0x000fe20003f4e000 */
[--C-:B------:R-:W-:Y:S01]  /*1ad40*/  FFMA2 R34, R34.F32x2.HI_LO, UR37.F32, R0.reuse.F32 ;  /* 0x0000002522227c49 */ /* 0x100fe20009200000 */
[----:B------:R-:W4:Y:S01]  /*1ad50*/  MUFU.EX2 R99, R99 ;  /* 0x0000006300637308 */ /* 0x000f220000000800 */
[----:B------:R-:W-:Y:S01]  /*1ad60*/  FSETP.GEU.AND P3, PT, R6, -126, PT ;  /* 0xc2fc00000600780b */ /* 0x000fe20003f6e000 */
[----:B-1----:R-:W-:Y:S01]  /*1ad70*/  @!P1 FMUL R103, R103, R103 ;  /* 0x0000006767679220 */ /* 0x002fe20000400000 */
[----:B------:R-:W-:Y:S01]  /*1ad80*/  FSETP.GEU.AND P1, PT, R110, -126, PT ;  /* 0xc2fc00006e00780b */ /* 0x000fe20003f2e000 */
[--C-:B------:R-:W-:Y:S02]  /*1ad90*/  FFMA2 R38, R38.F32x2.HI_LO, UR37.F32, R0.reuse.F32 ;  /* 0x0000002526267c49 */ /* 0x100fe40009200000 */
[----:B------:R-:W-:-:S02]  /*1ada0*/  FFMA2 R36, R36.F32x2.HI_LO, UR37.F32, R0.F32 ;  /* 0x0000002524247c49 */ /* 0x000fc40009200000 */
[----:B------:R-:W1:Y:S01]  /*1adb0*/  MUFU.EX2 R104, R4 ;  /* 0x0000000400687308 */ /* 0x000e620000000800 */
[----:B--2---:R-:W-:Y:S01]  /*1adc0*/  @!P6 FMUL R98, R98, R98 ;  /* 0x000000626262e220 */ /* 0x004fe20000400000 */
[----:B------:R-:W-:Y:S01]  /*1add0*/  FSETP.GEU.AND P6, PT, R5, -126, PT ;  /* 0xc2fc00000500780b */ /* 0x000fe20003fce000 */
[----:B------:R-:W-:Y:S01]  /*1ade0*/  @!P2 FMUL R7, R7, 0.5 ;  /* 0x3f0000000707a820 */ /* 0x000fe20000400000 */
[--C-:B------:R-:W-:Y:S02]  /*1adf0*/  FFMA2 R48, R48.F32x2.HI_LO, UR37.F32, R0.reuse.F32 ;  /* 0x0000002530307c49 */ /* 0x100fe40009200000 */
[----:B------:R-:W-:Y:S01]  /*1ae00*/  @!P3 FMUL R6, R6, 0.5 ;  /* 0x3f0000000606b820 */ /* 0x000fe20000400000 */
[--C-:B------:R-:W-:Y:S01]  /*1ae10*/  FFMA2 R44, R44.F32x2.HI_LO, UR37.F32, R0.reuse.F32 ;  /* 0x000000252c2c7c49 */ /* 0x100fe20009200000 */
[----:B------:R-:W2:Y:S01]  /*1ae20*/  MUFU.EX2 R109, R7 ;  /* 0x00000007006d7308 */ /* 0x000ea20000000800 */
[----:B----4-:R-:W-:Y:S01]  /*1ae30*/  @!P5 FMUL R99, R99, R99 ;  /* 0x000000636363d220 */ /* 0x010fe20000400000 */
[----:B------:R-:W-:Y:S01]  /*1ae40*/  FSETP.GEU.AND P5, PT, R106, -126, PT ;  /* 0xc2fc00006a00780b */ /* 0x000fe20003fae000 */
[----:B------:R-:W-:Y:S01]  /*1ae50*/  @!P1 FMUL R110, R110, 0.5 ;  /* 0x3f0000006e6e9820 */ /* 0x000fe20000400000 */
[----:B------:R-:W-:-:S02]  /*1ae60*/  FFMA2 R42, R42.F32x2.HI_LO, UR37.F32, R0.F32 ;  /* 0x000000252a2a7c49 */ /* 0x000fc40009200000 */
[--C-:B------:R-:W-:Y:S02]  /*1ae70*/  FFMA2 R46, R46.F32x2.HI_LO, UR37.F32, R0.reuse.F32 ;  /* 0x000000252e2e7c49 */ /* 0x100fe40009200000 */
[----:B------:R-:W4:Y:S01]  /*1ae80*/  MUFU.EX2 R108, R6 ;  /* 0x00000006006c7308 */ /* 0x000f220000000800 */
[----:B-1----:R-:W-:Y:S01]  /*1ae90*/  @!P0 FMUL R104, R104, R104 ;  /* 0x0000006868688220 */ /* 0x002fe20000400000 */
[----:B------:R-:W-:Y:S01]  /*1aea0*/  FSETP.GEU.AND P0, PT, R111, -126, PT ;  /* 0xc2fc00006f00780b */ /* 0x000fe20003f0e000 */
[----:B------:R-:W-:Y:S01]  /*1aeb0*/  @!P6 FMUL R5, R5, 0.5 ;  /* 0x3f0000000505e820 */ /* 0x000fe20000400000 */
[--C-:B------:R-:W-:Y:S02]  /*1aec0*/  FFMA2 R40, R40.F32x2.HI_LO, UR37.F32, R0.reuse.F32 ;  /* 0x0000002528287c49 */ /* 0x100fe40009200000 */
[--C-:B------:R-:W-:Y:S02]  /*1aed0*/  FFMA2 R50, R50.F32x2.HI_LO, UR37.F32, R0.reuse.F32 ;  /* 0x0000002532327c49 */ /* 0x100fe40009200000 */
[----:B------:R-:W1:Y:S01]  /*1aee0*/  MUFU.EX2 R107, R107 ;  /* 0x0000006b006b7308 */ /* 0x000e620000000800 */
[----:B--2---:R-:W-:Y:S01]  /*1aef0*/  @!P2 FMUL R109, R109, R109 ;  /* 0x0000006d6d6da220 */ /* 0x004fe20000400000 */
[----:B------:R-:W-:Y:S01]  /*1af00*/  @!P5 FMUL R106, R106, 0.5 ;  /* 0x3f0000006a6ad820 */ /* 0x000fe20000400000 */
[----:B------:R-:W-:Y:S01]  /*1af10*/  FSETP.GEU.AND P2, PT, R116, -126, PT ;  /* 0xc2fc00007400780b */ /* 0x000fe20003f4e000 */
[----:B------:R-:W-:-:S02]  /*1af20*/  FFMA2 R52, R52.F32x2.HI_LO, UR37.F32, R0.F32 ;  /* 0x0000002534347c49 */ /* 0x000fc40009200000 */
[--C-:B------:R-:W-:Y:S02]  /*1af30*/  FFMA2 R10, R170.F32x2.HI_LO, UR37.F32, R0.reuse.F32 ;  /* 0x00000025aa0a7c49 */ /* 0x100fe40009200000 */
[----:B------:R-:W2:Y:S01]  /*1af40*/  MUFU.EX2 R110, R110 ;  /* 0x0000006e006e7308 */ /* 0x000ea20000000800 */
[----:B------:R-:W-:Y:S01]  /*1af50*/  @!P0 FMUL R111, R111, 0.5 ;  /* 0x3f0000006f6f8820 */ /* 0x000fe20000400000 */
[----:B----4-:R-:W-:Y:S01]  /*1af60*/  @!P3 FMUL R108, R108, R108 ;  /* 0x0000006c6c6cb220 */ /* 0x010fe20000400000 */
[--C-:B------:R-:W-:Y:S02]  /*1af70*/  FFMA2 R6, R132.F32x2.HI_LO, UR37.F32, R0.reuse.F32 ;  /* 0x0000002584067c49 */ /* 0x100fe40009200000 */
[----:B------:R-:W-:-:S03]  /*1af80*/  FFMA2 R162, R162.F32x2.HI_LO, UR37.F32, R0.F32 ;  /* 0x00000025a2a27c49 */ /* 0x000fc60009200000 */
[----:B------:R4:W5:Y:S01]  /*1af90*/  MUFU.EX2 R105, R5 ;  /* 0x0000000500697308 */ /* 0x0009620000000800 */
[----:B-1----:R-:W-:Y:S01]  /*1afa0*/  @!P4 FMUL R107, R107, R107 ;  /* 0x0000006b6b6bc220 */ /* 0x002fe20000400000 */
[----:B------:R-:W-:-:S06]  /*1afb0*/  @!P2 FMUL R116, R116, 0.5 ;  /* 0x3f0000007474a820 */ /* 0x000fcc0000400000 */
[----:B------:R-:W1:Y:S01]  /*1afc0*/  MUFU.EX2 R106, R106 ;  /* 0x0000006a006a7308 */ /* 0x000e620000000800 */
[----:B--2---:R-:W-:Y:S01]  /*1afd0*/  @!P1 FMUL R110, R110, R110 ;  /* 0x0000006e6e6e9220 */ /* 0x004fe20000400000 */
[----:B------:R-:W-:-:S06]  /*1afe0*/  FSETP.GEU.AND P1, PT, R117, -126, PT ;  /* 0xc2fc00007500780b */ /* 0x000fcc0003f2e000 */
[----:B------:R-:W2:Y:S01]  /*1aff0*/  MUFU.EX2 R111, R111 ;  /* 0x0000006f006f7308 */ /* 0x000ea20000000800 */
[--C-:B----4-:R-:W-:Y:S02]  /*1b000*/  FFMA2 R4, R114.F32x2.HI_LO, UR37.F32, R0.reuse.F32 ;  /* 0x0000002572047c49 */ /* 0x110fe40009200000 */
[----:B------:R-:W-:Y:S02]  /*1b010*/  FFMA2 R114, R112.F32x2.HI_LO, UR37.F32, R0.F32 ;  /* 0x0000002570727c49 */ /* 0x000fe40009200000 */
[----:B-----5:R-:W-:Y:S01]  /*1b020*/  @!P6 FMUL R105, R105, R105 ;  /* 0x000000696969e220 */ /* 0x020fe20000400000 */
[----:B------:R-:W-:Y:S01]  /*1b030*/  FSETP.GEU.AND P6, PT, R4, -126, PT ;  /* 0xc2fc00000400780b */ /* 0x000fe20003fce000 */
[----:B------:R-:W-:Y:S01]  /*1b040*/  @!P1 FMUL R117, R117, 0.5 ;  /* 0x3f00000075759820 */ /* 0x000fe20000400000 */
[----:B------:R-:W-:Y:S01]  /*1b050*/  FSETP.GEU.AND P3, PT, R115, -126, PT ;  /* 0xc2fc00007300780b */ /* 0x000fe20003f6e000 */
[----:B------:R-:W4:Y:S01]  /*1b060*/  MUFU.EX2 R116, R116 ;  /* 0x0000007400747308 */ /* 0x000f220000000800 */
[----:B------:R-:W-:Y:S01]  /*1b070*/  FSETP.GEU.AND P4, PT, R114, -126, PT ;  /* 0xc2fc00007200780b */ /* 0x000fe20003f8e000 */
[----:B-1----:R-:W-:Y:S01]  /*1b080*/  @!P5 FMUL R106, R106, R106 ;  /* 0x0000006a6a6ad220 */ /* 0x002fe20000400000 */
[----:B------:R-:W-:Y:S01]  /*1b090*/  FSETP.GEU.AND P5, PT, R5, -126, PT ;  /* 0xc2fc00000500780b */ /* 0x000fe20003fae000 */
[----:B--2---:R-:W-:Y:S01]  /*1b0a0*/  @!P0 FMUL R111, R111, R111 ;  /* 0x0000006f6f6f8220 */ /* 0x004fe20000400000 */
[----:B------:R-:W-:-:S05]  /*1b0b0*/  FSETP.GEU.AND P0, PT, R56, -126, PT ;  /* 0xc2fc00003800780b */ /* 0x000fca0003f0e000 */
[----:B------:R-:W-:Y:S01]  /*1b0c0*/  @!P6 FMUL R4, R4, 0.5 ;  /* 0x3f0000000404e820 */ /* 0x000fe20000400000 */
[----:B------:R-:W1:Y:S01]  /*1b0d0*/  MUFU.EX2 R117, R117 ;  /* 0x0000007500757308 */ /* 0x000e620000000800 */
[----:B------:R-:W-:Y:S02]  /*1b0e0*/  @!P3 FMUL R115, R115, 0.5 ;  /* 0x3f0000007373b820 */ /* 0x000fe40000400000 */
[----:B------:R-:W-:Y:S02]  /*1b0f0*/  @!P4 FMUL R114, R114, 0.5 ;  /* 0x3f0000007272c820 */ /* 0x000fe40000400000 */
[----:B------:R-:W-:Y:S01]  /*1b100*/  @!P5 FMUL R5, R5, 0.5 ;  /* 0x3f0000000505d820 */ /* 0x000fe20000400000 */
[----:B----4-:R-:W-:Y:S01]  /*1b110*/  @!P2 FMUL R116, R116, R116 ;  /* 0x000000747474a220 */ /* 0x010fe20000400000 */
[----:B------:R-:W-:Y:S01]  /*1b120*/  FSETP.GEU.AND P2, PT, R61, -126, PT ;  /* 0xc2fc00003d00780b */ /* 0x000fe20003f4e000 */
[----:B------:R-:W2:Y:S01]  /*1b130*/  MUFU.EX2 R115, R115 ;  /* 0x0000007300737308 */ /* 0x000ea20000000800 */
[----:B------:R-:W-:-:S07]  /*1b140*/  @!P0 FMUL R56, R56, 0.5 ;  /* 0x3f00000038388820 */ /* 0x000fce0000400000 */
[----:B------:R-:W4:Y:S01]  /*1b150*/  MUFU.EX2 R114, R114 ;  /* 0x0000007200727308 */ /* 0x000f220000000800 */
[----:B-1----:R-:W-:Y:S01]  /*1b160*/  @!P1 FMUL R117, R117, R117 ;  /* 0x0000007575759220 */ /* 0x002fe20000400000 */
[----:B------:R-:W-:Y:S02]  /*1b170*/  FSETP.GEU.AND P1, PT, R62, -126, PT ;  /* 0xc2fc00003e00780b */ /* 0x000fe40003f2e000 */
[----:B------:R-:W-:-:S04]  /*1b180*/  @!P2 FMUL R61, R61, 0.5 ;  /* 0x3f0000003d3da820 */ /* 0x000fc80000400000 */
[----:B------:R-:W1:Y:S01]  /*1b190*/  MUFU.EX2 R112, R4 ;  /* 0x0000000400707308 */ /* 0x000e620000000800 */
[----:B--2---:R-:W-:Y:S01]  /*1b1a0*/  @!P3 FMUL R115, R115, R115 ;  /* 0x000000737373b220 */ /* 0x004fe20000400000 */
[----:B------:R-:W-:-:S05]  /*1b1b0*/  FSETP.GEU.AND P3, PT, R60, -126, PT ;  /* 0xc2fc00003c00780b */ /* 0x000fca0003f6e000 */
[----:B------:R-:W-:Y:S01]  /*1b1c0*/  @!P1 FMUL R62, R62, 0.5 ;  /* 0x3f0000003e3e9820 */ /* 0x000fe20000400000 */
[----:B------:R-:W2:Y:S01]  /*1b1d0*/  MUFU.EX2 R113, R5 ;  /* 0x0000000500717308 */ /* 0x000ea20000000800 */
[----:B----4-:R-:W-:Y:S01]  /*1b1e0*/  @!P4 FMUL R114, R114, R114 ;  /* 0x000000727272c220 */ /* 0x010fe20000400000 */
[----:B------:R-:W-:-:S05]  /*1b1f0*/  FSETP.GEU.AND P4, PT, R59, -126, PT ;  /* 0xc2fc00003b00780b */ /* 0x000fca0003f8e000 */
[----:B------:R-:W-:Y:S01]  /*1b200*/  @!P3 FMUL R60, R60, 0.5 ;  /* 0x3f0000003c3cb820 */ /* 0x000fe20000400000 */
[----:B---3--:R-:W3:Y:S01]  /*1b210*/  MUFU.EX2 R118, R56 ;  /* 0x0000003800767308 */ /* 0x008ee20000000800 */
[----:B-1----:R-:W-:Y:S01]  /*1b220*/  @!P6 FMUL R112, R112, R112 ;  /* 0x000000707070e220 */ /* 0x002fe20000400000 */
[----:B------:R-:W-:-:S05]  /*1b230*/  FSETP.GEU.AND P6, PT, R57, -126, PT ;  /* 0xc2fc00003900780b */ /* 0x000fca0003fce000 */
[----:B------:R-:W-:Y:S01]  /*1b240*/  @!P4 FMUL R59, R59, 0.5 ;  /* 0x3f0000003b3bc820 */ /* 0x000fe20000400000 */
[----:B------:R-:W1:Y:S01]  /*1b250*/  MUFU.EX2 R123, R61 ;  /* 0x0000003d007b7308 */ /* 0x000e620000000800 */
[----:B--2---:R-:W-:Y:S01]  /*1b260*/  @!P5 FMUL R113, R113, R113 ;  /* 0x000000717171d220 */ /* 0x004fe20000400000 */
[----:B------:R-:W-:Y:S01]  /*1b270*/  FSETP.GEU.AND P5, PT, R58, -126, PT ;  /* 0xc2fc00003a00780b */ /* 0x000fe20003fae000 */
[----:B------:R-:W-:-:S04]  /*1b280*/  FFMA2 R4, R148.F32x2.HI_LO, UR37.F32, R0.F32 ;  /* 0x0000002594047c49 */ /* 0x000fc80009200000 */
[----:B------:R-:W-:Y:S01]  /*1b290*/  @!P6 FMUL R57, R57, 0.5 ;  /* 0x3f0000003939e820 */ /* 0x000fe20000400000 */
[----:B------:R-:W2:Y:S01]  /*1b2a0*/  MUFU.EX2 R122, R60 ;  /* 0x0000003c007a7308 */ /* 0x000ea20000000800 */
[----:B---3--:R-:W-:Y:S01]  /*1b2b0*/  @!P0 FMUL R118, R118, R118 ;  /* 0x0000007676768220 */ /* 0x008fe20000400000 */
[----:B------:R-:W-:-:S05]  /*1b2c0*/  FSETP.GEU.AND P0, PT, R63, -126, PT ;  /* 0xc2fc00003f00780b */ /* 0x000fca0003f0e000 */
[----:B------:R-:W-:Y:S01]  /*1b2d0*/  @!P5 FMUL R58, R58, 0.5 ;  /* 0x3f0000003a3ad820 */ /* 0x000fe20000400000 */
[----:B------:R-:W3:Y:S01]  /*1b2e0*/  MUFU.EX2 R121, R59 ;  /* 0x0000003b00797308 */ /* 0x000ee20000000800 */
[----:B-1----:R-:W-:Y:S01]  /*1b2f0*/  @!P2 FMUL R123, R123, R123 ;  /* 0x0000007b7b7ba220 */ /* 0x002fe20000400000 */
[----:B------:R-:W-:Y:S02]  /*1b300*/  FSETP.GEU.AND P2, PT, R68, -126, PT ;  /* 0xc2fc00004400780b */ /* 0x000fe40003f4e000 */
[----:B------:R-:W-:-:S03]  /*1b310*/  F2FP.F16.F32.PACK_AB R61, R97, R96 ;  /* 0x00000060613d723e */ /* 0x000fc600000000ff */
[----:B------:R-:W-:Y:S01]  /*1b320*/  @!P0 FMUL R63, R63, 0.5 ;  /* 0x3f0000003f3f8820 */ /* 0x000fe20000400000 */
[----:B------:R-:W1:Y:S01]  /*1b330*/  MUFU.EX2 R124, R62 ;  /* 0x0000003e007c7308 */ /* 0x000e620000000800 */
[----:B--2---:R-:W-:Y:S01]  /*1b340*/  @!P3 FMUL R122, R122, R122 ;  /* 0x0000007a7a7ab220 */ /* 0x004fe20000400000 */
[----:B------:R-:W-:Y:S02]  /*1b350*/  FSETP.GEU.AND P3, PT, R67, -126, PT ;  /* 0xc2fc00004300780b */ /* 0x000fe40003f6e000 */
[----:B------:R-:W-:-:S03]  /*1b360*/  F2FP.F16.F32.PACK_AB R60, R95, R94 ;  /* 0x0000005e5f3c723e */ /* 0x000fc600000000ff */
[----:B------:R-:W-:Y:S01]  /*1b370*/  @!P2 FMUL R68, R68, 0.5 ;  /* 0x3f0000004444a820 */ /* 0x000fe20000400000 */
[----:B------:R-:W2:Y:S01]  /*1b380*/  MUFU.EX2 R119, R57 ;  /* 0x0000003900777308 */ /* 0x000ea20000000800 */
[----:B---3--:R-:W-:Y:S01]  /*1b390*/  @!P4 FMUL R121, R121, R121 ;  /* 0x000000797979c220 */ /* 0x008fe20000400000 */
[----:B------:R-:W-:Y:S02]  /*1b3a0*/  FSETP.GEU.AND P4, PT, R66, -126, PT ;  /* 0xc2fc00004200780b */ /* 0x000fe40003f8e000 */
[----:B------:R-:W-:-:S03]  /*1b3b0*/  F2FP.F16.F32.PACK_AB R59, R93, R92 ;  /* 0x0000005c5d3b723e */ /* 0x000fc600000000ff */
        /* <DEDUP_REMOVED lines=108> */
[----:B------:R-:W-:-:S05]  /*1ba80*/  FSETP.GEU.AND P1, PT, R26, -126, PT ;  /* 0xc2fc00001a00780b */ /* 0x000fca0003f2e000 */
        /* <DEDUP_REMOVED lines=9> */
[----:B------:R-:W-:Y:S02]  /*1bb20*/  F2FP.F16.F32.PACK_AB R79, R135, R134 ;  /* 0x00000086874f723e */ /* 0x000fe400000000ff */
[----:B------:R-:W-:Y:S01]  /*1bb30*/  F2FP.F16.F32.PACK_AB R83, R147, R146 ;  /* 0x000000929353723e */ /* 0x000fe200000000ff */
[----:B------:R-:W-:Y:S01]  /*1bb40*/  @!P6 FMUL R85, R85, 0.5 ;  /* 0x3f0000005555e820 */ /* 0x000fe20000400000 */
[----:B------:R-:W3:Y:S01]  /*1bb50*/  MUFU.EX2 R180, R24 ;  /* 0x0000001800b47308 */ /* 0x000ee20000000800 */
[----:B-1----:R-:W-:Y:S01]  /*1bb60*/  @!P0 FMUL R176, R176, R176 ;  /* 0x000000b0b0b08220 */ /* 0x002fe20000400000 */
[----:B------:R-:W-:-:S02]  /*1bb70*/  FSETP.GEU.AND P0, PT, R27, -126, PT ;  /* 0xc2fc00001b00780b */ /* 0x000fc40003f0e000 */
[----:B------:R-:W-:-:S03]  /*1bb80*/  F2FP.F16.F32.PACK_AB R84, R161, R160 ;  /* 0x000000a0a154723e */ /* 0x000fc600000000ff */
[----:B------:R-:W-:Y:S01]  /*1bb90*/  @!P5 FMUL R86, R86, 0.5 ;  /* 0x3f0000005656d820 */ /* 0x000fe20000400000 */
[----:B------:R-:W1:Y:S01]  /*1bba0*/  MUFU.EX2 R179, R87 ;  /* 0x0000005700b37308 */ /* 0x000e620000000800 */
[----:B--2---:R-:W-:Y:S01]  /*1bbb0*/  @!P2 FMUL R181, R181, R181 ;  /* 0x000000b5b5b5a220 */ /* 0x004fe20000400000 */
[----:B------:R-:W-:-:S05]  /*1bbc0*/  FSETP.GEU.AND P2, PT, R32, -126, PT ;  /* 0xc2fc00002000780b */ /* 0x000fca0003f4e000 */
[----:B------:R-:W-:Y:S01]  /*1bbd0*/  @!P0 FMUL R27, R27, 0.5 ;  /* 0x3f0000001b1b8820 */ /* 0x000fe20000400000 */
[----:B------:R-:W2:Y:S01]  /*1bbe0*/  MUFU.EX2 R182, R26 ;  /* 0x0000001a00b67308 */ /* 0x000ea20000000800 */
[----:B---3--:R-:W-:Y:S01]  /*1bbf0*/  @!P3 FMUL R180, R180, R180 ;  /* 0x000000b4b4b4b220 */ /* 0x008fe20000400000 */
[----:B------:R-:W-:Y:S01]  /*1bc00*/  FSETP.GEU.AND P3, PT, R31, -126, PT ;  /* 0xc2fc00001f00780b */ /* 0x000fe20003f6e000 */
[----:B------:R-:W3:Y:S04]  /*1bc10*/  S2R R24, SR_TID.X ;  /* 0x0000000000187919 */ /* 0x000ee80000002100 */
[----:B------:R-:W-:Y:S01]  /*1bc20*/  @!P2 FMUL R32, R32, 0.5 ;  /* 0x3f0000002020a820 */ /* 0x000fe20000400000 */
[----:B------:R-:W4:Y:S01]  /*1bc30*/  MUFU.EX2 R177, R85 ;  /* 0x0000005500b17308 */ /* 0x000f220000000800 */
        /* <DEDUP_REMOVED lines=8> */
[----:B----4-:R-:W-:Y:S01]  /*1bcc0*/  @!P6 FMUL R177, R177, R177 ;  /* 0x000000b1b1b1e220 */ /* 0x010fe20000400000 */
[----:B------:R-:W-:Y:S02]  /*1bcd0*/  FSETP.GEU.AND P6, PT, R28, -126, PT ;  /* 0xc2fc00001c00780b */ /* 0x000fe40003fce000 */
[----:B------:R-:W-:-:S03]  /*1bce0*/  F2FP.F16.F32.PACK_AB R85, R175, R174 ;  /* 0x000000aeaf55723e */ /* 0x000fc600000000ff */
[----:B------:R-:W-:Y:S01]  /*1bcf0*/  @!P1 FMUL R33, R33, 0.5 ;  /* 0x3f00000021219820 */ /* 0x000fe20000400000 */
[----:B------:R-:W4:Y:S01]  /*1bd00*/  MUFU.EX2 R188, R32 ;  /* 0x0000002000bc7308 */ /* 0x000f220000000800 */
[----:B-1----:R-:W-:Y:S01]  /*1bd10*/  @!P5 FMUL R178, R178, R178 ;  /* 0x000000b2b2b2d220 */ /* 0x002fe20000400000 */
[----:B------:R-:W-:Y:S02]  /*1bd20*/  FSETP.GEU.AND P5, PT, R29, -126, PT ;  /* 0xc2fc00001d00780b */ /* 0x000fe40003fae000 */
[----:B---3--:R-:W-:Y:S02]  /*1bd30*/  SHF.R.U32.HI R24, RZ, 0x5, R24 ;  /* 0x00000005ff187819 */ /* 0x008fe40000011618 */
[----:B------:R-:W-:Y:S01]  /*1bd40*/  F2FP.F16.F32.PACK_AB R86, R177, R176 ;  /* 0x000000b0b156723e */ /* 0x000fe200000000ff */
[----:B------:R-:W-:Y:S01]  /*1bd50*/  @!P6 FMUL R28, R28, 0.5 ;  /* 0x3f0000001c1ce820 */ /* 0x000fe20000400000 */
[----:B------:R-:W1:Y:S01]  /*1bd60*/  MUFU.EX2 R187, R31 ;  /* 0x0000001f00bb7308 */ /* 0x000e620000000800 */
[----:B--2---:R-:W-:Y:S01]  /*1bd70*/  @!P0 FMUL R183, R183, R183 ;  /* 0x000000b7b7b78220 */ /* 0x004fe20000400000 */
[----:B------:R-:W-:-:S02]  /*1bd80*/  FSETP.GEU.AND P0, PT, R34, -126, PT ;  /* 0xc2fc00002200780b */ /* 0x000fc40003f0e000 */
[----:B------:R-:W-:Y:S02]  /*1bd90*/  F2FP.F16.F32.PACK_AB R87, R179, R178 ;  /* 0x000000b2b357723e */ /* 0x000fe400000000ff */
[----:B------:R-:W-:Y:S01]  /*1bda0*/  F2FP.F16.F32.PACK_AB R25, R183, R182 ;  /* 0x000000b6b719723e */ /* 0x000fe200000000ff */
[----:B------:R-:W-:Y:S01]  /*1bdb0*/  @!P5 FMUL R29, R29, 0.5 ;  /* 0x3f0000001d1dd820 */ /* 0x000fe20000400000 */
[----:B------:R-:W2:Y:S01]  /*1bdc0*/  MUFU.EX2 R186, R30 ;  /* 0x0000001e00ba7308 */ /* 0x000ea20000000800 */
[----:B----4-:R-:W-:Y:S01]  /*1bdd0*/  @!P2 FMUL R188, R188, R188 ;  /* 0x000000bcbcbca220 */ /* 0x010fe20000400000 */
        /* <DEDUP_REMOVED lines=27> */
[----:B------:R-:W-:-:S04]  /*1bf90*/  FSETP.GEU.AND P0, PT, R49, -126, PT ;  /* 0xc2fc00003100780b */ /* 0x000fc80003f0e000 */
[----:B------:R-:W-:Y:S01]  /*1bfa0*/  STL [R1+0x18], R29 ;  /* 0x0000181d01007387 */ /* 0x000fe20000100800 */
[----:B------:R-:W-:Y:S01]  /*1bfb0*/  @!P5 FMUL R36, R36, 0.5 ;  /* 0x3f0000002424d820 */ /* 0x000fe20000400000 */
[----:B------:R-:W3:Y:S02]  /*1bfc0*/  MUFU.EX2 R3, R37 ;  /* 0x0000002500037308 */ /* 0x000ee40000000800 */
[----:B-1----:R1:W-:Y:S05]  /*1bfd0*/  STL [R1+0x2c], R8 ;  /* 0x00002c0801007387 */ /* 0x0023ea0000100800 */
[----:B------:R-:W-:Y:S01]  /*1bfe0*/  @!P0 FMUL R49, R49, 0.5 ;  /* 0x3f00000031318820 */ /* 0x000fe20000400000 */
[----:B------:R4:W5:Y:S01]  /*1bff0*/  MUFU.EX2 R32, R48 ;  /* 0x0000003000207308 */ /* 0x0009620000000800 */
[----:B--2---:R-:W-:Y:S01]  /*1c000*/  @!P3 FMUL R31, R31, R31 ;  /* 0x0000001f1f1fb220 */ /* 0x004fe20000400000 */
[----:B------:R-:W-:-:S04]  /*1c010*/  FSETP.GEU.AND P3, PT, R45, -126, PT ;  /* 0xc2fc00002d00780b */ /* 0x000fc80003f6e000 */
[----:B------:R2:W-:Y:S02]  /*1c020*/  STL [R1+0x28], R31 ;  /* 0x0000281f01007387 */ /* 0x0005e40000100800 */
[----:B------:R-:W1:Y:S02]  /*1c030*/  MUFU.EX2 R56, R35 ;  /* 0x0000002300387308 */ /* 0x000e640000000800 */
[----:B---3--:R3:W-:Y:S05]  /*1c040*/  STL [R1+0x24], R3 ;  /* 0x0000240301007387 */ /* 0x0087ea0000100800 */
[----:B------:R-:W-:Y:S01]  /*1c050*/  @!P3 FMUL R45, R45, 0.5 ;  /* 0x3f0000002d2db820 */ /* 0x000fe20000400000 */
[----:B------:R-:W2:Y:S01]  /*1c060*/  MUFU.EX2 R30, R36 ;  /* 0x00000024001e7308 */ /* 0x000ea20000000800 */
[----:B----4-:R-:W-:Y:S01]  /*1c070*/  MOV R48, R8 ;  /* 0x0000000800307202 */ /* 0x010fe20000000f00 */
[----:B-----5:R-:W-:Y:S01]  /*1c080*/  @!P1 FMUL R32, R32, R32 ;  /* 0x0000002020209220 */ /* 0x020fe20000400000 */
[----:B------:R-:W-:Y:S01]  /*1c090*/  FSETP.GEU.AND P1, PT, R43, -126, PT ;  /* 0xc2fc00002b00780b */ /* 0x000fe20003f2e000 */
[----:B-1----:R-:W-:-:S02]  /*1c0a0*/  FFMA2 R8, R140.F32x2.HI_LO, UR37.F32, R0.F32 ;  /* 0x000000258c087c49 */ /* 0x002fc40009200000 */
[----:B------:R-:W-:Y:S01]  /*1c0b0*/  @!P2 FMUL R48, R48, R48 ;  /* 0x000000303030a220 */ /* 0x000fe20000400000 */
[----:B------:R1:W-:Y:S01]  /*1c0c0*/  STL [R1+0x30], R32 ;  /* 0x0000302001007387 */ /* 0x0003e20000100800 */
[----:B------:R4:W5:Y:S01]  /*1c0d0*/  MUFU.EX2 R39, R49 ;  /* 0x0000003100277308 */ /* 0x0009620000000800 */
[----:B------:R-:W-:Y:S01]  /*1c0e0*/  @!P6 FMUL R56, R56, R56 ;  /* 0x000000383838e220 */ /* 0x000fe20000400000 */
[----:B------:R-:W-:Y:S01]  /*1c0f0*/  FSETP.GEU.AND P6, PT, R46, -126, PT ;  /* 0xc2fc00002e00780b */ /* 0x000fe20003fce000 */
[----:B------:R-:W-:Y:S01]  /*1c100*/  @!P2 STL [R1+0x2c], R48 ;  /* 0x00002c300100a387 */ /* 0x000fe20000100800 */
[----:B------:R-:W-:-:S03]  /*1c110*/  FSETP.GEU.AND P2, PT, R42, -126, PT ;  /* 0xc2fc00002a00780b */ /* 0x000fc60003f4e000 */
[----:B------:R-:W-:Y:S01]  /*1c120*/  STL [R1+0x1c], R56 ;  /* 0x00001c3801007387 */ /* 0x000fe20000100800 */
[----:B------:R-:W3:Y:S01]  /*1c130*/  MUFU.EX2 R37, R45 ;  /* 0x0000002d00257308 */ /* 0x000ee20000000800 */
[----:B--2---:R-:W-:Y:S01]  /*1c140*/  @!P5 FMUL R30, R30, R30 ;  /* 0x0000001e1e1ed220 */ /* 0x004fe20000400000 */
[----:B------:R-:W-:Y:S01]  /*1c150*/  FSETP.GEU.AND P5, PT, R47, -126, PT ;  /* 0xc2fc00002f00780b */ /* 0x000fe20003fae000 */
[----:B------:R-:W-:Y:S01]  /*1c160*/  @!P1 FMUL R43, R43, 0.5 ;  /* 0x3f0000002b2b9820 */ /* 0x000fe20000400000 */
[----:B------:R-:W-:Y:S02]  /*1c170*/  F2FP.F16.F32.PACK_AB R31, R48, R31 ;  /* 0x0000001f301f723e */ /* 0x000fe400000000ff */
[----:B------:R2:W-:Y:S01]  /*1c180*/  STL [R1+0x20], R30 ;  /* 0x0000201e01007387 */ /* 0x0005e20000100800 */
[----:B------:R-:W-:Y:S01]  /*1c190*/  @!P6 FMUL R46, R46, 0.5 ;  /* 0x3f0000002e2ee820 */ /* 0x000fe20000400000 */
[----:B------:R-:W1:Y:S01]  /*1c1a0*/  MUFU.EX2 R36, R43 ;  /* 0x0000002b00247308 */ /* 0x000e620000000800 */
[----:B----4-:R-:W-:Y:S01]  /*1c1b0*/  MOV R49, R3 ;  /* 0x0000000300317202 */ /* 0x010fe20000000f00 */
[----:B------:R-:W-:Y:S01]  /*1c1c0*/  @!P2 FMUL R42, R42, 0.5 ;  /* 0x3f0000002a2aa820 */ /* 0x000fe20000400000 */
[----:B-----5:R-:W-:Y:S01]  /*1c1d0*/  @!P0 FMUL R39, R39, R39 ;  /* 0x0000002727278220 */ /* 0x020fe20000400000 */
[----:B------:R-:W-:-:S02]  /*1c1e0*/  FSETP.GEU.AND P0, PT, R40, -126, PT ;  /* 0xc2fc00002800780b */ /* 0x000fc40003f0e000 */
[----:B------:R-:W-:Y:S01]  /*1c1f0*/  @!P4 FMUL R49, R49, R49 ;  /* 0x000000313131c220 */ /* 0x000fe20000400000 */
[----:B------:R-:W-:Y:S01]  /*1c200*/  @!P5 FMUL R47, R47, 0.5 ;  /* 0x3f0000002f2fd820 */ /* 0x000fe20000400000 */
[----:B------:R-:W4:Y:S01]  /*1c210*/  MUFU.EX2 R35, R42 ;  /* 0x0000002a00237308 */ /* 0x000f220000000800 */
[----:B---3--:R-:W-:Y:S01]  /*1c220*/  @!P3 FMUL R37, R37, R37 ;  /* 0x000000252525b220 */ /* 0x008fe20000400000 */
[----:B------:R-:W-:Y:S01]  /*1c230*/  FSETP.GEU.AND P3, PT, R6, -126, PT ;  /* 0xc2fc00000600780b */ /* 0x000fe20003f6e000 */
[----:B------:R-:W-:Y:S01]  /*1c240*/  @!P4 STL [R1+0x24], R49 ;  /* 0x000024310100c387 */ /* 0x000fe20000100800 */
[----:B------:R-:W-:Y:S02]  /*1c250*/  FSETP.GEU.AND P4, PT, R44, -126, PT ;  /* 0xc2fc00002c00780b */ /* 0x000fe40003f8e000 */
[----:B------:R-:W-:Y:S01]  /*1c260*/  MOV R3, UR4 ;  /* 0x0000000400037c02 */ /* 0x000fe20008000f00 */
[----:B------:R-:W-:Y:S01]  /*1c270*/  STL [R1+0x34], R39 ;  /* 0x0000342701007387 */ /* 0x000fe20000100800 */
[----:B------:R-:W3:Y:S01]  /*1c280*/  MUFU.EX2 R33, R46 ;  /* 0x0000002e00217308 */ /* 0x000ee20000000800 */
[----:B------:R-:W-:Y:S01]  /*1c290*/  @!P0 FMUL R40, R40, 0.5 ;  /* 0x3f00000028288820 */ /* 0x000fe20000400000 */
[----:B-1----:R-:W-:Y:S01]  /*1c2a0*/  @!P1 FMUL R36, R36, R36 ;  /* 0x0000002424249220 */ /* 0x002fe20000400000 */
[----:B------:R-:W-:Y:S01]  /*1c2b0*/  FSETP.GEU.AND P1, PT, R4, -126, PT ;  /* 0xc2fc00000400780b */ /* 0x000fe20003f2e000 */
[----:B------:R-:W-:Y:S01]  /*1c2c0*/  STL [R1+0x44], R37 ;  /* 0x0000442501007387 */ /* 0x000fe20000100800 */
[----:B------:R-:W-:-:S02]  /*1c2d0*/  F2FP.F16.F32.PACK_AB R32, R39, R32 ;  /* 0x000000202720723e */ /* 0x000fc400000000ff */
[----:B------:R-:W-:Y:S01]  /*1c2e0*/  @!P3 FMUL R6, R6, 0.5 ;  /* 0x3f0000000606b820 */ /* 0x000fe20000400000 */
[----:B------:R-:W1:Y:S01]  /*1c2f0*/  MUFU.EX2 R38, R47 ;  /* 0x0000002f00267308 */ /* 0x000e620000000800 */
[----:B------:R-:W-:Y:S01]  /*1c300*/  @!P4 FMUL R44, R44, 0.5 ;  /* 0x3f0000002c2cc820 */ /* 0x000fe20000400000 */
[----:B----4-:R-:W-:Y:S01]  /*1c310*/  @!P2 FMUL R35, R35, R35 ;  /* 0x000000232323a220 */ /* 0x010fe20000400000 */
[----:B------:R-:W-:Y:S01]  /*1c320*/  FSETP.GEU.AND P2, PT, R7, -126, PT ;  /* 0xc2fc00000700780b */ /* 0x000fe20003f4e000 */
[----:B------:R-:W-:Y:S01]  /*1c330*/  STL [R1+0x4c], R36 ;  /* 0x00004c2401007387 */ /* 0x000fe20000100800 */
[----:B--2---:R-:W-:-:S03]  /*1c340*/  F2FP.F16.F32.PACK_AB R30, R49, R30 ;  /* 0x0000001e311e723e */ /* 0x004fc600000000ff */
[----:B------:R-:W2:Y:S01]  /*1c350*/  MUFU.EX2 R34, R44 ;  /* 0x0000002c00227308 */ /* 0x000ea20000000800 */
[----:B---3--:R-:W-:Y:S01]  /*1c360*/  @!P6 FMUL R33, R33, R33 ;  /* 0x000000212121e220 */ /* 0x008fe20000400000 */
[----:B------:R-:W-:Y:S01]  /*1c370*/  FSETP.GEU.AND P6, PT, R41, -126, PT ;  /* 0xc2fc00002900780b */ /* 0x000fe20003fce000 */
[----:B------:R-:W-:Y:S01]  /*1c380*/  @!P1 FMUL R4, R4, 0.5 ;  /* 0x3f00000004049820 */ /* 0x000fe20000400000 */
[----:B------:R-:W-:Y:S01]  /*1c390*/  MOV R46, R56 ;  /* 0x00000038002e7202 */ /* 0x000fe20000000f00 */
[----:B------:R3:W-:Y:S01]  /*1c3a0*/  STL [R1+0x48], R35 ;  /* 0x0000482301007387 */ /* 0x0007e20000100800 */
[----:B------:R-:W-:Y:S02]  /*1c3b0*/  F2FP.F16.F32.PACK_AB R56, R89, R88 ;  /* 0x000000585938723e */ /* 0x000fe400000000ff */
[----:B------:R-:W4:Y:S01]  /*1c3c0*/  MUFU.EX2 R140, R40 ;  /* 0x00000028008c7308 */ /* 0x000f220000000800 */
[----:B-1----:R-:W-:Y:S01]  /*1c3d0*/  @!P5 FMUL R38, R38, R38 ;  /* 0x000000262626d220 */ /* 0x002fe20000400000 */
[----:B------:R-:W-:Y:S01]  /*1c3e0*/  FSETP.GEU.AND P5, PT, R8, -126, PT ;  /* 0xc2fc00000800780b */ /* 0x000fe20003fae000 */
[----:B------:R-:W-:Y:S01]  /*1c3f0*/  @!P2 FMUL R7, R7, 0.5 ;  /* 0x3f0000000707a820 */ /* 0x000fe20000400000 */
[----:B------:R1:W-:Y:S01]  /*1c400*/  STL [R1+0x38], R33 ;  /* 0x0000382101007387 */ /* 0x0003e20000100800 */
[----:B------:R-:W-:-:S02]  /*1c410*/  F2FP.F16.F32.PACK_AB R29, R46, R29 ;  /* 0x0000001d2e1d723e */ /* 0x000fc400000000ff */
[----:B------:R-:W-:Y:S01]  /*1c420*/  @!P6 FMUL R41, R41, 0.5 ;  /* 0x3f0000002929e820 */ /* 0x000fe20000400000 */
[----:B------:R-:W5:Y:S01]  /*1c430*/  MUFU.EX2 R148, R6 ;  /* 0x0000000600947308 */ /* 0x000f620000000800 */
[----:B--2---:R-:W-:Y:S01]  /*1c440*/  @!P4 FMUL R34, R34, R34 ;  /* 0x000000222222c220 */ /* 0x004fe20000400000 */
[----:B------:R-:W-:Y:S01]  /*1c450*/  FSETP.GEU.AND P4, PT, R9, -126, PT ;  /* 0xc2fc00000900780b */ /* 0x000fe20003f8e000 */
[----:B------:R2:W-:Y:S04]  /*1c460*/  STL [R1+0x3c], R38 ;  /* 0x00003c2601007387 */ /* 0x0005e80000100800 */
[----:B------:R-:W-:Y:S01]  /*1c470*/  @!P5 FMUL R8, R8, 0.5 ;  /* 0x3f0000000808d820 */ /* 0x000fe20000400000 */
[----:B------:R-:W2:Y:S01]  /*1c480*/  MUFU.EX2 R149, R7 ;  /* 0x0000000700957308 */ /* 0x000ea20000000800 */
[----:B----4-:R-:W-:Y:S01]  /*1c490*/  @!P0 FMUL R140, R140, R140 ;  /* 0x0000008c8c8c8220 */ /* 0x010fe20000400000 */
[----:B------:R-:W-:Y:S01]  /*1c4a0*/  FSETP.GEU.AND P0, PT, R5, -126, PT ;  /* 0xc2fc00000500780b */ /* 0x000fe20003f0e000 */
[----:B------:R4:W-:Y:S01]  /*1c4b0*/  STL [R1+0x40], R34 ;  /* 0x0000402201007387 */ /* 0x0009e20000100800 */
[----:B---3--:R-:W-:-:S03]  /*1c4c0*/  F2FP.F16.F32.PACK_AB R35, R36, R35 ;  /* 0x000000232423723e */ /* 0x008fc600000000ff */
[----:B------:R-:W-:Y:S01]  /*1c4d0*/  @!P4 FMUL R9, R9, 0.5 ;  /* 0x3f0000000909c820 */ /* 0x000fe20000400000 */
[----:B------:R-:W3:Y:S01]  /*1c4e0*/  MUFU.EX2 R141, R41 ;  /* 0x00000029008d7308 */ /* 0x000ee20000000800 */
[----:B-----5:R-:W-:Y:S01]  /*1c4f0*/  @!P3 FMUL R148, R148, R148 ;  /* 0x000000949494b220 */ /* 0x020fe20000400000 */
[----:B-1----:R-:W-:-:S05]  /*1c500*/  F2FP.F16.F32.PACK_AB R33, R38, R33 ;  /* 0x000000212621723e */ /* 0x002fca00000000ff */
[----:B------:R-:W-:Y:S01]  /*1c510*/  @!P0 FMUL R5, R5, 0.5 ;  /* 0x3f00000005058820 */ /* 0x000fe20000400000 */
[----:B------:R-:W1:Y:S01]  /*1c520*/  MUFU.EX2 R132, R8 ;  /* 0x0000000800847308 */ /* 0x000e620000000800 */
[----:B--2---:R-:W-:Y:S01]  /*1c530*/  @!P2 FMUL R149, R149, R149 ;  /* 0x000000959595a220 */ /* 0x004fe20000400000 */
[----:B------:R-:W-:Y:S01]  /*1c540*/  FSETP.GEU.AND P2, PT, R50, -126, PT ;  /* 0xc2fc00003200780b */ /* 0x000fe20003f4e000 */
[----:B------:R-:W-:-:S03]  /*1c550*/  FFMA2 R6, R172.F32x2.HI_LO, UR37.F32, R0.F32 ;  /* 0x00000025ac067c49 */ /* 0x000fc60009200000 */
[----:B------:R-:W-:Y:S02]  /*1c560*/  F2FP.F16.F32.PACK_AB R38, R149, R148 ;  /* 0x000000949526723e */ /* 0x000fe400000000ff */
[----:B------:R2:W5:Y:S01]  /*1c570*/  MUFU.EX2 R133, R9 ;  /* 0x0000000900857308 */ /* 0x0005620000000800 */
[----:B---3--:R-:W-:Y:S01]  /*1c580*/  @!P6 FMUL R141, R141, R141 ;  /* 0x0000008d8d8de220 */ /* 0x008fe20000400000 */
[----:B------:R-:W-:Y:S02]  /*1c590*/  FSETP.GEU.AND P6, PT, R52, -126, PT ;  /* 0xc2fc00003400780b */ /* 0x000fe40003fce000 */
[----:B----4-:R-:W-:Y:S02]  /*1c5a0*/  F2FP.F16.F32.PACK_AB R34, R37, R34 ;  /* 0x000000222522723e */ /* 0x010fe400000000ff */
[----:B------:R-:W-:Y:S01]  /*1c5b0*/  F2FP.F16.F32.PACK_AB R36, R141, R140 ;  /* 0x0000008c8d24723e */ /* 0x000fe200000000ff */
[----:B------:R-:W-:Y:S01]  /*1c5c0*/  @!P2 FMUL R50, R50, 0.5 ;  /* 0x3f0000003232a820 */ /* 0x000fe20000400000 */
[----:B------:R-:W3:Y:S01]  /*1c5d0*/  MUFU.EX2 R20, R4 ;  /* 0x0000000400147308 */ /* 0x000ee20000000800 */
[----:B-1----:R-:W-:Y:S01]  /*1c5e0*/  @!P5 FMUL R132, R132, R132 ;  /* 0x000000848484d220 */ /* 0x002fe20000400000 */
[----:B------:R-:W-:-:S05]  /*1c5f0*/  FSETP.GEU.AND P5, PT, R53, -126, PT ;  /* 0xc2fc00003500780b */ /* 0x000fca0003fae000 */
[----:B------:R-:W-:Y:S01]  /*1c600*/  @!P6 FMUL R52, R52, 0.5 ;  /* 0x3f0000003434e820 */ /* 0x000fe20000400000 */
[----:B------:R-:W1:Y:S01]  /*1c610*/  MUFU.EX2 R21, R5 ;  /* 0x0000000500157308 */ /* 0x000e620000000800 */
[----:B--2---:R-:W-:Y:S02]  /*1c620*/  FFMA2 R8, R144.F32x2.HI_LO, UR37.F32, R0.F32 ;  /* 0x0000002590087c49 */ /* 0x004fe40009200000 */
[----:B-----5:R-:W-:-:S03]  /*1c630*/  @!P4 FMUL R133, R133, R133 ;  /* 0x000000858585c220 */ /* 0x020fc60000400000 */
[----:B------:R-:W-:Y:S01]  /*1c640*/  FSETP.GEU.AND P3, PT, R9, -126, PT ;  /* 0xc2fc00000900780b */ /* 0x000fe20003f6e000 */
[----:B------:R-:W-:Y:S01]  /*1c650*/  @!P5 FMUL R53, R53, 0.5 ;  /* 0x3f0000003535d820 */ /* 0x000fe20000400000 */
[----:B------:R-:W-:Y:S01]  /*1c660*/  FSETP.GEU.AND P4, PT, R8, -126, PT ;  /* 0xc2fc00000800780b */ /* 0x000fe20003f8e000 */
[----:B---3--:R-:W-:Y:S01]  /*1c670*/  @!P1 FMUL R20, R20, R20 ;  /* 0x0000001414149220 */ /* 0x008fe20000400000 */
[----:B------:R-:W2:Y:S01]  /*1c680*/  MUFU.EX2 R172, R50 ;  /* 0x0000003200ac7308 */ /* 0x000ea20000000800 */
[----:B------:R-:W-:Y:S02]  /*1c690*/  FSETP.GEU.AND P1, PT, R51, -126, PT ;  /* 0xc2fc00003300780b */ /* 0x000fe40003f2e000 */
[----:B------:R-:W-:Y:S01]  /*1c6a0*/  F2FP.F16.F32.PACK_AB R37, R133, R132 ;  /* 0x000000848525723e */ /* 0x000fe200000000ff */
[----:B------:R3:W-:Y:S01]  /*1c6b0*/  STL [R1+0x50], R20 ;  /* 0x0000501401007387 */ /* 0x0007e20000100800 */
[----:B-1----:R-:W-:Y:S01]  /*1c6c0*/  @!P0 FMUL R21, R21, R21 ;  /* 0x0000001515158220 */ /* 0x002fe20000400000 */
[----:B------:R-:W-:-:S03]  /*1c6d0*/  FSETP.GEU.AND P0, PT, R6, -126, PT ;  /* 0xc2fc00000600780b */ /* 0x000fc60003f0e000 */
[----:B------:R-:W-:Y:S01]  /*1c6e0*/  @!P3 FMUL R9, R9, 0.5 ;  /* 0x3f0000000909b820 */ /* 0x000fe20000400000 */
[----:B------:R-:W1:Y:S01]  /*1c6f0*/  MUFU.EX2 R144, R52 ;  /* 0x0000003400907308 */ /* 0x000e620000000800 */
[----:B------:R-:W-:Y:S01]  /*1c700*/  @!P4 FMUL R8, R8, 0.5 ;  /* 0x3f0000000808c820 */ /* 0x000fe20000400000 */
[----:B------:R-:W-:Y:S01]  /*1c710*/  FFMA2 R4, R158.F32x2.HI_LO, UR37.F32, R0.F32 ;  /* 0x000000259e047c49 */ /* 0x000fe20009200000 */
[----:B------:R3:W-:Y:S01]  /*1c720*/  STL [R1+0x54], R21 ;  /* 0x0000541501007387 */ /* 0x0007e20000100800 */
[----:B------:R-:W-:Y:S01]  /*1c730*/  @!P1 FMUL R51, R51, 0.5 ;  /* 0x3f00000033339820 */ /* 0x000fe20000400000 */
[----:B------:R-:W-:Y:S01]  /*1c740*/  F2FP.F16.F32.PACK_AB R39, R21, R20 ;  /* 0x000000141527723e */ /* 0x000fe200000000ff */
[----:B--2---:R-:W-:Y:S02]  /*1c750*/  @!P2 FMUL R172, R172, R172 ;  /* 0x000000acacaca220 */ /* 0x004fe40000400000 */
[----:B------:R-:W2:Y:S01]  /*1c760*/  MUFU.EX2 R15, R9 ;  /* 0x00000009000f7308 */ /* 0x000ea20000000800 */
[----:B------:R-:W-:Y:S01]  /*1c770*/  FSETP.GEU.AND P2, PT, R11, -126, PT ;  /* 0xc2fc00000b00780b */ /* 0x000fe20003f4e000 */
[----:B------:R-:W-:-:S06]  /*1c780*/  @!P0 FMUL R6, R6, 0.5 ;  /* 0x3f00000006068820 */ /* 0x000fcc0000400000 */
[----:B------:R-:W4:Y:S01]  /*1c790*/  MUFU.EX2 R145, R53 ;  /* 0x0000003500917308 */ /* 0x000f220000000800 */
[----:B-1----:R-:W-:Y:S01]  /*1c7a0*/  @!P6 FMUL R144, R144, R144 ;  /* 0x000000909090e220 */ /* 0x002fe20000400000 */
[----:B------:R-:W-:-:S04]  /*1c7b0*/  FSETP.GEU.AND P6, PT, R7, -126, PT ;  /* 0xc2fc00000700780b */ /* 0x000fc80003fce000 */
[----:B------:R-:W-:Y:S02]  /*1c7c0*/  @!P2 FMUL R11, R11, 0.5 ;  /* 0x3f0000000b0ba820 */ /* 0x000fe40000400000 */
[----:B------:R-:W1:Y:S01]  /*1c7d0*/  MUFU.EX2 R14, R8 ;  /* 0x00000008000e7308 */ /* 0x000e620000000800 */
[----:B--2---:R-:W-:Y:S01]  /*1c7e0*/  @!P3 FMUL R15, R15, R15 ;  /* 0x0000000f0f0fb220 */ /* 0x004fe20000400000 */
[----:B------:R-:W-:-:S04]  /*1c7f0*/  FSETP.GEU.AND P3, PT, R10, -126, PT ;  /* 0xc2fc00000a00780b */ /* 0x000fc80003f6e000 */
[----:B------:R3:W-:Y:S01]  /*1c800*/  STL [R1+0x5c], R15 ;  /* 0x00005c0f01007387 */ /* 0x0007e20000100800 */
[----:B------:R-:W-:Y:S01]  /*1c810*/  @!P6 FMUL R7, R7, 0.5 ;  /* 0x3f0000000707e820 */ /* 0x000fe20000400000 */
[----:B------:R-:W2:Y:S01]  /*1c820*/  MUFU.EX2 R173, R51 ;  /* 0x0000003300ad7308 */ /* 0x000ea20000000800 */
[----:B----4-:R-:W-:Y:S01]  /*1c830*/  @!P5 FMUL R145, R145, R145 ;  /* 0x000000919191d220 */ /* 0x010fe20000400000 */
[----:B------:R-:W-:-:S04]  /*1c840*/  FSETP.GEU.AND P5, PT, R4, -126, PT ;  /* 0xc2fc00000400780b */ /* 0x000fc80003fae000 */
[----:B------:R-:W-:Y:S01]  /*1c850*/  F2FP.F16.F32.PACK_AB R40, R145, R144 ;  /* 0x000000909128723e */ /* 0x000fe200000000ff */
[----:B------:R-:W-:Y:S01]  /*1c860*/  @!P3 FMUL R10, R10, 0.5 ;  /* 0x3f0000000a0ab820 */ /* 0x000fe20000400000 */
[----:B------:R-:W4:Y:S01]  /*1c870*/  MUFU.EX2 R158, R6 ;  /* 0x00000006009e7308 */ /* 0x000f220000000800 */
[----:B-1----:R-:W-:Y:S01]  /*1c880*/  @!P4 FMUL R14, R14, R14 ;  /* 0x0000000e0e0ec220 */ /* 0x002fe20000400000 */
[----:B------:R-:W-:Y:S01]  /*1c890*/  FSETP.GEU.AND P4, PT, R5, -126, PT ;  /* 0xc2fc00000500780b */ /* 0x000fe20003f8e000 */
[----:B------:R-:W-:-:S03]  /*1c8a0*/  FFMA2 R8, R156.F32x2.HI_LO, UR37.F32, R0.F32 ;  /* 0x000000259c087c49 */ /* 0x000fc60009200000 */
[----:B------:R3:W-:Y:S01]  /*1c8b0*/  STL [R1+0x58], R14 ;  /* 0x0000580e01007387 */ /* 0x0007e20000100800 */
[----:B------:R-:W-:Y:S01]  /*1c8c0*/  @!P5 FMUL R4, R4, 0.5 ;  /* 0x3f0000000404d820 */ /* 0x000fe20000400000 */
[----:B------:R-:W1:Y:S01]  /*1c8d0*/  MUFU.EX2 R156, R10 ;  /* 0x0000000a009c7308 */ /* 0x000e620000000800 */
[----:B--2---:R-:W-:Y:S01]  /*1c8e0*/  @!P1 FMUL R173, R173, R173 ;  /* 0x000000adadad9220 */ /* 0x004fe20000400000 */
[----:B------:R-:W-:Y:S02]  /*1c8f0*/  FSETP.GEU.AND P1, PT, R8, -126, PT ;  /* 0xc2fc00000800780b */ /* 0x000fe40003f2e000 */
[----:B------:R-:W-:Y:S02]  /*1c900*/  F2FP.F16.F32.PACK_AB R41, R15, R14 ;  /* 0x0000000e0f29723e */ /* 0x000fe400000000ff */
[----:B------:R-:W-:Y:S01]  /*1c910*/  F2FP.F16.F32.PACK_AB R42, R173, R172 ;  /* 0x000000acad2a723e */ /* 0x000fe200000000ff */
[----:B------:R-:W-:Y:S01]  /*1c920*/  @!P4 FMUL R5, R5, 0.5 ;  /* 0x3f0000000505c820 */ /* 0x000fe20000400000 */
[----:B------:R2:W5:Y:S01]  /*1c930*/  MUFU.EX2 R157, R11 ;  /* 0x0000000b009d7308 */ /* 0x0005620000000800 */
[----:B----4-:R-:W-:Y:S01]  /*1c940*/  @!P0 FMUL R158, R158, R158 ;  /* 0x0000009e9e9e8220 */ /* 0x010fe20000400000 */
[----:B------:R-:W-:-:S05]  /*1c950*/  FSETP.GEU.AND P0, PT, R9, -126, PT ;  /* 0xc2fc00000900780b */ /* 0x000fca0003f0e000 */
[----:B------:R-:W-:Y:S01]  /*1c960*/  @!P1 FMUL R8, R8, 0.5 ;  /* 0x3f00000008089820 */ /* 0x000fe20000400000 */
[----:B------:R4:W3:Y:S01]  /*1c970*/  MUFU.EX2 R159, R7 ;  /* 0x00000007009f7308 */ /* 0x0008e20000000800 */
[----:B-1----:R-:W-:-:S06]  /*1c980*/  @!P3 FMUL R156, R156, R156 ;  /* 0x0000009c9c9cb220 */ /* 0x002fcc0000400000 */
[----:B------:R-:W-:Y:S01]  /*1c990*/  @!P0 FMUL R9, R9, 0.5 ;  /* 0x3f00000009098820 */ /* 0x000fe20000400000 */
[----:B------:R-:W1:Y:S01]  /*1c9a0*/  MUFU.EX2 R170, R4 ;  /* 0x0000000400aa7308 */ /* 0x000e620000000800 */
[----:B--2---:R-:W-:Y:S02]  /*1c9b0*/  FFMA2 R10, R166.F32x2.HI_LO, UR37.F32, R0.F32 ;  /* 0x00000025a60a7c49 */ /* 0x004fe40009200000 */
[----:B-----5:R-:W-:-:S03]  /*1c9c0*/  @!P2 FMUL R157, R157, R157 ;  /* 0x0000009d9d9da220 */ /* 0x020fc60000400000 */
[----:B------:R-:W-:Y:S02]  /*1c9d0*/  FSETP.GEU.AND P2, PT, R10, -126, PT ;  /* 0xc2fc00000a00780b */ /* 0x000fe40003f4e000 */
[----:B------:R2:W5:Y:S01]  /*1c9e0*/  MUFU.EX2 R171, R5 ;  /* 0x0000000500ab7308 */ /* 0x0005620000000800 */
[----:B----4-:R-:W-:Y:S01]  /*1c9f0*/  FFMA2 R6, R168.F32x2.HI_LO, UR37.F32, R0.F32 ;  /* 0x00000025a8067c49 */ /* 0x010fe20009200000 */
[----:B------:R-:W-:Y:S01]  /*1ca00*/  F2FP.F16.F32.PACK_AB R45, R157, R156 ;  /* 0x0000009c9d2d723e */ /* 0x000fe200000000ff */
[----:B---3--:R-:W-:-:S03]  /*1ca10*/  @!P6 FMUL R159, R159, R159 ;  /* 0x0000009f9f9fe220 */ /* 0x008fc60000400000 */
[----:B------:R-:W-:Y:S02]  /*1ca20*/  FSETP.GEU.AND P6, PT, R6, -126, PT ;  /* 0xc2fc00000600780b */ /* 0x000fe40003fce000 */
[----:B------:R-:W3:Y:S01]  /*1ca30*/  MUFU.EX2 R168, R8 ;  /* 0x0000000800a87308 */ /* 0x000ee20000000800 */
[----:B-1----:R-:W-:Y:S01]  /*1ca40*/  @!P5 FMUL R170, R170, R170 ;  /* 0x000000aaaaaad220 */ /* 0x002fe20000400000 */
[----:B------:R-:W-:Y:S01]  /*1ca50*/  FSETP.GEU.AND P5, PT, R7, -126, PT ;  /* 0xc2fc00000700780b */ /* 0x000fe20003fae000 */
[----:B------:R-:W-:Y:S01]  /*1ca60*/  @!P2 FMUL R10, R10, 0.5 ;  /* 0x3f0000000a0aa820 */ /* 0x000fe20000400000 */
[----:B------:R-:W-:-:S04]  /*1ca70*/  F2FP.F16.F32.PACK_AB R43, R159, R158 ;  /* 0x0000009e9f2b723e */ /* 0x000fc800000000ff */
[----:B------:R1:W4:Y:S01]  /*1ca80*/  MUFU.EX2 R169, R9 ;  /* 0x0000000900a97308 */ /* 0x0003220000000800 */
[--C-:B--2---:R-:W-:Y:S02]  /*1ca90*/  FFMA2 R4, R154.F32x2.HI_LO, UR37.F32, R0.reuse.F32 ;  /* 0x000000259a047c49 */ /* 0x104fe40009200000 */
[----:B-----5:R-:W-:Y:S01]  /*1caa0*/  @!P4 FMUL R171, R171, R171 ;  /* 0x000000abababc220 */ /* 0x020fe20000400000 */
[----:B------:R-:W-:Y:S02]  /*1cab0*/  @!P6 FMUL R6, R6, 0.5 ;  /* 0x3f0000000606e820 */ /* 0x000fe40000400000 */
[----:B------:R-:W-:Y:S01]  /*1cac0*/  FSETP.GEU.AND P3, PT, R5, -126, PT ;  /* 0xc2fc00000500780b */ /* 0x000fe20003f6e000 */
[----:B------:R-:W-:Y:S01]  /*1cad0*/  @!P5 FMUL R7, R7, 0.5 ;  /* 0x3f0000000707d820 */ /* 0x000fe20000400000 */
[----:B------:R-:W-:Y:S01]  /*1cae0*/  FSETP.GEU.AND P4, PT, R4, -126, PT ;  /* 0xc2fc00000400780b */ /* 0x000fe20003f8e000 */
[----:B---3--:R-:W-:Y:S01]  /*1caf0*/  @!P1 FMUL R168, R168, R168 ;  /* 0x000000a8a8a89220 */ /* 0x008fe20000400000 */
[----:B------:R-:W-:Y:S01]  /*1cb00*/  FSETP.GEU.AND P1, PT, R11, -126, PT ;  /* 0xc2fc00000b00780b */ /* 0x000fe20003f2e000 */
[----:B------:R-:W2:Y:S01]  /*1cb10*/  MUFU.EX2 R154, R6 ;  /* 0x00000006009a7308 */ /* 0x000ea20000000800 */
[----:B------:R-:W-:Y:S01]  /*1cb20*/  F2FP.F16.F32.PACK_AB R44, R171, R170 ;  /* 0x000000aaab2c723e */ /* 0x000fe200000000ff */
[----:B-1----:R-:W-:-:S06]  /*1cb30*/  FFMA2 R8, R152.F32x2.HI_LO, UR37.F32, R0.F32 ;  /* 0x0000002598087c49 */ /* 0x002fcc0009200000 */
[----:B------:R-:W-:Y:S01]  /*1cb40*/  @!P3 FMUL R5, R5, 0.5 ;  /* 0x3f0000000505b820 */ /* 0x000fe20000400000 */
[----:B----4-:R-:W-:Y:S01]  /*1cb50*/  @!P0 FMUL R169, R169, R169 ;  /* 0x000000a9a9a98220 */ /* 0x010fe20000400000 */
[----:B------:R-:W1:Y:S01]  /*1cb60*/  MUFU.EX2 R152, R10 ;  /* 0x0000000a00987308 */ /* 0x000e620000000800 */
[----:B------:R-:W-:Y:S01]  /*1cb70*/  FSETP.GEU.AND P0, PT, R8, -126, PT ;  /* 0xc2fc00000800780b */ /* 0x000fe20003f0e000 */
[----:B------:R-:W-:Y:S01]  /*1cb80*/  @!P4 FMUL R4, R4, 0.5 ;  /* 0x3f0000000404c820 */ /* 0x000fe20000400000 */
[----:B------:R-:W-:Y:S01]  /*1cb90*/  @!P1 FMUL R11, R11, 0.5 ;  /* 0x3f0000000b0b9820 */ /* 0x000fe20000400000 */
[----:B------:R-:W-:Y:S01]  /*1cba0*/  F2FP.F16.F32.PACK_AB R46, R169, R168 ;  /* 0x000000a8a92e723e */ /* 0x000fe200000000ff */
[----:B--2---:R-:W-:-:S03]  /*1cbb0*/  @!P6 FMUL R154, R154, R154 ;  /* 0x0000009a9a9ae220 */ /* 0x004fc60000400000 */
[----:B------:R-:W2:Y:S01]  /*1cbc0*/  MUFU.EX2 R167, R5 ;  /* 0x0000000500a77308 */ /* 0x000ea20000000800 */
[----:B------:R-:W-:-:S05]  /*1cbd0*/  FSETP.GEU.AND P6, PT, R9, -126, PT ;  /* 0xc2fc00000900780b */ /* 0x000fca0003fce000 */
[----:B------:R-:W-:Y:S02]  /*1cbe0*/  @!P0 FMUL R8, R8, 0.5 ;  /* 0x3f00000008088820 */ /* 0x000fe40000400000 */
[----:B------:R3:W4:Y:S01]  /*1cbf0*/  MUFU.EX2 R166, R4 ;  /* 0x0000000400a67308 */ /* 0x0007220000000800 */
[----:B-1----:R-:W-:-:S05]  /*1cc00*/  @!P2 FMUL R152, R152, R152 ;  /* 0x000000989898a220 */ /* 0x002fca0000400000 */
[----:B------:R-:W-:Y:S02]  /*1cc10*/  @!P6 FMUL R9, R9, 0.5 ;  /* 0x3f0000000909e820 */ /* 0x000fe40000400000 */
[----:B------:R1:W5:Y:S01]  /*1cc20*/  MUFU.EX2 R155, R7 ;  /* 0x00000007009b7308 */ /* 0x0003620000000800 */
[----:B--2---:R-:W-:-:S07]  /*1cc30*/  @!P3 FMUL R167, R167, R167 ;  /* 0x000000a7a7a7b220 */ /* 0x004fce0000400000 */
[----:B------:R-:W2:Y:S01]  /*1cc40*/  MUFU.EX2 R153, R11 ;  /* 0x0000000b00997308 */ /* 0x000ea20000000800 */
[----:B---3--:R-:W-:Y:S02]  /*1cc50*/  FFMA2 R4, R150.F32x2.HI_LO, UR37.F32, R0.F32 ;  /* 0x0000002596047c49 */ /* 0x008fe40009200000 */
[----:B----4-:R-:W-:-:S03]  /*1cc60*/  @!P4 FMUL R166, R166, R166 ;  /* 0x000000a6a6a6c220 */ /* 0x010fc60000400000 */
[----:B------:R-:W-:Y:S02]  /*1cc70*/  FSETP.GEU.AND P3, PT, R4, -126, PT ;  /* 0xc2fc00000400780b */ /* 0x000fe40003f6e000 */
[----:B------:R-:W-:Y:S01]  /*1cc80*/  FSETP.GEU.AND P2, PT, R5, -126, PT ;  /* 0xc2fc00000500780b */ /* 0x000fe20003f4e000 */
[----:B-1----:R-:W-:Y:S01]  /*1cc90*/  FFMA2 R6, R164.F32x2.HI_LO, UR37.F32, R0.F32 ;  /* 0x00000025a4067c49 */ /* 0x002fe20009200000 */
[----:B------:R-:W-:Y:S01]  /*1cca0*/  MOV R0, UR54 ;  /* 0x0000003600007c02 */ /* 0x000fe20008000f00 */
[----:B------:R-:W1:Y:S01]  /*1ccb0*/  MUFU.EX2 R164, R8 ;  /* 0x0000000800a47308 */ /* 0x000e620000000800 */
[----:B-----5:R-:W-:Y:S01]  /*1ccc0*/  @!P5 FMUL R155, R155, R155 ;  /* 0x0000009b9b9bd220 */ /* 0x020fe20000400000 */
[----:B------:R-:W-:Y:S01]  /*1ccd0*/  F2FP.F16.F32.PACK_AB R48, R167, R166 ;  /* 0x000000a6a730723e */ /* 0x000fe200000000ff */
[----:B------:R3:W-:Y:S01]  /*1cce0*/  SYNCS.ARRIVE.TRANS64.A1T0 RZ, [R0+UR50+0x280d0], RZ ;  /* 0x0280d0ff00ff79a7 */ /* 0x0007e20008100032 */
[----:B------:R-:W-:Y:S01]  /*1ccf0*/  FSETP.GEU.AND P5, PT, R6, -126, PT ;  /* 0xc2fc00000600780b */ /* 0x000fe20003fae000 */
[----:B--2---:R-:W-:Y:S01]  /*1cd00*/  @!P1 FMUL R153, R153, R153 ;  /* 0x0000009999999220 */ /* 0x004fe20000400000 */
[----:B------:R-:W-:-:S02]  /*1cd10*/  FSETP.GEU.AND P1, PT, R162, -126, PT ;  /* 0xc2fc0000a200780b */ /* 0x000fc40003f2e000 */
[----:B------:R-:W-:Y:S01]  /*1cd20*/  @!P3 FMUL R4, R4, 0.5 ;  /* 0x3f0000000404b820 */ /* 0x000fe20000400000 */
[----:B------:R-:W-:Y:S01]  /*1cd30*/  FSETP.GEU.AND P4, PT, R7, -126, PT ;  /* 0xc2fc00000700780b */ /* 0x000fe20003f8e000 */
[----:B------:R-:W-:Y:S01]  /*1cd40*/  @!P2 FMUL R5, R5, 0.5 ;  /* 0x3f0000000505a820 */ /* 0x000fe20000400000 */
[----:B------:R-:W2:Y:S01]  /*1cd50*/  MUFU.EX2 R165, R9 ;  /* 0x0000000900a57308 */ /* 0x000ea20000000800 */
[----:B------:R-:W-:Y:S02]  /*1cd60*/  F2FP.F16.F32.PACK_AB R47, R155, R154 ;  /* 0x0000009a9b2f723e */ /* 0x000fe400000000ff */
[----:B------:R-:W-:Y:S01]  /*1cd70*/  F2FP.F16.F32.PACK_AB R49, R153, R152 ;  /* 0x000000989931723e */ /* 0x000fe200000000ff */
[----:B-1----:R-:W-:Y:S01]  /*1cd80*/  @!P0 FMUL R164, R164, R164 ;  /* 0x000000a4a4a48220 */ /* 0x002fe20000400000 */
[----:B------:R-:W-:-:S03]  /*1cd90*/  FSETP.GEU.AND P0, PT, R163, -126, PT ;  /* 0xc2fc0000a300780b */ /* 0x000fc60003f0e000 */
[----:B------:R-:W1:Y:S01]  /*1cda0*/  MUFU.EX2 R12, R4 ;  /* 0x00000004000c7308 */ /* 0x000e620000000800 */
[----:B------:R-:W-:Y:S01]  /*1cdb0*/  @!P1 FMUL R162, R162, 0.5 ;  /* 0x3f000000a2a29820 */ /* 0x000fe20000400000 */
[----:B------:R-:W-:Y:S01]  /*1cdc0*/  @!P5 FMUL R6, R6, 0.5 ;  /* 0x3f0000000606d820 */ /* 0x000fe20000400000 */
[----:B------:R-:W-:-:S05]  /*1cdd0*/  @!P4 FMUL R7, R7, 0.5 ;  /* 0x3f0000000707c820 */ /* 0x000fca0000400000 */
[----:B------:R-:W4:Y:S01]  /*1cde0*/  MUFU.EX2 R13, R5 ;  /* 0x00000005000d7308 */ /* 0x000f220000000800 */
[----:B--2---:R-:W-:Y:S01]  /*1cdf0*/  @!P6 FMUL R165, R165, R165 ;  /* 0x000000a5a5a5e220 */ /* 0x004fe20000400000 */
[----:B------:R-:W-:Y:S01]  /*1ce00*/  LOP3.LUT P6, RZ, R3, 0x3, R24, 0x48, !PT ;  /* 0x0000000303ff7812 */ /* 0x000fe200078c4818 */
[----:B------:R-:W-:Y:S01]  /*1ce10*/  @!P0 FMUL R163, R163, 0.5 ;  /* 0x3f000000a3a38820 */ /* 0x000fe20000400000 */
[----:B------:R-:W-:Y:S02]  /*1ce20*/  F2FP.F16.F32.PACK_AB R24, R181, R180 ;  /* 0x000000b4b518723e */ /* 0x000fe400000000ff */
[----:B------:R-:W-:Y:S02]  /*1ce30*/  F2FP.F16.F32.PACK_AB R50, R165, R164 ;  /* 0x000000a4a532723e */ /* 0x000fe400000000ff */
[----:B------:R-:W2:Y:S01]  /*1ce40*/  MUFU.EX2 R150, R6 ;  /* 0x0000000600967308 */ /* 0x000ea20000000800 */
[----:B-1----:R-:W-:-:S05]  /*1ce50*/  @!P3 FMUL R12, R12, R12 ;  /* 0x0000000c0c0cb220 */ /* 0x002fca0000400000 */
[----:B------:R3:W-:Y:S02]  /*1ce60*/  STL [R1+0x60], R12 ;  /* 0x0000600c01007387 */ /* 0x0007e40000100800 */
[----:B------:R-:W1:Y:S01]  /*1ce70*/  MUFU.EX2 R151, R7 ;  /* 0x0000000700977308 */ /* 0x000e620000000800 */
[----:B----4-:R-:W-:-:S05]  /*1ce80*/  @!P2 FMUL R13, R13, R13 ;  /* 0x0000000d0d0da220 */ /* 0x010fca0000400000 */
[----:B------:R3:W-:Y:S01]  /*1ce90*/  STL [R1+0x64], R13 ;  /* 0x0000640d01007387 */ /* 0x0007e20000100800 */
[----:B------:R-:W-:Y:S01]  /*1cea0*/  F2FP.F16.F32.PACK_AB R52, R13, R12 ;  /* 0x0000000c0d34723e */ /* 0x000fe200000000ff */
[----:B------:R-:W4:Y:S01]  /*1ceb0*/  MUFU.EX2 R162, R162 ;  /* 0x000000a200a27308 */ /* 0x000f220000000800 */
[----:B--2---:R-:W-:-:S07]  /*1cec0*/  @!P5 FMUL R150, R150, R150 ;  /* 0x000000969696d220 */ /* 0x004fce0000400000 */
[----:B------:R-:W2:Y:S01]  /*1ced0*/  MUFU.EX2 R163, R163 ;  /* 0x000000a300a37308 */ /* 0x000ea20000000800 */
[----:B-1----:R-:W-:-:S05]  /*1cee0*/  @!P4 FMUL R151, R151, R151 ;  /* 0x000000979797c220 */ /* 0x002fca0000400000 */
[----:B------:R-:W-:Y:S01]  /*1cef0*/  F2FP.F16.F32.PACK_AB R51, R151, R150 ;  /* 0x000000969733723e */ /* 0x000fe200000000ff */
[----:B----4-:R-:W-:Y:S01]  /*1cf00*/  @!P1 FMUL R162, R162, R162 ;  /* 0x000000a2a2a29220 */ /* 0x010fe20000400000 */
[----:B--2---:R-:W-:-:S05]  /*1cf10*/  @!P0 FMUL R163, R163, R163 ;  /* 0x000000a3a3a38220 */ /* 0x004fca0000400000 */
[----:B------:R-:W-:Y:S01]  /*1cf20*/  F2FP.F16.F32.PACK_AB R53, R163, R162 ;  /* 0x000000a2a335723e */ /* 0x000fe200000000ff */
[----:B---3--:R-:W-:Y:S06]  /*1cf30*/  @!P6 BRA `(.L_x_291) ;  /* 0x000000000040e947 */ /* 0x008fec0003800000 */
[----:B------:R-:W-:Y:S01]  /*1cf40*/  MOV R14, 0x8 ;  /* 0x00000008000e7802 */ /* 0x000fe20000000f00 */
        /* <DEDUP_REMOVED lines=15> */
.L_x_291:
[----:B------:R-:W-:Y:S05]  /*1d040*/  WARPSYNC.ALL ;  /* 0x0000000000007948 */ /* 0x000fea0003800000 */
[----:B------:R1:W-:Y:S02]  /*1d050*/  STTM.x32 tmem[UR38], R56 ;  /* 0x00000038000079ed */ /* 0x0003e400082c0026 */
[----:B-1----:R-:W2:Y:S01]  /*1d060*/  LDL R87, [R1+0x6c] ;  /* 0x00006c0001577983 */ /* 0x002ea20000100800 */
[----:B------:R-:W-:Y:S01]  /*1d070*/  UIADD3 UR4, UPT, UPT, UR38, 0x20, URZ ;  /* 0x0000002026047890 */ /* 0x000fe2000fffe0ff */
[----:B------:R-:W1:Y:S03]  /*1d080*/  S2R R58, SR_TID.X ;  /* 0x00000000003a7919 */ /* 0x000e660000002100 */
[----:B------:R-:W-:-:S06]  /*1d090*/  USHF.R.U32.HI UR4, URZ, 0x15, UR4 ;  /* 0x00000015ff047899 */ /* 0x000fcc0008011604 */
[----:B------:R-:W-:Y:S02]  /*1d0a0*/  MOV R0, UR4 ;  /* 0x0000000400007c02 */ /* 0x000fe40008000f00 */
[----:B-1----:R-:W-:Y:S02]  /*1d0b0*/  SHF.R.U32.HI R59, RZ, 0x5, R58 ;  /* 0x00000005ff3b7819 */ /* 0x002fe4000001163a */
[----:B--2---:R-:W-:-:S04]  /*1d0c0*/  FSETP.NEU.AND P0, PT, R87, -INF , PT ;  /* 0xff8000005700780b */ /* 0x004fc80003f0d000 */
[----:B------:R-:W-:Y:S02]  /*1d0d0*/  FSEL R4, R87, RZ, P0 ;  /* 0x000000ff57047208 */ /* 0x000fe40000000000 */
[----:B------:R-:W-:-:S03]  /*1d0e0*/  LOP3.LUT P0, RZ, R0, 0x3, R59, 0x48, !PT ;  /* 0x0000000300ff7812 */ /* 0x000fc6000780483b */
[----:B------:R-:W-:-:S04]  /*1d0f0*/  FMUL R4, R4, -UR37 ;  /* 0x8000002504047c20 */ /* 0x000fc80008400000 */
[--C-:B------:R-:W-:Y:S02]  /*1d100*/  FFMA2 R54, R54.F32x2.HI_LO, UR37.F32, R4.reuse.F32 ;  /* 0x0000002536367c49 */ /* 0x100fe40009200004 */
[----:B------:R-:W-:-:S03]  /*1d110*/  FFMA2 R4, R18.F32x2.HI_LO, UR37.F32, R4.F32 ;  /* 0x0000002512047c49 */ /* 0x000fc60009200004 */
[----:B------:R-:W-:Y:S02]  /*1d120*/  FSETP.GEU.AND P4, PT, R54, -126, PT ;  /* 0xc2fc00003600780b */ /* 0x000fe40003f8e000 */
[----:B------:R-:W-:Y:S02]  /*1d130*/  FSETP.GEU.AND P3, PT, R55, -126, PT ;  /* 0xc2fc00003700780b */ /* 0x000fe40003f6e000 */
[----:B------:R-:W-:Y:S02]  /*1d140*/  FSETP.GEU.AND P2, PT, R4, -126, PT ;  /* 0xc2fc00000400780b */ /* 0x000fe40003f4e000 */
[----:B------:R-:W-:-:S07]  /*1d150*/  FSETP.GEU.AND P1, PT, R5, -126, PT ;  /* 0xc2fc00000500780b */ /* 0x000fce0003f2e000 */
[----:B------:R-:W-:Y:S02]  /*1d160*/  @!P4 FMUL R54, R54, 0.5 ;  /* 0x3f0000003636c820 */ /* 0x000fe40000400000 */
[----:B------:R-:W-:Y:S02]  /*1d170*/  @!P3 FMUL R55, R55, 0.5 ;  /* 0x3f0000003737b820 */ /* 0x000fe40000400000 */
[----:B------:R-:W-:Y:S01]  /*1d180*/  @!P2 FMUL R4, R4, 0.5 ;  /* 0x3f0000000404a820 */ /* 0x000fe20000400000 */
[----:B------:R-:W1:Y:S01]  /*1d190*/  MUFU.EX2 R56, R54 ;  /* 0x0000003600387308 */ /* 0x000e620000000800 */
[----:B------:R-:W-:-:S07]  /*1d1a0*/  @!P1 FMUL R5, R5, 0.5 ;  /* 0x3f00000005059820 */ /* 0x000fce0000400000 */
[----:B------:R-:W2:Y:S08]  /*1d1b0*/  MUFU.EX2 R57, R55 ;  /* 0x0000003700397308 */ /* 0x000eb00000000800 */
[----:B------:R-:W3:Y:S01]  /*1d1c0*/  MUFU.EX2 R18, R4 ;  /* 0x0000000400127308 */ /* 0x000ee20000000800 */
[----:B-1----:R-:W-:-:S07]  /*1d1d0*/  @!P4 FMUL R56, R56, R56 ;  /* 0x000000383838c220 */ /* 0x002fce0000400000 */
[----:B------:R-:W1:Y:S01]  /*1d1e0*/  MUFU.EX2 R19, R5 ;  /* 0x0000000500137308 */ /* 0x000e620000000800 */
[----:B--2---:R-:W-:-:S05]  /*1d1f0*/  @!P3 FMUL R57, R57, R57 ;  /* 0x000000393939b220 */ /* 0x004fca0000400000 */
[----:B------:R-:W-:Y:S01]  /*1d200*/  F2FP.F16.F32.PACK_AB R54, R57, R56 ;  /* 0x000000383936723e */ /* 0x000fe200000000ff */
[----:B---3--:R-:W-:Y:S01]  /*1d210*/  @!P2 FMUL R18, R18, R18 ;  /* 0x000000121212a220 */ /* 0x008fe20000400000 */
[----:B-1----:R-:W-:-:S05]  /*1d220*/  @!P1 FMUL R19, R19, R19 ;  /* 0x0000001313139220 */ /* 0x002fca0000400000 */
[----:B------:R-:W-:Y:S01]  /*1d230*/  F2FP.F16.F32.PACK_AB R55, R19, R18 ;  /* 0x000000121337723e */ /* 0x000fe200000000ff */
[----:B------:R-:W-:Y:S06]  /*1d240*/  @!P0 BRA `(.L_x_292) ;  /* 0x0000000000408947 */ /* 0x000fec0003800000 */
        /* <DEDUP_REMOVED lines=16> */
.L_x_292:
        /* <DEDUP_REMOVED lines=10> */
.L_x_293:
[----:B------:R-:W3:Y:S01]  /*1d3f0*/  S2UR UR6, SR_CgaCtaId ;  /* 0x00000000000679c3 */ /* 0x000ee20000008800 */
[----:B------:R-:W-:Y:S01]  /*1d400*/  UISETP.NE.AND UP0, UPT, UR39, URZ, UPT ;  /* 0x000000ff2700728c */ /* 0x000fe2000bf05270 */
[----:B------:R-:W-:Y:S02]  /*1d410*/  UMOV UR5, 0x400 ;  /* 0x0000040000057882 */ /* 0x000fe40000000000 */
[----:B---3--:R-:W-:-:S04]  /*1d420*/  ULEA UR5, UR6, UR5, 0x18 ;  /* 0x0000000506057291 */ /* 0x008fc8000f8ec0ff */
[----:B------:R-:W-:-:S04]  /*1d430*/  UIADD3 UR4, UPT, UPT, UR5, 0x28068, URZ ;  /* 0x0002806805047890 */ /* 0x000fc8000fffe0ff */
[----:B------:R-:W-:-:S04]  /*1d440*/  @UP0 UIADD3 UR4, UPT, UPT, UR5, 0x28058, URZ ;  /* 0x0002805805040890 */ /* 0x000fc8000fffe0ff */
[----:B------:R-:W-:-:S09]  /*1d450*/  UPRMT UR4, UR6, 0x654, UR4 ;  /* 0x0000065406047896 */ /* 0x000fd20008000004 */
[----:B--2---:R-:W-:Y:S01]  /*1d460*/  SYNCS.ARRIVE.TRANS64.RED.A1T0 RZ, [UR4], RZ ;  /* 0x000000ffffff79a7 */ /* 0x004fe20008100404 */
[----:B------:R-:W-:Y:S02]  /*1d470*/  USEL UR4, UR43, UR42, UP0 ;  /* 0x0000002a2b047287 */ /* 0x000fe40008000000 */
[----:B------:R-:W-:Y:S02]  /*1d480*/  UISETP.NE.AND UP0, UPT, UR48, URZ, UPT ;  /* 0x000000ff3000728c */ /* 0x000fe4000bf05270 */
[----:B------:R-:W-:-:S07]  /*1d490*/  ULOP3.LUT UR38, UR4, 0x1, URZ, 0x3c, !UPT ;  /* 0x0000000104267892 */ /* 0x000fce000f8e3cff */
[----:B------:R-:W-:Y:S05]  /*1d4a0*/  BRA.U UP0, `(.L_x_294) ;  /* 0x0000000100047547 */ /* 0x000fea000b800000 */
[----:B------:R-:W-:Y:S05]  /*1d4b0*/  BPT.TRAP 0x1 ;  /* 0x000000040000795c */ /* 0x000fea0000300000 */
.L_x_294:
        /* <DEDUP_REMOVED lines=26> */
.L_x_456:
        /* <DEDUP_REMOVED lines=10> */
.L_x_297:
[----:B------:R-:W-:Y:S05]  /*1d700*/  BSYNC.RECONVERGENT B0 ;  /* 0x0000000000007941 */ /* 0x000fea0003800200 */
.L_x_296:
[----:B------:R-:W2:Y:S04]  /*1d710*/  LDL.LU.64 R4, [R1+0x18] ;  /* 0x0000180001047983 */ /* 0x000ea80000300a00 */
[----:B-1----:R-:W3:Y:S04]  /*1d720*/  LDL.LU.64 R26, [R1+0x20] ;  /* 0x00002000011a7983 */ /* 0x002ee80000300a00 */
[----:B------:R-:W4:Y:S04]  /*1d730*/  LDL.LU.64 R24, [R1+0x28] ;  /* 0x0000280001187983 */ /* 0x000f280000300a00 */
[----:B------:R-:W5:Y:S04]  /*1d740*/  LDL.LU.64 R20, [R1+0x38] ;  /* 0x0000380001147983 */ /* 0x000f680000300a00 */
[----:B------:R-:W5:Y:S04]  /*1d750*/  LDL.LU.64 R14, [R1+0x40] ;  /* 0x00004000010e7983 */ /* 0x000f680000300a00 */
[----:B------:R-:W5:Y:S04]  /*1d760*/  LDL.LU.64 R12, [R1+0x48] ;  /* 0x00004800010c7983 */ /* 0x000f680000300a00 */
[----:B------:R-:W5:Y:S01]  /*1d770*/  LDL.LU.64 R6, [R1+0x30] ;  /* 0x0000300001067983 */ /* 0x000f620000300a00 */
[----:B------:R-:W-:-:S03]  /*1d780*/  FADD2 R90, R90.F32x2.HI_LO, R138.F32x2.HI_LO ;  /* 0x0000008a5a5a724b */ /* 0x000fc60000000000 */
[----:B------:R-:W5:Y:S01]  /*1d790*/  LDL.LU.64 R10, [R1+0x50] ;  /* 0x00005000010a7983 */ /* 0x000f620000300a00 */
[----:B------:R-:W-:-:S03]  /*1d7a0*/  FADD2 R90, R90.F32x2.HI_LO, R174.F32x2.HI_LO ;  /* 0x000000ae5a5a724b */ /* 0x000fc60000000000 */
[----:B------:R-:W5:Y:S01]  /*1d7b0*/  LDL.LU.64 R8, [R1+0x58] ;  /* 0x0000580001087983 */ /* 0x000f620000300a00 */
[----:B------:R-:W-:Y:S02]  /*1d7c0*/  FADD2 R90, R90.F32x2.HI_LO, R182.F32x2.HI_LO ;  /* 0x000000b65a5a724b */ /* 0x000fe40000000000 */
[----:B------:R-:W-:-:S04]  /*1d7d0*/  FMUL R16, R3, R16 ;  /* 0x0000001003107220 */ /* 0x000fc80000400000 */
[----:B------:R-:W-:-:S04]  /*1d7e0*/  FADD2 R88, R16.F32, R88.F32x2.HI_LO ;  /* 0x000000581058724b */ /* 0x000fc80000040000 */
[----:B------:R-:W-:-:S04]  /*1d7f0*/  FADD2 R88, R88.F32x2.HI_LO, R94.F32x2.HI_LO ;  /* 0x0000005e5858724b */ /* 0x000fc80000000000 */
[----:B------:R-:W-:Y:S02]  /*1d800*/  FADD2 R88, R88.F32x2.HI_LO, R102.F32x2.HI_LO ;  /* 0x000000665858724b */ /* 0x000fe40000000000 */
[----:B--2---:R-:W-:Y:S02]  /*1d810*/  FADD2 R90, R90.F32x2.HI_LO, R4.F32x2.HI_LO ;  /* 0x000000045a5a724b */ /* 0x004fe40000000000 */
[----:B------:R-:W2:Y:S01]  /*1d820*/  LDL.LU.64 R4, [R1+0x60] ;  /* 0x0000600001047983 */ /* 0x000ea20000300a00 */
        /* <DEDUP_REMOVED lines=14> */
[----:B---3--:R-:W-:Y:S02]  /*1d910*/  FADD2 R22, R22.F32x2.HI_LO, R26.F32x2.HI_LO ;  /* 0x0000001a1616724b */ /* 0x008fe40000000000 */
[----:B----4-:R-:W-:Y:S02]  /*1d920*/  FADD2 R92, R92.F32x2.HI_LO, R24.F32x2.HI_LO ;  /* 0x000000185c5c724b */ /* 0x010fe40000000000 */
[----:B------:R-:W-:Y:S02]  /*1d930*/  FADD2 R88, R88.F32x2.HI_LO, R188.F32x2.HI_LO ;  /* 0x000000bc5858724b */ /* 0x000fe40000000000 */
[----:B-----5:R-:W-:Y:S02]  /*1d940*/  FADD2 R90, R90.F32x2.HI_LO, R20.F32x2.HI_LO ;  /* 0x000000145a5a724b */ /* 0x020fe40000000000 */
        /* <DEDUP_REMOVED lines=19> */
[----:B------:R-:W-:Y:S01]  /*1da80*/  UISETP.NE.AND UP0, UPT, UR47, 0x1, UPT ;  /* 0x000000012f00788c */ /* 0x000fe2000bf05270 */
[----:B------:R-:W-:-:S02]  /*1da90*/  FADD2 R90, R90.F32x2.HI_LO, R162.F32x2.HI_LO ;  /* 0x000000a25a5a724b */ /* 0x000fc40000000000 */
[----:B------:R-:W-:Y:S02]  /*1daa0*/  FADD2 R22, R22.F32x2.HI_LO, R56.F32x2.HI_LO ;  /* 0x000000381616724b */ /* 0x000fe40000000000 */
[----:B------:R-:W-:-:S04]  /*1dab0*/  FADD2 R92, R92.F32x2.HI_LO, R18.F32x2.HI_LO ;  /* 0x000000125c5c724b */ /* 0x000fc80000000000 */
[----:B------:R-:W-:Y:S02]  /*1dac0*/  FADD2 R22, R22.F32x2.HI_LO, R92.F32x2.HI_LO ;  /* 0x0000005c1616724b */ /* 0x000fe40000000000 */
[----:B--2---:R-:W-:-:S04]  /*1dad0*/  FADD2 R88, R88.F32x2.HI_LO, R4.F32x2.HI_LO ;  /* 0x000000045858724b */ /* 0x004fc80000000000 */
[----:B------:R-:W-:-:S04]  /*1dae0*/  FADD2 R88, R88.F32x2.HI_LO, R90.F32x2.HI_LO ;  /* 0x0000005a5858724b */ /* 0x000fc80000000000 */
[----:B------:R-:W-:-:S04]  /*1daf0*/  FADD2 R22, R88.F32x2.HI_LO, R22.F32x2.HI_LO ;  /* 0x000000165816724b */ /* 0x000fc80000000000 */
[----:B------:R-:W-:Y:S01]  /*1db00*/  FADD R16, R22, R23 ;  /* 0x0000001716107221 */ /* 0x000fe20000000000 */
[----:B------:R-:W-:Y:S06]  /*1db10*/  BRA.U UP0, `(.L_x_298) ;  /* 0x0000000100987547 */ /* 0x000fec000b800000 */
[----:B------:R-:W-:Y:S05]  /*1db20*/  @P1 BRA `(.L_x_299) ;  /* 0x0000000000041947 */ /* 0x000fea0003800000 */
[----:B------:R-:W-:Y:S05]  /*1db30*/  BPT.TRAP 0x1 ;  /* 0x000000040000795c */ /* 0x000fea0000300000 */
.L_x_299:
[----:B------:R-:W-:Y:S01]  /*1db40*/  UISETP.NE.AND UP0, UPT, UR39, URZ, UPT ;  /* 0x000000ff2700728c */ /* 0x000fe2000bf05270 */
[----:B------:R-:W-:Y:S01]  /*1db50*/  IMAD.U32 R0, RZ, RZ, UR38 ;  /* 0x00000026ff007e24 */ /* 0x000fe2000f8e00ff */
[----:B------:R-:W-:Y:S01]  /*1db60*/  UIADD3 UR4, UPT, UPT, UR5, 0x28060, URZ ;  /* 0x0002806005047890 */ /* 0x000fe2000fffe0ff */
[----:B------:R-:W-:Y:S01]  /*1db70*/  IMAD.U32 R17, R58, 0x10000, RZ ;  /* 0x000100003a117824 */ /* 0x000fe200078e00ff */
[----:B------:R-:W-:Y:S02]  /*1db80*/  LOP3.LUT R59, R59, 0x3, RZ, 0xc0, !PT ;  /* 0x000000033b3b7812 */ /* 0x000fe400078ec0ff */
[----:B------:R-:W-:Y:S02]  /*1db90*/  SHF.L.U32 R0, R0, 0x1f, RZ ;  /* 0x0000001f00007819 */ /* 0x000fe400000006ff */
[----:B------:R-:W-:-:S03]  /*1dba0*/  LOP3.LUT R17, R17, 0x600000, RZ, 0xc0, !PT ;  /* 0x0060000011117812 */ /* 0x000fc600078ec0ff */
[----:B------:R-:W-:Y:S01]  /*1dbb0*/  @UP0 UIADD3 UR4, UPT, UPT, UR5, 0x28050, URZ ;  /* 0x0002805005040890 */ /* 0x000fe2000fffe0ff */
[----:B------:R-:W-:Y:S01]  /*1dbc0*/  SHF.R.U32.HI R4, RZ, 0x15, R17 ;  /* 0x00000015ff047819 */ /* 0x000fe20000011611 */
[----:B------:R-:W-:-:S03]  /*1dbd0*/  USEL UR5, URZ, 0x80, UP0 ;  /* 0x00000080ff057887 */ /* 0x000fc60008000000 */
[----:B------:R-:W-:-:S03]  /*1dbe0*/  ISETP.NE.AND P0, PT, R59, R4, PT ;  /* 0x000000043b00720c */ /* 0x000fc60003f05270 */
[----:B------:R-:W-:Y:S01]  /*1dbf0*/  LOP3.LUT R17, R17, UR5, RZ, 0xfc, !PT ;  /* 0x0000000511117c12 */ /* 0x000fe2000f8efcff */
[----:B------:R-:W1:Y:S02]  /*1dc00*/  SYNCS.PHASECHK.TRANS64.TRYWAIT P1, [UR4], R0 ;  /* 0x00000000ff0075a7 */ /* 0x000e640008021104 */
[----:B-1----:R-:W-:Y:S07]  /*1dc10*/  @!P1 BRA `(.L_x_300) ;  /* 0x0000005800449947 */ /* 0x002fee0003800000 */
.L_x_458:
        /* <DEDUP_REMOVED lines=17> */
.L_x_301:
[----:B------:R-:W2:Y:S01]  /*1dd30*/  LDL R19, [R1+0x6c] ;  /* 0x00006c0001137983 */ /* 0x000ea20000100800 */
[----:B------:R-:W-:Y:S05]  /*1dd40*/  WARPSYNC.ALL ;  /* 0x0000000000007948 */ /* 0x000fea0003800000 */
[----:B------:R-:W-:Y:S02]  /*1dd50*/  R2UR UR4, R17 ;  /* 0x00000000110472ca */ /* 0x000fe400000e0000 */
[----:B------:R-:W-:-:S11]  /*1dd60*/  MOV R18, R16 ;  /* 0x0000001000127202 */ /* 0x000fd60000000f00 */
[----:B--2---:R2:W-:Y:S02]  /*1dd70*/  STTM.x2 tmem[UR4], R18 ;  /* 0x00000012000079ed */ /* 0x0045e400080c0004 */
.L_x_298:
[----:B-1----:R-:W3:Y:S01]  /*1dd80*/  LDL.LU R0, [R1+0x6c] ;  /* 0x00006c0001007983 */ /* 0x002ee20000300800 */
[----:B------:R-:W-:Y:S01]  /*1dd90*/  UISETP.NE.AND UP0, UPT, UR39, URZ, UPT ;  /* 0x000000ff2700728c */ /* 0x000fe2000bf05270 */
[----:B------:R-:W-:Y:S01]  /*1dda0*/  IADD3 R2, PT, PT, R2, 0x80, RZ ;  /* 0x0000008002027810 */ /* 0x000fe20007ffe0ff */
[----:B------:R-:W-:Y:S02]  /*1ddb0*/  UIADD3 UR4, UPT, UPT, UR47, -0x1, URZ ;  /* 0xffffffff2f047890 */ /* 0x000fe4000fffe0ff */
[----:B------:R-:W-:Y:S02]  /*1ddc0*/  USEL UR42, UR42, UR38, UP0 ;  /* 0x000000262a2a7287 */ /* 0x000fe40008000000 */
[----:B------:R-:W-:Y:S02]  /*1ddd0*/  USEL UR43, UR38, UR43, UP0 ;  /* 0x0000002b262b7287 */ /* 0x000fe40008000000 */
[----:B------:R-:W-:Y:S02]  /*1dde0*/  UISETP.GT.AND UP0, UPT, UR47, 0x1, UPT ;  /* 0x000000012f00788c */ /* 0x000fe4000bf04270 */
[----:B------:R-:W-:Y:S01]  /*1ddf0*/  ULOP3.LUT UR44, UR44, 0x1, URZ, 0x3c, !UPT ;  /* 0x000000012c2c7892 */ /* 0x000fe2000f8e3cff */
[----:B------:R-:W-:Y:S01]  /*1de00*/  UMOV UR47, UR4 ;  /* 0x00000004002f7c82 */ /* 0x000fe20008000000 */
[----:B---3--:R-:W-:-:S05]  /*1de10*/  MOV R17, R0 ;  /* 0x0000000000117202 */ /* 0x008fca0000000f00 */
[----:B------:R-:W-:Y:S05]  /*1de20*/  BRA.U UP0, `(.L_x_302) ;  /* 0xffffff91006c7547 */ /* 0x000fea000b83ffff */
.L_x_281:
[----:B------:R-:W-:-:S09]  /*1de30*/  UISETP.NE.AND UP0, UPT, UR48, URZ, UPT ;  /* 0x000000ff3000728c */ /* 0x000fd2000bf05270 */
[----:B------:R-:W-:Y:S05]  /*1de40*/  BRA.U UP0, `(.L_x_303) ;  /* 0x0000000100047547 */ /* 0x000fea000b800000 */
[----:B------:R-:W-:Y:S05]  /*1de50*/  BPT.TRAP 0x1 ;  /* 0x000000040000795c */ /* 0x000fea0000300000 */
.L_x_303:
[----:B------:R-:W3:Y:S01]  /*1de60*/  S2UR UR7, SR_CgaCtaId ;  /* 0x00000000000779c3 */ /* 0x000ee20000008800 */
[----:B------:R-:W-:Y:S01]  /*1de70*/  UISETP.NE.AND UP1, UPT, UR39, URZ, UPT ;  /* 0x000000ff2700728c */ /* 0x000fe2000bf25270 */
[----:B------:R-:W-:Y:S02]  /*1de80*/  UMOV UR5, 0x400 ;  /* 0x0000040000057882 */ /* 0x000fe40000000000 */
[----:B---3--:R-:W-:-:S04]  /*1de90*/  ULEA UR5, UR7, UR5, 0x18 ;  /* 0x0000000507057291 */ /* 0x008fc8000f8ec0ff */
[----:B------:R-:W-:-:S04]  /*1dea0*/  UIADD3 UR4, UPT, UPT, UR5, 0x28080, URZ ;  /* 0x0002808005047890 */ /* 0x000fc8000fffe0ff */
[----:B------:R-:W-:-:S09]  /*1deb0*/  @UP1 UIADD3 UR4, UPT, UPT, UR5, 0x28070, URZ ;  /* 0x0002807005041890 */ /* 0x000fd2000fffe0ff */
[----:B------:R-:W-:Y:S01]  /*1dec0*/  SYNCS.ARRIVE.TRANS64.A1T0 RZ, [UR4], RZ ;  /* 0x000000ffffff79a7 */ /* 0x000fe20008100004 */
[----:B------:R-:W-:Y:S01]  /*1ded0*/  USEL UR4, UR46, UR45, UP1 ;  /* 0x0000002d2e047287 */ /* 0x000fe20008800000 */
[----:B------:R-:W-:Y:S11]  /*1dee0*/  BRA.U UP0, `(.L_x_304) ;  /* 0x0000000100047547 */ /* 0x000ff6000b800000 */
[----:B------:R-:W-:Y:S05]  /*1def0*/  BPT.TRAP 0x1 ;  /* 0x000000040000795c */ /* 0x000fea0000300000 */
.L_x_304:
[----:B------:R-:W-:Y:S02]  /*1df00*/  UISETP.NE.AND UP0, UPT, UR39, URZ, UPT ;  /* 0x000000ff2700728c */ /* 0x000fe4000bf05270 */
[----:B------:R-:W-:Y:S02]  /*1df10*/  ULOP3.LUT UR6, UR4, 0x1, URZ, 0x3c, !UPT ;  /* 0x0000000104067892 */ /* 0x000fe4000f8e3cff */
[----:B------:R-:W-:-:S04]  /*1df20*/  UIADD3 UR4, UPT, UPT, UR5, 0x28088, URZ ;  /* 0x0002808805047890 */ /* 0x000fc8000fffe0ff */
[----:B-1----:R-:W-:-:S03]  /*1df30*/  MOV R3, UR6 ;  /* 0x0000000600037c02 */ /* 0x002fc60008000f00 */
[----:B------:R-:W-:Y:S01]  /*1df40*/  @UP0 UIADD3 UR4, UPT, UPT, UR5, 0x28078, URZ ;  /* 0x0002807805040890 */ /* 0x000fe2000fffe0ff */
[----:B------:R-:W-:-:S08]  /*1df50*/  SHF.L.U32 R3, R3, 0x1f, RZ ;  /* 0x0000001f03037819 */ /* 0x000fd000000006ff */
[----:B------:R-:W1:Y:S02]  /*1df60*/  SYNCS.PHASECHK.TRANS64.TRYWAIT P0, [UR4], R3 ;  /* 0x00000003ff0075a7 */ /* 0x000e640008001104 */
[----:B-1----:R-:W-:Y:S05]  /*1df70*/  @!P0 BRA `(.L_x_305) ;  /* 0x0000005400848947 */ /* 0x002fea0003800000 */
.L_x_460:
[----:B------:R-:W-:-:S04]  /*1df80*/  UISETP.NE.AND UP0, UPT, UR39, URZ, UPT ;  /* 0x000000ff2700728c */ /* 0x000fc8000bf05270 */
[----:B------:R-:W-:-:S04]  /*1df90*/  USEL UR4, UR51, UR52, UP0 ;  /* 0x0000003433047287 */ /* 0x000fc80008000000 */
[----:B------:R-:W-:-:S09]  /*1dfa0*/  UISETP.GT.U32.AND UP0, UPT, UR4, 0x1, UPT ;  /* 0x000000010400788c */ /* 0x000fd2000bf04070 */
[----:B------:R-:W-:Y:S05]  /*1dfb0*/  BRA.U UP0, `(.L_x_306) ;  /* 0x0000000100087547 */ /* 0x000fea000b800000 */
[----:B------:R-:W-:Y:S05]  /*1dfc0*/  BPT.TRAP 0x1 ;  /* 0x000000040000795c */ /* 0x000fea0000300000 */
[----:B------:R-:W-:Y:S05]  /*1dfd0*/  BPT.TRAP 0x1 ;  /* 0x000000040000795c */ /* 0x000fea0000300000 */
.L_x_306:
[----:B------:R-:W-:Y:S02]  /*1dfe0*/  UISETP.NE.AND UP0, UPT, UR39, URZ, UPT ;  /* 0x000000ff2700728c */ /* 0x000fe4000bf05270 */
[----:B------:R-:W-:-:S09]  /*1dff0*/  UIADD3 UR4, UPT, UPT, UR5, 0x28068, URZ ;  /* 0x0002806805047890 */ /* 0x000fd2000fffe0ff */
[----:B------:R-:W-:-:S04]  /*1e000*/  @UP0 UIADD3 UR4, UPT, UPT, UR5, 0x28058, URZ ;  /* 0x0002805805040890 */ /* 0x000fc8000fffe0ff */
[----:B------:R-:W-:-:S09]  /*1e010*/  UPRMT UR4, UR7, 0x654, UR4 ;  /* 0x0000065407047896 */ /* 0x000fd20008000004 */
[----:B------:R-:W-:Y:S01]  /*1e020*/  SYNCS.ARRIVE.TRANS64.RED.A1T0 RZ, [UR4], RZ ;  /* 0x000000ffffff79a7 */ /* 0x000fe20008100404 */
[----:B------:R-:W-:Y:S05]  /*1e030*/  EXIT ;  /* 0x000000000000794d */ /* 0x000fea0003800000 */
.L_x_26:
[----:B------:R-:W-:-:S05]  /*1e040*/  IMAD.MOV.U32 R3, RZ, RZ, -0x4 ;  /* 0xfffffffcff037424 */ /* 0x000fca00078e00ff */
[----:B------:R-:W-:-:S05]  /*1e050*/  VIADDMNMX.U32 R0, R2, R3, 0x2, PT ;  /* 0x0000000202007446 */ /* 0x000fca0003800003 */
[----:B------:R-:W-:-:S04]  /*1e060*/  IMAD.SHL.U32 R0, R0, 0x4, RZ ;  /* 0x0000000400007824 */ /* 0x000fc800078e00ff */
[----:B------:R-:W1:Y:S02]  /*1e070*/  LDC R2, c[0x2][R0] ;  /* 0x0080000000027b82 */ /* 0x000e640000000800 */
[----:B-1----:R-:W-:-:S04]  /*1e080*/  SHF.R.S32.HI R3, RZ, 0x1f, R2 ;  /* 0x0000001fff037819 */ /* 0x002fc80000011402 */
.L_x_505:
[----:B------:R-:W-:Y:S05]  /*1e090*/  BRX R2 -0x1e0a0                                                                                                                                                                                                                                                                                                                                                                                                                                                                                                                                                                            (*"BRANCH_TARGETS .L_x_506,.L_x_507,.L_x_508"*) ;  /* 0xfffffe1c02d87949 */ /* 0x000fea000383ffff */
.L_x_508:
[----:B------:R-:W-:-:S08]  /*1e0a0*/  NOP ;  /* 0x0000000000007918 */ /* 0x000fd00000000000 */
[----:B------:R-:W-:-:S00]  /*1e0b0*/  USETMAXREG.DEALLOC.CTAPOOL 0x18 ;  /* 0x00000018000079c8 */ /* 0x000fc000080e0500 */
[----:B------:R-:W-:Y:S05]  /*1e0c0*/  EXIT ;  /* 0x000000000000794d */ /* 0x000fea0003800000 */
.L_x_506:
[----:B------:R-:W-:-:S08]  /*1e0d0*/  NOP ;  /* 0x0000000000007918 */ /* 0x000fd00000000000 */
[----:B------:R-:W1:-:S00]  /*1e0e0*/  USETMAXREG.DEALLOC.CTAPOOL 0x20 ;  /* 0x00000020000079c8 */ /* 0x000e4000080e0500 */
[----:B------:R-:W2:Y:S01]  /*1e0f0*/  S2UR UR9, SR_CTAID.X ;  /* 0x00000000000979c3 */ /* 0x000ea20000002500 */
[----:B------:R-:W3:Y:S07]  /*1e100*/  LDCU.64 UR6, c[0x0][0x380] ;  /* 0x00007000ff0677ac */ /* 0x000eee0008000a00 */
[----:B------:R-:W4:Y:S01]  /*1e110*/  S2UR UR45, SR_CTAID.Z ;  /* 0x00000000002d79c3 */ /* 0x000f220000002700 */
[----:B---3--:R-:W-:Y:S02]  /*1e120*/  UISETP.NE.AND UP1, UPT, UR7, URZ, UPT ;  /* 0x000000ff0700728c */ /* 0x008fe4000bf25270 */
[----:B--2---:R-:W-:-:S04]  /*1e130*/  USHF.L.U32 UR11, UR9, 0x8, URZ ;  /* 0x00000008090b7899 */ /* 0x004fc800080006ff */
[----:B------:R-:W-:-:S06]  /*1e140*/  UISETP.GE.U32.OR UP1, UPT, UR11, UR6, !UP1 ;  /* 0x000000060b00728c */ /* 0x000fcc000cf26470 */
[----:B------:R-:W-:-:S13]  /*1e150*/  PLOP3.LUT P1, PT, PT, PT, UP1, 0x80, 0x8 ;  /* 0x000000000008781c */ /* 0x000fda0003f2f018 */
[----:B-1--4-:R-:W-:Y:S05]  /*1e160*/  @P1 EXIT ;  /* 0x000000000000194d */ /* 0x012fea0003800000 */
[----:B------:R-:W1:Y:S01]  /*1e170*/  LDCU UR8, c[0x0][0x38c] ;  /* 0x00007180ff0877ac */ /* 0x000e620008000800 */
[----:B------:R-:W2:Y:S01]  /*1e180*/  S2UR UR10, SR_CTAID.Y ;  /* 0x00000000000a79c3 */ /* 0x000ea20000002600 */
[----:B------:R-:W-:Y:S01]  /*1e190*/  BSSY.RECONVERGENT B0, `(.L_x_307) ;  /* 0x0000022000007945 */ /* 0x000fe20003800200 */
[----:B-1----:R-:W1:Y:S01]  /*1e1a0*/  I2F.U32.RP R2, UR8 ;  /* 0x0000000800027d06 */ /* 0x002e620008209000 */
[----:B------:R-:W-:-:S07]  /*1e1b0*/  UISETP.NE.U32.AND UP1, UPT, UR8, URZ, UPT ;  /* 0x000000ff0800728c */ /* 0x000fce000bf25070 */
[----:B-1----:R-:W1:Y:S02]  /*1e1c0*/  MUFU.RCP R0, R2 ;  /* 0x0000000200007308 */ /* 0x002e640000001000 */
[----:B-1----:R-:W-:-:S06]  /*1e1d0*/  IADD3 R0, PT, PT, R0, 0xffffffe, RZ ;  /* 0x0ffffffe00007810 */ /* 0x002fcc0007ffe0ff */
[----:B------:R-:W1:Y:S02]  /*1e1e0*/  F2I.FTZ.U32.TRUNC.NTZ R0, R0 ;  /* 0x0000000000007305 */ /* 0x000e64000021f000 */
[----:B-1----:R-:W-:-:S13]  /*1e1f0*/  R2UR UR5, R0 ;  /* 0x00000000000572ca */ /* 0x002fda00000e0000 */
[----:B------:R-:W-:-:S04]  /*1e200*/  UIADD3 UR4, UPT, UPT, URZ, -UR5, URZ ;  /* 0x80000005ff047290 */ /* 0x000fc8000fffe0ff */
[----:B------:R-:W-:-:S03]  /*1e210*/  UIMAD UR6, UR4, UR8, URZ ;  /* 0x00000008040672a4 */ /* 0x000fc6000f8e02ff */
[----:B------:R-:W-:Y:S02]  /*1e220*/  UMOV UR4, URZ ;  /* 0x000000ff00047c82 */ /* 0x000fe40008000000 */
[----:B------:R-:W-:Y:S02]  /*1e230*/  UIMAD.WIDE.U32 UR4, UR5, UR6, UR4 ;  /* 0x00000006050472a5 */ /* 0x000fe4000f8e0004 */
[----:B------:R-:W-:-:S05]  /*1e240*/  ULEA UR6, UR9, 0x2, 0x1 ;  /* 0x0000000209067891 */ /* 0x000fca000f8e08ff */
[----:B------:R-:W-:Y:S02]  /*1e250*/  UMOV UR4, UR5 ;  /* 0x0000000500047c82 */ /* 0x000fe40008000000 */
[----:B--2---:R-:W-:-:S07]  /*1e260*/  UIMAD.WIDE.U32 UR4, UR4, UR10, URZ ;  /* 0x0000000a040472a5 */ /* 0x004fce000f8e00ff */
[----:B------:R-:W-:Y:S01]  /*1e270*/  UMOV UR44, UR5 ;  /* 0x00000005002c7c82 */ /* 0x000fe20008000000 */
[----:B------:R-:W-:Y:S02]  /*1e280*/  UIADD3 UR5, UPT, UPT, UR7, 0x7f, URZ ;  /* 0x0000007f07057890 */ /* 0x000fe4000fffe0ff */
[----:B------:R-:W-:-:S04]  /*1e290*/  UIADD3 UR4, UPT, UPT, -UR44, URZ, URZ ;  /* 0x000000ff2c047290 */ /* 0x000fc8000fffe1ff */
[----:B------:R-:W-:-:S04]  /*1e2a0*/  UIMAD UR4, UR8, UR4, UR10 ;  /* 0x00000004080472a4 */ /* 0x000fc8000f8e020a */
[----:B------:R-:W-:-:S11]  /*1e2b0*/  UISETP.GE.U32.AND UP5, UPT, UR4, UR8, UPT ;  /* 0x000000080400728c */ /* 0x000fd6000bfa6070 */
[----:B------:R-:W-:Y:S02]  /*1e2c0*/  @UP5 UIADD3 UR4, UPT, UPT, UR4, -UR8, URZ ;  /* 0x8000000804045290 */ /* 0x000fe4000fffe0ff */
[----:B------:R-:W-:Y:S02]  /*1e2d0*/  @UP5 UIADD3 UR44, UPT, UPT, UR44, 0x1, URZ ;  /* 0x000000012c2c5890 */ /* 0x000fe4000fffe0ff */
[----:B------:R-:W-:Y:S02]  /*1e2e0*/  UISETP.GE.U32.AND UP4, UPT, UR4, UR8, UPT ;  /* 0x000000080400728c */ /* 0x000fe4000bf86070 */
[----:B------:R-:W-:-:S04]  /*1e2f0*/  USHF.R.S32.HI UR4, URZ, 0x1f, UR5 ;  /* 0x0000001fff047899 */ /* 0x000fc80008011405 */
[----:B------:R-:W-:Y:S02]  /*1e300*/  ULEA.HI UR5, UR4, UR5, URZ, 0x7 ;  /* 0x0000000504057291 */ /* 0x000fe4000f8f38ff */
[----:B------:R-:W-:Y:S02]  /*1e310*/  ULOP3.LUT UR4, UR6, 0x1fffffe, URZ, 0xc0, !UPT ;  /* 0x01fffffe06047892 */ /* 0x000fe4000f8ec0ff */
[----:B------:R-:W-:Y:S02]  /*1e320*/  USHF.R.S32.HI UR5, URZ, 0x7, UR5 ;  /* 0x00000007ff057899 */ /* 0x000fe40008011405 */
[----:B------:R-:W-:Y:S02]  /*1e330*/  @UP4 UIADD3 UR44, UPT, UPT, UR44, 0x1, URZ ;  /* 0x000000012c2c4890 */ /* 0x000fe4000fffe0ff */
[----:B------:R-:W-:Y:S02]  /*1e340*/  @!UP1 ULOP3.LUT UR44, URZ, UR8, URZ, 0x33, !UPT ;  /* 0x00000008ff2c9292 */ /* 0x000fe4000f8e33ff */
[----:B------:R-:W-:-:S02]  /*1e350*/  UISETP.LT.AND UP1, UPT, UR5, UR4, UPT ;  /* 0x000000040500728c */ /* 0x000fc4000bf21270 */
[----:B------:R-:W-:Y:S02]  /*1e360*/  UIADD3 UR12, UPT, UPT, -UR44, URZ, URZ ;  /* 0x000000ff2c0c7290 */ /* 0x000fe4000fffe1ff */
[----:B------:R-:W-:Y:S02]  /*1e370*/  USEL UR15, UR5, UR4, UP1 ;  /* 0x00000004050f7287 */ /* 0x000fe40008800000 */
[----:B------:R-:W-:Y:S01]  /*1e380*/  UIMAD UR12, UR8, UR12, UR10 ;  /* 0x0000000c080c72a4 */ /* 0x000fe2000f8e020a */
[----:B------:R-:W-:Y:S11]  /*1e390*/  @!P3 BRA `(.L_x_308) ;  /* 0x000000000004b947 */ /* 0x000ff60003800000 */
[----:B------:R-:W-:Y:S05]  /*1e3a0*/  BPT.TRAP 0x1 ;  /* 0x000000040000795c */ /* 0x000fea0000300000 */
.L_x_308:
[----:B------:R-:W-:Y:S05]  /*1e3b0*/  BSYNC.RECONVERGENT B0 ;  /* 0x0000000000007941 */ /* 0x000fea0003800200 */
.L_x_307:
[----:B------:R-:W1:Y:S01]  /*1e3c0*/  S2UR UR8, SR_CgaCtaId ;  /* 0x00000000000879c3 */ /* 0x000e620000008800 */
[----:B------:R-:W-:Y:S01]  /*1e3d0*/  UMOV UR4, 0x400 ;  /* 0x0000040000047882 */ /* 0x000fe20000000000 */
[----:B------:R-:W-:Y:S01]  /*1e3e0*/  IMAD.MOV.U32 R3, RZ, RZ, 0x1 ;  /* 0x00000001ff037424 */ /* 0x000fe200078e00ff */
[----:B------:R-:W-:-:S04]  /*1e3f0*/  @!P0 MOV R2, 0x8000 ;  /* 0x0000800000028802 */ /* 0x000fc80000000f00 */
[----:B------:R-:W-:Y:S01]  /*1e400*/  SHF.L.U32 R3, R3, 0x1f, RZ ;  /* 0x0000001f03037819 */ /* 0x000fe200000006ff */
[----:B-1----:R-:W-:-:S09]  /*1e410*/  ULEA UR8, UR8, UR4, 0x18 ;  /* 0x0000000408087291 */ /* 0x002fd2000f8ec0ff */
[----:B------:R-:W1:Y:S02]  /*1e420*/  SYNCS.PHASECHK.TRANS64.TRYWAIT P1, [UR8+0x28010], R3 ;  /* 0x02801003ff0075a7 */ /* 0x000e640008021108 */
[----:B-1----:R-:W-:Y:S05]  /*1e430*/  @!P1 BRA `(.L_x_309) ;  /* 0x00000050006c9947 */ /* 0x002fea0003800000 */
.L_x_462:
[----:B------:R-:W-:Y:S01]  /*1e440*/  PLOP3.LUT P5, PT, P5, P6, PT, 0xf8, 0x8f ;  /* 0x00000000008f781c */ /* 0x000fe20002fadf70 */
[----:B------:R2:W-:Y:S01]  /*1e450*/  @!P0 SYNCS.ARRIVE.TRANS64 RZ, [UR8+0x28000], R2 ;  /* 0x02800002ffff89a7 */ /* 0x0005e20008000008 */
[----:B------:R-:W-:Y:S11]  /*1e460*/  BSSY.RECONVERGENT B0, `(.L_x_310) ;  /* 0x0000003000007945 */ /* 0x000ff60003800200 */
[----:B------:R-:W-:Y:S05]  /*1e470*/  @!P5 BRA `(.L_x_311) ;  /* 0x000000000004d947 */ /* 0x000fea0003800000 */
[----:B------:R-:W-:Y:S05]  /*1e480*/  BPT.TRAP 0x1 ;  /* 0x000000040000795c */ /* 0x000fea0000300000 */
.L_x_311:
[----:B------:R-:W-:Y:S05]  /*1e490*/  BSYNC.RECONVERGENT B0 ;  /* 0x0000000000007941 */ /* 0x000fea0003800200 */
.L_x_310:
[----:B------:R-:W-:Y:S01]  /*1e4a0*/  LOP3.LUT P1, R16, R16, 0x1f, RZ, 0xc0, !PT ;  /* 0x0000001f10107812 */ /* 0x000fe2000782c0ff */
[----:B------:R-:W-:Y:S03]  /*1e4b0*/  BSSY.RECONVERGENT B0, `(.L_x_312) ;  /* 0x0000004000007945 */ /* 0x000fe60003800200 */
[----:B------:R-:W-:-:S13]  /*1e4c0*/  PLOP3.LUT P1, PT, P1, P0, PT, 0x8f, 0xf8 ;  /* 0x0000000000f8781c */ /* 0x000fda0000f21177 */
[----:B------:R-:W-:Y:S05]  /*1e4d0*/  @P1 BRA `(.L_x_313) ;  /* 0x0000000000041947 */ /* 0x000fea0003800000 */
[----:B------:R-:W-:Y:S05]  /*1e4e0*/  BPT.TRAP 0x1 ;  /* 0x000000040000795c */ /* 0x000fea0000300000 */
.L_x_313:
[----:B------:R-:W-:Y:S05]  /*1e4f0*/  BSYNC.RECONVERGENT B0 ;  /* 0x0000000000007941 */ /* 0x000fea0003800200 */
.L_x_312:
[----:B------:R-:W3:Y:S01]  /*1e500*/  LDCU.64 UR4, c[0x0][0x348] ;  /* 0x00006900ff0477ac */ /* 0x000ee20008000a00 */
[----:B------:R-:W-:Y:S02]  /*1e510*/  UIADD3 UR9, UPT, UPT, UR8, 0x28000, URZ ;  /* 0x0002800008097890 */ /* 0x000fe4000fffe0ff */
[----:B------:R-:W-:Y:S01]  /*1e520*/  UIADD3 UR16, UPT, UPT, UR8, 0x4000, URZ ;  /* 0x0000400008107890 */ /* 0x000fe2000fffe0ff */
[----:B------:R-:W-:Y:S01]  /*1e530*/  UMOV UR6, 0x0 ;  /* 0x0000000000067882 */ /* 0x000fe20000000000 */
[----:B------:R-:W-:Y:S01]  /*1e540*/  UMOV UR7, 0x10000000 ;  /* 0x1000000000077882 */ /* 0x000fe20000000000 */
[----:B------:R-:W-:Y:S01]  /*1e550*/  UMOV UR10, URZ ;  /* 0x000000ff000a7c82 */ /* 0x000fe20008000000 */
[----:B------:R-:W-:Y:S01]  /*1e560*/  UMOV UR13, UR44 ;  /* 0x0000002c000d7c82 */ /* 0x000fe20008000000 */
[----:B------:R-:W-:Y:S01]  /*1e570*/  UMOV UR14, UR45 ;  /* 0x0000002d000e7c82 */ /* 0x000fe20008000000 */
[----:B------:R-:W-:Y:S01]  /*1e580*/  UMOV UR18, 0x40 ;  /* 0x0000004000127882 */ /* 0x000fe20000000000 */
[----:B------:R-:W-:Y:S01]  /*1e590*/  UMOV UR19, UR11 ;  /* 0x0000000b00137c82 */ /* 0x000fe20008000000 */
[----:B------:R-:W-:Y:S01]  /*1e5a0*/  UMOV UR20, UR12 ;  /* 0x0000000c00147c82 */ /* 0x000fe20008000000 */
[----:B------:R-:W-:Y:S01]  /*1e5b0*/  UMOV UR21, UR44 ;  /* 0x0000002c00157c82 */ /* 0x000fe20008000000 */
[----:B------:R-:W-:Y:S01]  /*1e5c0*/  UMOV UR22, UR45 ;  /* 0x0000002d00167c82 */ /* 0x000fe20008000000 */
[----:B---3--:R-:W-:Y:S01]  /*1e5d0*/  UIADD3 UR4, UP1, UPT, UR4, 0x80, URZ ;  /* 0x0000008004047890 */ /* 0x008fe2000ff3e0ff */
[----:B------:R-:W-:-:S03]  /*1e5e0*/  UMOV UR17, UR9 ;  /* 0x0000000900117c82 */ /* 0x000fc60008000000 */
[----:B------:R-:W-:-:S09]  /*1e5f0*/  UIADD3.X UR5, UPT, UPT, URZ, UR5, URZ, UP1, !UPT ;  /* 0x00000005ff057290 */ /* 0x000fd20008ffe4ff */
[----:B------:R3:W-:Y:S01]  /*1e600*/  UTMALDG.5D [UR8], [UR4], desc[UR6] ;  /* 0x00000608040075b4 */ /* 0x0007e20008021000 */
[----:B------:R3:W-:Y:S02]  /*1e610*/  UTMALDG.5D [UR16], [UR4], desc[UR6] ;  /* 0x00000610040075b4 */ /* 0x0007e40008021000 */
[----:B---3--:R-:W-:Y:S05]  /*1e620*/  BRA.U !UP0, `(.L_x_314) ;  /* 0x0000000108047547 */ /* 0x008fea000b800000 */
[----:B------:R-:W-:Y:S05]  /*1e630*/  BPT.TRAP 0x1 ;  /* 0x000000040000795c */ /* 0x000fea0000300000 */
.L_x_314:
[----:B------:R-:W3:Y:S01]  /*1e640*/  SYNCS.PHASECHK.TRANS64.TRYWAIT P1, [UR8+0x28038], R3 ;  /* 0x02803803ff0075a7 */ /* 0x000ee20008021108 */
[----:B--2---:R-:W-:Y:S01]  /*1e650*/  @!P0 MOV R2, 0x8000 ;  /* 0x0000800000028802 */ /* 0x004fe20000000f00 */
[----:B---3--:R-:W-:Y:S06]  /*1e660*/  @!P1 BRA `(.L_x_315) ;  /* 0x0000004c00f89947 */ /* 0x008fec0003800000 */
.L_x_464:
[----:B------:R2:W-:Y:S01]  /*1e670*/  @!P0 SYNCS.ARRIVE.TRANS64 RZ, [UR8+0x28020], R2 ;  /* 0x02802002ffff89a7 */ /* 0x0005e20008000008 */
[----:B------:R-:W-:-:S09]  /*1e680*/  UPLOP3.LUT UP2, UPT, UP2, UP3, UPT, 0xf8, 0x8f ;  /* 0x00000000008f789c */ /* 0x000fd20001747f70 */
[----:B------:R-:W-:Y:S05]  /*1e690*/  BRA.U !UP2, `(.L_x_316) ;  /* 0x000000010a047547 */ /* 0x000fea000b800000 */
[----:B------:R-:W-:Y:S05]  /*1e6a0*/  BPT.TRAP 0x1 ;  /* 0x000000040000795c */ /* 0x000fea0000300000 */
.L_x_316:
[----:B------:R-:W-:Y:S01]  /*1e6b0*/  ISETP.EQ.OR P1, PT, R16, RZ, P0 ;  /* 0x000000ff1000720c */ /* 0x000fe20000722670 */
[----:B------:R-:W-:-:S12]  /*1e6c0*/  BSSY.RECONVERGENT B0, `(.L_x_317) ;  /* 0x0000003000007945 */ /* 0x000fd80003800200 */
[----:B------:R-:W-:Y:S05]  /*1e6d0*/  @P1 BRA `(.L_x_318) ;  /* 0x0000000000041947 */ /* 0x000fea0003800000 */
[----:B------:R-:W-:Y:S05]  /*1e6e0*/  BPT.TRAP 0x1 ;  /* 0x000000040000795c */ /* 0x000fea0000300000 */
.L_x_318:
[----:B------:R-:W-:Y:S05]  /*1e6f0*/  BSYNC.RECONVERGENT B0 ;  /* 0x0000000000007941 */ /* 0x000fea0003800200 */
.L_x_317:
[----:B------:R-:W3:Y:S01]  /*1e700*/  LDCU.64 UR4, c[0x0][0x348] ;  /* 0x00006900ff0477ac */ /* 0x000ee20008000a00 */
[----:B------:R-:W-:Y:S01]  /*1e710*/  BSSY.RECONVERGENT B0, `(.L_x_319) ;  /* 0x0000015000007945 */ /* 0x000fe20003800200 */
[----:B------:R-:W-:Y:S02]  /*1e720*/  UIADD3 UR16, UPT, UPT, UR8, 0x10000, URZ ;  /* 0x0001000008107890 */ /* 0x000fe4000fffe0ff */
[----:B------:R-:W-:Y:S02]  /*1e730*/  UIADD3 UR17, UPT, UPT, UR8, 0x28020, URZ ;  /* 0x0002802008117890 */ /* 0x000fe4000fffe0ff */
[----:B------:R-:W-:Y:S01]  /*1e740*/  UIADD3 UR24, UPT, UPT, UR8, 0x14000, URZ ;  /* 0x0001400008187890 */ /* 0x000fe2000fffe0ff */
[----:B------:R-:W-:Y:S01]  /*1e750*/  UMOV UR19, URZ ;  /* 0x000000ff00137c82 */ /* 0x000fe20008000000 */
[----:B------:R-:W-:Y:S01]  /*1e760*/  UMOV UR6, 0x0 ;  /* 0x0000000000067882 */ /* 0x000fe20000000000 */
[----:B------:R-:W-:Y:S01]  /*1e770*/  UMOV UR7, 0x10000000 ;  /* 0x1000000000077882 */ /* 0x000fe20000000000 */
[----:B------:R-:W-:Y:S01]  /*1e780*/  UMOV UR18, URZ ;  /* 0x000000ff00127c82 */ /* 0x000fe20008000000 */
[----:B------:R-:W-:Y:S01]  /*1e790*/  UMOV UR20, UR44 ;  /* 0x0000002c00147c82 */ /* 0x000fe20008000000 */
[----:B------:R-:W-:Y:S01]  /*1e7a0*/  UMOV UR21, UR45 ;  /* 0x0000002d00157c82 */ /* 0x000fe20008000000 */
[----:B------:R-:W-:Y:S01]  /*1e7b0*/  UMOV UR26, 0x40 ;  /* 0x00000040001a7882 */ /* 0x000fe20000000000 */
[----:B------:R-:W-:Y:S01]  /*1e7c0*/  UMOV UR28, UR44 ;  /* 0x0000002c001c7c82 */ /* 0x000fe20008000000 */
[----:B---3--:R-:W-:Y:S01]  /*1e7d0*/  UIADD3 UR4, UP1, UPT, UR4, 0x180, URZ ;  /* 0x0000018004047890 */ /* 0x008fe2000ff3e0ff */
[----:B------:R-:W-:Y:S01]  /*1e7e0*/  UMOV UR29, UR45 ;  /* 0x0000002d001d7c82 */ /* 0x000fe20008000000 */
[----:B------:R-:W-:-:S02]  /*1e7f0*/  UMOV UR25, UR17 ;  /* 0x0000001100197c82 */ /* 0x000fc40008000000 */
[----:B------:R-:W-:Y:S01]  /*1e800*/  UIADD3.X UR5, UPT, UPT, URZ, UR5, URZ, UP1, !UPT ;  /* 0x00000005ff057290 */ /* 0x000fe20008ffe4ff */
[----:B------:R-:W-:-:S08]  /*1e810*/  UMOV UR27, UR19 ;  /* 0x00000013001b7c82 */ /* 0x000fd00008000000 */
[----:B------:R3:W-:Y:S01]  /*1e820*/  UTMALDG.4D [UR16], [UR4], desc[UR6] ;  /* 0x00000610040075b4 */ /* 0x0007e20008019000 */
[----:B------:R3:W-:Y:S02]  /*1e830*/  UTMALDG.4D [UR24], [UR4], desc[UR6] ;  /* 0x00000618040075b4 */ /* 0x0007e40008019000 */
[----:B---3--:R-:W-:Y:S05]  /*1e840*/  @!P3 BRA `(.L_x_320) ;  /* 0x000000000004b947 */ /* 0x008fea0003800000 */
[----:B------:R-:W-:Y:S05]  /*1e850*/  BPT.TRAP 0x1 ;  /* 0x000000040000795c */ /* 0x000fea0000300000 */
.L_x_320:
[----:B------:R-:W-:Y:S05]  /*1e860*/  BSYNC.RECONVERGENT B0 ;  /* 0x0000000000007941 */ /* 0x000fea0003800200 */
.L_x_319:
[----:B------:R-:W3:Y:S01]  /*1e870*/  SYNCS.PHASECHK.TRANS64.TRYWAIT P2, [UR8+0x28018], R3 ;  /* 0x02801803ff0075a7 */ /* 0x000ee20008041108 */
[----:B--2---:R-:W-:Y:S01]  /*1e880*/  @!P0 MOV R2, 0x8000 ;  /* 0x0000800000028802 */ /* 0x004fe20000000f00 */
[----:B---3--:R-:W-:Y:S06]  /*1e890*/  @!P2 BRA `(.L_x_321) ;  /* 0x0000004c0084a947 */ /* 0x008fec0003800000 */
.L_x_466:
[----:B------:R2:W-:Y:S01]  /*1e8a0*/  @!P0 SYNCS.ARRIVE.TRANS64 RZ, [UR8+0x28008], R2 ;  /* 0x02800802ffff89a7 */ /* 0x0005e20008000008 */
[----:B------:R-:W-:Y:S04]  /*1e8b0*/  BSSY.RECONVERGENT B0, `(.L_x_322) ;  /* 0x0000003000007945 */ /* 0x000fe80003800200 */
[----:B------:R-:W-:Y:S05]  /*1e8c0*/  @!P5 BRA `(.L_x_323) ;  /* 0x000000000004d947 */ /* 0x000fea0003800000 */
[----:B------:R-:W-:Y:S05]  /*1e8d0*/  BPT.TRAP 0x1 ;  /* 0x000000040000795c */ /* 0x000fea0000300000 */
.L_x_323:
[----:B------:R-:W-:Y:S05]  /*1e8e0*/  BSYNC.RECONVERGENT B0 ;  /* 0x0000000000007941 */ /* 0x000fea0003800200 */
.L_x_322:
[----:B------:R-:W-:Y:S04]  /*1e8f0*/  BSSY.RECONVERGENT B0, `(.L_x_324) ;  /* 0x0000003000007945 */ /* 0x000fe80003800200 */
[----:B------:R-:W-:Y:S05]  /*1e900*/  @P1 BRA `(.L_x_325) ;  /* 0x0000000000041947 */ /* 0x000fea0003800000 */
[----:B------:R-:W-:Y:S05]  /*1e910*/  BPT.TRAP 0x1 ;  /* 0x000000040000795c */ /* 0x000fea0000300000 */
.L_x_325:
[----:B------:R-:W-:Y:S05]  /*1e920*/  BSYNC.RECONVERGENT B0 ;  /* 0x0000000000007941 */ /* 0x000fea0003800200 */
.L_x_324:
[----:B------:R-:W3:Y:S01]  /*1e930*/  LDCU.64 UR4, c[0x0][0x348] ;  /* 0x00006900ff0477ac */ /* 0x000ee20008000a00 */
[----:B------:R-:W-:Y:S02]  /*1e940*/  UIADD3 UR27, UPT, UPT, UR11, 0x80, URZ ;  /* 0x000000800b1b7890 */ /* 0x000fe4000fffe0ff */
[----:B------:R-:W-:Y:S02]  /*1e950*/  UIADD3 UR24, UPT, UPT, UR8, 0x8000, URZ ;  /* 0x0000800008187890 */ /* 0x000fe4000fffe0ff */
[----:B------:R-:W-:Y:S02]  /*1e960*/  UIADD3 UR25, UPT, UPT, UR8, 0x28008, URZ ;  /* 0x0002800808197890 */ /* 0x000fe4000fffe0ff */
[----:B------:R-:W-:Y:S01]  /*1e970*/  UIADD3 UR16, UPT, UPT, UR8, 0xc000, URZ ;  /* 0x0000c00008107890 */ /* 0x000fe2000fffe0ff */
[----:B------:R-:W-:Y:S01]  /*1e980*/  UMOV UR6, 0x0 ;  /* 0x0000000000067882 */ /* 0x000fe20000000000 */
[----:B------:R-:W-:Y:S01]  /*1e990*/  UMOV UR7, 0x10000000 ;  /* 0x1000000000077882 */ /* 0x000fe20000000000 */
[----:B------:R-:W-:Y:S01]  /*1e9a0*/  UMOV UR26, URZ ;  /* 0x000000ff001a7c82 */ /* 0x000fe20008000000 */
[----:B------:R-:W-:Y:S01]  /*1e9b0*/  UMOV UR28, UR12 ;  /* 0x0000000c001c7c82 */ /* 0x000fe20008000000 */
[----:B------:R-:W-:Y:S01]  /*1e9c0*/  UMOV UR29, UR44 ;  /* 0x0000002c001d7c82 */ /* 0x000fe20008000000 */
[----:B------:R-:W-:Y:S01]  /*1e9d0*/  UMOV UR30, UR45 ;  /* 0x0000002d001e7c82 */ /* 0x000fe20008000000 */
[----:B---3--:R-:W-:Y:S01]  /*1e9e0*/  UIADD3 UR4, UP1, UPT, UR4, 0x80, URZ ;  /* 0x0000008004047890 */ /* 0x008fe2000ff3e0ff */
[----:B------:R-:W-:Y:S01]  /*1e9f0*/  UMOV UR18, 0x40 ;  /* 0x0000004000127882 */ /* 0x000fe20000000000 */
[----:B------:R-:W-:-:S02]  /*1ea00*/  UMOV UR20, UR12 ;  /* 0x0000000c00147c82 */ /* 0x000fc40008000000 */
[----:B------:R-:W-:Y:S01]  /*1ea10*/  UIADD3.X UR5, UPT, UPT, URZ, UR5, URZ, UP1, !UPT ;  /* 0x00000005ff057290 */ /* 0x000fe20008ffe4ff */
[----:B------:R-:W-:Y:S01]  /*1ea20*/  UMOV UR21, UR44 ;  /* 0x0000002c00157c82 */ /* 0x000fe20008000000 */
[----:B------:R-:W-:Y:S01]  /*1ea30*/  UMOV UR22, UR45 ;  /* 0x0000002d00167c82 */ /* 0x000fe20008000000 */
[----:B------:R-:W-:Y:S01]  /*1ea40*/  UMOV UR17, UR25 ;  /* 0x0000001900117c82 */ /* 0x000fe20008000000 */
[----:B------:R-:W-:-:S05]  /*1ea50*/  UMOV UR19, UR27 ;  /* 0x0000001b00137c82 */ /* 0x000fca0008000000 */
[----:B------:R3:W-:Y:S01]  /*1ea60*/  UTMALDG.5D [UR24], [UR4], desc[UR6] ;  /* 0x00000618040075b4 */ /* 0x0007e20008021000 */
[----:B------:R3:W-:Y:S02]  /*1ea70*/  UTMALDG.5D [UR16], [UR4], desc[UR6] ;  /* 0x00000610040075b4 */ /* 0x0007e40008021000 */
[----:B---3--:R-:W-:Y:S05]  /*1ea80*/  BRA.U !UP0, `(.L_x_326) ;  /* 0x0000000108047547 */ /* 0x008fea000b800000 */
[----:B------:R-:W-:Y:S05]  /*1ea90*/  BPT.TRAP 0x1 ;  /* 0x000000040000795c */ /* 0x000fea0000300000 */
.L_x_326:
[----:B------:R-:W3:Y:S01]  /*1eaa0*/  SYNCS.PHASECHK.TRANS64.TRYWAIT P2, [UR8+0x28040], R3 ;  /* 0x02804003ff0075a7 */ /* 0x000ee20008041108 */
[----:B--2---:R-:W-:Y:S01]  /*1eab0*/  @!P0 MOV R2, 0x8000 ;  /* 0x0000800000028802 */ /* 0x004fe20000000f00 */
[----:B---3--:R-:W-:Y:S06]  /*1eac0*/  @!P2 BRA `(.L_x_327) ;  /* 0x0000004c0010a947 */ /* 0x008fec0003800000 */
.L_x_468:
[----:B------:R2:W-:Y:S01]  /*1ead0*/  @!P0 SYNCS.ARRIVE.TRANS64 RZ, [UR8+0x28028], R2 ;  /* 0x02802802ffff89a7 */ /* 0x0005e20008000008 */
[----:B------:R-:W-:Y:S05]  /*1eae0*/  BRA.U !UP2, `(.L_x_328) ;  /* 0x000000010a047547 */ /* 0x000fea000b800000 */
[----:B------:R-:W-:Y:S05]  /*1eaf0*/  BPT.TRAP 0x1 ;  /* 0x000000040000795c */ /* 0x000fea0000300000 */
.L_x_328:
[----:B------:R-:W-:Y:S04]  /*1eb00*/  BSSY.RECONVERGENT B0, `(.L_x_329) ;  /* 0x0000003000007945 */ /* 0x000fe80003800200 */
[----:B------:R-:W-:Y:S05]  /*1eb10*/  @P1 BRA `(.L_x_330) ;  /* 0x0000000000041947 */ /* 0x000fea0003800000 */
[----:B------:R-:W-:Y:S05]  /*1eb20*/  BPT.TRAP 0x1 ;  /* 0x000000040000795c */ /* 0x000fea0000300000 */
.L_x_330:
[----:B------:R-:W-:Y:S05]  /*1eb30*/  BSYNC.RECONVERGENT B0 ;  /* 0x0000000000007941 */ /* 0x000fea0003800200 */
.L_x_329:
[----:B------:R-:W3:Y:S01]  /*1eb40*/  LDCU.64 UR4, c[0x0][0x348] ;  /* 0x00006900ff0477ac */ /* 0x000ee20008000a00 */
        /* <DEDUP_REMOVED lines=17> */
[----:B------:R3:W-:Y:S01]  /*1ec60*/  UTMALDG.4D [UR16], [UR4], desc[UR6] ;  /* 0x00000610040075b4 */ /* 0x0007e20008019000 */
[----:B------:R-:W-:Y:S01]  /*1ec70*/  NOP ;  /* 0x0000000000007918 */ /* 0x000fe20000000000 */
[----:B------:R-:W-:-:S06]  /*1ec80*/  UISETP.GE.AND UP1, UPT, UR15, 0x2, UPT ;  /* 0x000000020f00788c */ /* 0x000fcc000bf26270 */
[----:B------:R-:W-:-:S13]  /*1ec90*/  PLOP3.LUT P2, PT, PT, PT, UP1, 0x80, 0x8 ;  /* 0x000000000008781c */ /* 0x000fda0003f4f018 */
[----:B---3--:R-:W-:Y:S05]  /*1eca0*/  @!P2 EXIT ;  /* 0x000000000000a94d */ /* 0x008fea0003800000 */
[----:B------:R-:W-:Y:S01]  /*1ecb0*/  UIADD3 UR4, UPT, UPT, UR15, -0x2, URZ ;  /* 0xfffffffe0f047890 */ /* 0x000fe2000fffe0ff */
[----:B------:R-:W-:Y:S01]  /*1ecc0*/  HFMA2 R4, -RZ, RZ, 0, 5.9604644775390625e-08 ;  /* 0x00000001ff047431 */ /* 0x000fe200000001ff */
[----:B------:R-:W-:Y:S02]  /*1ecd0*/  UIADD3 UR6, UPT, UPT, UR15, -0x1, URZ ;  /* 0xffffffff0f067890 */ /* 0x000fe4000fffe0ff */
[----:B------:R-:W-:Y:S01]  /*1ece0*/  UISETP.GE.U32.AND UP1, UPT, UR4, 0x3, UPT ;  /* 0x000000030400788c */ /* 0x000fe2000bf26070 */
[----:B------:R-:W3:Y:S01]  /*1ecf0*/  LDCU.64 UR10, c[0x0][0x348] ;  /* 0x00006900ff0a77ac */ /* 0x000ee20008000a00 */
[----:B------:R-:W-:Y:S01]  /*1ed00*/  ULOP3.LUT UR22, UR6, 0x3, URZ, 0xc0, !UPT ;  /* 0x0000000306167892 */ /* 0x000fe2000f8ec0ff */
[----:B------:R-:W-:Y:S01]  /*1ed10*/  UMOV UR4, 0x2 ;  /* 0x0000000200047882 */ /* 0x000fe20000000000 */
[----:B------:R-:W-:-:S05]  /*1ed20*/  UMOV UR5, 0x1 ;  /* 0x0000000100057882 */ /* 0x000fca0000000000 */
[----:B------:R-:W-:Y:S05]  /*1ed30*/  BRA.U !UP1, `(.L_x_331) ;  /* 0x0000001109f07547 */ /* 0x000fea000b800000 */
[----:B------:R-:W-:Y:S01]  /*1ed40*/  ULOP3.LUT UR4, UR6, 0xfffffffc, URZ, 0xc0, !UPT ;  /* 0xfffffffc06047892 */ /* 0x000fe2000f8ec0ff */
[----:B------:R-:W-:Y:S01]  /*1ed50*/  MOV R4, 0x1 ;  /* 0x0000000100047802 */ /* 0x000fe20000000f00 */
[----:B------:R-:W-:Y:S01]  /*1ed60*/  UMOV UR14, URZ ;  /* 0x000000ff000e7c82 */ /* 0x000fe20008000000 */
[----:B------:R-:W-:Y:S01]  /*1ed70*/  UMOV UR35, 0x100 ;  /* 0x0000010000237882 */ /* 0x000fe20000000000 */
[----:B------:R-:W-:-:S03]  /*1ed80*/  UIADD3 UR9, UPT, UPT, -UR4, URZ, URZ ;  /* 0x000000ff04097290 */ /* 0x000fc6000fffe1ff */
[----:B------:R-:W-:-:S09]  /*1ed90*/  UMOV UR4, 0x2 ;  /* 0x0000000200047882 */ /* 0x000fd20000000000 */
.L_x_372:
[----:B-1----:R-:W-:Y:S05]  /*1eda0*/  BRA.U !UP0, `(.L_x_332) ;  /* 0x0000000108047547 */ /* 0x002fea000b800000 */
[----:B---3--:R-:W-:Y:S05]  /*1edb0*/  BPT.TRAP 0x1 ;  /* 0x000000040000795c */ /* 0x008fea0000300000 */
.L_x_332:
[----:B------:R-:W4:Y:S01]  /*1edc0*/  S2UR UR8, SR_CgaCtaId ;  /* 0x00000000000879c3 */ /* 0x000f220000008800 */
[----:B------:R-:W-:Y:S01]  /*1edd0*/  UMOV UR5, 0x400 ;  /* 0x0000040000057882 */ /* 0x000fe20000000000 */
[----:B-1----:R-:W-:Y:S02]  /*1ede0*/  SHF.L.U32 R3, R4, 0x1f, RZ ;  /* 0x0000001f04037819 */ /* 0x002fe400000006ff */
[----:B--2---:R-:W-:Y:S01]  /*1edf0*/  @!P0 MOV R2, 0x8000 ;  /* 0x0000800000028802 */ /* 0x004fe20000000f00 */
[----:B----4-:R-:W-:-:S04]  /*1ee00*/  ULEA UR8, UR8, UR5, 0x18 ;  /* 0x0000000508087291 */ /* 0x010fc8000f8ec0ff */
[----:B------:R-:W-:-:S09]  /*1ee10*/  ULEA UR41, UR4, UR8, 0x3 ;  /* 0x0000000804297291 */ /* 0x000fd2000f8e18ff */
[----:B------:R-:W1:Y:S02]  /*1ee20*/  SYNCS.PHASECHK.TRANS64.TRYWAIT P2, [UR41+0x28038], R3 ;  /* 0x02803803ff0075a7 */ /* 0x000e640008041129 */
[----:B-1----:R-:W-:Y:S05]  /*1ee30*/  @!P2 BRA `(.L_x_333) ;  /* 0x00000048004ca947 */ /* 0x002fea0003800000 */
.L_x_470:
[----:B------:R2:W-:Y:S01]  /*1ee40*/  @!P0 SYNCS.ARRIVE.TRANS64 RZ, [UR41+0x28020], R2 ;  /* 0x02802002ffff89a7 */ /* 0x0005e20008000029 */
[----:B------:R-:W-:Y:S05]  /*1ee50*/  BRA.U !UP2, `(.L_x_334) ;  /* 0x000000010a047547 */ /* 0x000fea000b800000 */
[----:B---3--:R-:W-:Y:S05]  /*1ee60*/  BPT.TRAP 0x1 ;  /* 0x000000040000795c */ /* 0x008fea0000300000 */
.L_x_334:
[----:B------:R-:W-:Y:S04]  /*1ee70*/  BSSY.RECONVERGENT B0, `(.L_x_335) ;  /* 0x0000003000007945 */ /* 0x000fe80003800200 */
[----:B------:R-:W-:Y:S05]  /*1ee80*/  @P1 BRA `(.L_x_336) ;  /* 0x0000000000041947 */ /* 0x000fea0003800000 */
[----:B---3--:R-:W-:Y:S05]  /*1ee90*/  BPT.TRAP 0x1 ;  /* 0x000000040000795c */ /* 0x008fea0000300000 */
.L_x_336:
[----:B---3--:R-:W-:Y:S05]  /*1eea0*/  BSYNC.RECONVERGENT B0 ;  /* 0x0000000000007941 */ /* 0x008fea0003800200 */
.L_x_335:
[----:B------:R-:W-:Y:S02]  /*1eeb0*/  ULEA UR16, UR4, UR8, 0xf ;  /* 0x0000000804107291 */ /* 0x000fe4000f8e78ff */
[----:B------:R-:W-:Y:S02]  /*1eec0*/  UIADD3 UR6, UP1, UPT, UR10, 0x180, URZ ;  /* 0x000001800a067890 */ /* 0x000fe4000ff3e0ff */
[----:B------:R-:W-:Y:S02]  /*1eed0*/  UIADD3 UR43, UPT, UPT, UR35, -0x80, URZ ;  /* 0xffffff80232b7890 */ /* 0x000fe4000fffe0ff */
[----:B------:R-:W-:Y:S02]  /*1eee0*/  UIADD3 UR41, UPT, UPT, UR41, 0x28020, URZ ;  /* 0x0002802029297890 */ /* 0x000fe4000fffe0ff */
[----:B------:R-:W-:Y:S02]  /*1eef0*/  UIADD3 UR40, UPT, UPT, UR16, 0x10000, URZ ;  /* 0x0001000010287890 */ /* 0x000fe4000fffe0ff */
[----:B------:R-:W-:-:S02]  /*1ef00*/  UIADD3.X UR7, UPT, UPT, URZ, UR11, URZ, UP1, !UPT ;  /* 0x0000000bff077290 */ /* 0x000fc40008ffe4ff */
[----:B------:R-:W-:Y:S01]  /*1ef10*/  UIADD3 UR16, UPT, UPT, UR16, 0x14000, URZ ;  /* 0x0001400010107890 */ /* 0x000fe2000fffe0ff */
[----:B------:R-:W-:Y:S01]  /*1ef20*/  UMOV UR12, 0x0 ;  /* 0x00000000000c7882 */ /* 0x000fe20000000000 */
[----:B------:R-:W-:Y:S01]  /*1ef30*/  UMOV UR13, 0x10000000 ;  /* 0x10000000000d7882 */ /* 0x000fe20000000000 */
[----:B------:R-:W-:Y:S01]  /*1ef40*/  UMOV UR42, URZ ;  /* 0x000000ff002a7c82 */ /* 0x000fe20008000000 */
[----:B------:R-:W-:Y:S01]  /*1ef50*/  UMOV UR18, 0x40 ;  /* 0x0000004000127882 */ /* 0x000fe20000000000 */
[----:B------:R-:W-:Y:S01]  /*1ef60*/  UMOV UR20, UR44 ;  /* 0x0000002c00147c82 */ /* 0x000fe20008000000 */
[----:B------:R-:W-:Y:S01]  /*1ef70*/  UMOV UR21, UR45 ;  /* 0x0000002d00157c82 */ /* 0x000fe20008000000 */
[----:B------:R-:W-:Y:S01]  /*1ef80*/  UMOV UR17, UR41 ;  /* 0x0000002900117c82 */ /* 0x000fe20008000000 */
[----:B------:R-:W-:Y:S01]  /*1ef90*/  UMOV UR19, UR43 ;  /* 0x0000002b00137c82 */ /* 0x000fe20008000000 */
[----:B------:R3:W-:Y:S01]  /*1efa0*/  UTMALDG.4D [UR40], [UR6], desc[UR12] ;  /* 0x00000c28060075b4 */ /* 0x0007e20008019000 */
[----:B------:R-:W-:-:S04]  /*1efb0*/  UIADD3 UR4, UPT, UPT, UR4, 0x1, URZ ;  /* 0x0000000104047890 */ /* 0x000fc8000fffe0ff */
[----:B------:R-:W-:Y:S01]  /*1efc0*/  UISETP.NE.AND UP1, UPT, UR4, 0x3, UPT ;  /* 0x000000030400788c */ /* 0x000fe2000bf25270 */
[----:B------:R3:W-:Y:S03]  /*1efd0*/  UTMALDG.4D [UR16], [UR6], desc[UR12] ;  /* 0x00000c10060075b4 */ /* 0x0007e60008019000 */
[----:B------:R-:W-:Y:S02]  /*1efe0*/  USEL UR5, URZ, 0x1, UP1 ;  /* 0x00000001ff057887 */ /* 0x000fe40008800000 */
[----:B------:R-:W-:-:S04]  /*1eff0*/  USEL UR4, UR4, URZ, UP1 ;  /* 0x000000ff04047287 */ /* 0x000fc80008800000 */
[----:B-1----:R-:W-:Y:S01]  /*1f000*/  LOP3.LUT R3, R4, UR5, RZ, 0x3c, !PT ;  /* 0x0000000504037c12 */ /* 0x002fe2000f8e3cff */
[----:B---3--:R-:W-:Y:S07]  /*1f010*/  BRA.U !UP0, `(.L_x_337) ;  /* 0x0000000108047547 */ /* 0x008fee000b800000 */
[----:B------:R-:W-:Y:S05]  /*1f020*/  BPT.TRAP 0x1 ;  /* 0x000000040000795c */ /* 0x000fea0000300000 */
.L_x_337:
[----:B------:R-:W-:Y:S01]  /*1f030*/  ULEA UR25, UR4, UR8, 0x3 ;  /* 0x0000000804197291 */ /* 0x000fe2000f8e18ff */
[----:B------:R-:W-:Y:S02]  /*1f040*/  SHF.L.U32 R5, R3, 0x1f, RZ ;  /* 0x0000001f03057819 */ /* 0x000fe400000006ff */
[----:B--2---:R-:W-:-:S06]  /*1f050*/  @!P0 MOV R2, 0x8000 ;  /* 0x0000800000028802 */ /* 0x004fcc0000000f00 */
[----:B------:R-:W1:Y:S02]  /*1f060*/  SYNCS.PHASECHK.TRANS64.TRYWAIT P2, [UR25+0x28038], R5 ;  /* 0x02803805ff0075a7 */ /* 0x000e640008041119 */
[----:B-1----:R-:W-:Y:S05]  /*1f070*/  @!P2 BRA `(.L_x_338) ;  /* 0x0000004400d4a947 */ /* 0x002fea0003800000 */
.L_x_472:
[----:B------:R2:W-:Y:S01]  /*1f080*/  @!P0 SYNCS.ARRIVE.TRANS64 RZ, [UR25+0x28020], R2 ;  /* 0x02802002ffff89a7 */ /* 0x0005e20008000019 */
[----:B------:R-:W-:Y:S05]  /*1f090*/  BRA.U !UP2, `(.L_x_339) ;  /* 0x000000010a047547 */ /* 0x000fea000b800000 */
[----:B------:R-:W-:Y:S05]  /*1f0a0*/  BPT.TRAP 0x1 ;  /* 0x000000040000795c */ /* 0x000fea0000300000 */
.L_x_339:
[----:B------:R-:W-:Y:S04]  /*1f0b0*/  BSSY.RECONVERGENT B0, `(.L_x_340) ;  /* 0x0000003000007945 */ /* 0x000fe80003800200 */
[----:B------:R-:W-:Y:S05]  /*1f0c0*/  @P1 BRA `(.L_x_341) ;  /* 0x0000000000041947 */ /* 0x000fea0003800000 */
[----:B------:R-:W-:Y:S05]  /*1f0d0*/  BPT.TRAP 0x1 ;  /* 0x000000040000795c */ /* 0x000fea0000300000 */
.L_x_341:
[----:B------:R-:W-:Y:S05]  /*1f0e0*/  BSYNC.RECONVERGENT B0 ;  /* 0x0000000000007941 */ /* 0x000fea0003800200 */
.L_x_340:
        /* <DEDUP_REMOVED lines=23> */
[----:B------:R-:W-:Y:S01]  /*1f260*/  LOP3.LUT R3, R3, UR5, RZ, 0x3c, !PT ;  /* 0x0000000503037c12 */ /* 0x000fe2000f8e3cff */
[----:B---3--:R-:W-:Y:S07]  /*1f270*/  BRA.U !UP0, `(.L_x_342) ;  /* 0x0000000108047547 */ /* 0x008fee000b800000 */
[----:B------:R-:W-:Y:S05]  /*1f280*/  BPT.TRAP 0x1 ;  /* 0x000000040000795c */ /* 0x000fea0000300000 */
.L_x_342:
[----:B------:R-:W-:Y:S01]  /*1f290*/  ULEA UR33, UR4, UR8, 0x3 ;  /* 0x0000000804217291 */ /* 0x000fe2000f8e18ff */
[----:B-1----:R-:W-:Y:S02]  /*1f2a0*/  SHF.L.U32 R5, R3, 0x1f, RZ ;  /* 0x0000001f03057819 */ /* 0x002fe400000006ff */
[----:B--2---:R-:W-:-:S06]  /*1f2b0*/  @!P0 MOV R2, 0x8000 ;  /* 0x0000800000028802 */ /* 0x004fcc0000000f00 */
[----:B------:R-:W1:Y:S02]  /*1f2c0*/  SYNCS.PHASECHK.TRANS64.TRYWAIT P2, [UR33+0x28038], R5 ;  /* 0x02803805ff0075a7 */ /* 0x000e640008041121 */
[----:B-1----:R-:W-:Y:S05]  /*1f2d0*/  @!P2 BRA `(.L_x_343) ;  /* 0x000000440054a947 */ /* 0x002fea0003800000 */
.L_x_474:
[----:B------:R2:W-:Y:S01]  /*1f2e0*/  @!P0 SYNCS.ARRIVE.TRANS64 RZ, [UR33+0x28020], R2 ;  /* 0x02802002ffff89a7 */ /* 0x0005e20008000021 */
[----:B------:R-:W-:Y:S05]  /*1f2f0*/  BRA.U !UP2, `(.L_x_344) ;  /* 0x000000010a047547 */ /* 0x000fea000b800000 */
[----:B------:R-:W-:Y:S05]  /*1f300*/  BPT.TRAP 0x1 ;  /* 0x000000040000795c */ /* 0x000fea0000300000 */
.L_x_344:
[----:B------:R-:W-:Y:S04]  /*1f310*/  BSSY.RECONVERGENT B0, `(.L_x_345) ;  /* 0x0000003000007945 */ /* 0x000fe80003800200 */
[----:B------:R-:W-:Y:S05]  /*1f320*/  @P1 BRA `(.L_x_346) ;  /* 0x0000000000041947 */ /* 0x000fea0003800000 */
[----:B------:R-:W-:Y:S05]  /*1f330*/  BPT.TRAP 0x1 ;  /* 0x000000040000795c */ /* 0x000fea0000300000 */
.L_x_346:
[----:B------:R-:W-:Y:S05]  /*1f340*/  BSYNC.RECONVERGENT B0 ;  /* 0x0000000000007941 */ /* 0x000fea0003800200 */
.L_x_345:
[----:B------:R-:W-:Y:S02]  /*1f350*/  ULEA UR16, UR4, UR8, 0xf ;  /* 0x0000000804107291 */ /* 0x000fe4000f8e78ff */
[----:B------:R-:W-:Y:S02]  /*1f360*/  UIADD3 UR6, UP1, UPT, UR10, 0x180, URZ ;  /* 0x000001800a067890 */ /* 0x000fe4000ff3e0ff */
[----:B------:R-:W-:Y:S02]  /*1f370*/  UIADD3 UR33, UPT, UPT, UR33, 0x28020, URZ ;  /* 0x0002802021217890 */ /* 0x000fe4000fffe0ff */
[----:B------:R-:W-:Y:S02]  /*1f380*/  UIADD3 UR32, UPT, UPT, UR16, 0x10000, URZ ;  /* 0x0001000010207890 */ /* 0x000fe4000fffe0ff */
[----:B------:R-:W-:Y:S02]  /*1f390*/  UIADD3.X UR7, UPT, UPT, URZ, UR11, URZ, UP1, !UPT ;  /* 0x0000000bff077290 */ /* 0x000fe40008ffe4ff */
        /* <DEDUP_REMOVED lines=20> */
.L_x_347:
[----:B------:R-:W-:Y:S01]  /*1f4e0*/  ULEA UR25, UR4, UR8, 0x3 ;  /* 0x0000000804197291 */ /* 0x000fe2000f8e18ff */
[----:B-1----:R-:W-:Y:S02]  /*1f4f0*/  SHF.L.U32 R5, R3, 0x1f, RZ ;  /* 0x0000001f03057819 */ /* 0x002fe400000006ff */
[----:B--2---:R-:W-:-:S06]  /*1f500*/  @!P0 MOV R2, 0x8000 ;  /* 0x0000800000028802 */ /* 0x004fcc0000000f00 */
[----:B------:R-:W1:Y:S02]  /*1f510*/  SYNCS.PHASECHK.TRANS64.TRYWAIT P2, [UR25+0x28038], R5 ;  /* 0x02803805ff0075a7 */ /* 0x000e640008041119 */
[----:B-1----:R-:W-:Y:S05]  /*1f520*/  @!P2 BRA `(.L_x_348) ;  /* 0x0000004000d8a947 */ /* 0x002fea0003800000 */
.L_x_476:
[----:B------:R2:W-:Y:S01]  /*1f530*/  @!P0 SYNCS.ARRIVE.TRANS64 RZ, [UR25+0x28020], R2 ;  /* 0x02802002ffff89a7 */ /* 0x0005e20008000019 */
[----:B------:R-:W-:Y:S05]  /*1f540*/  BRA.U !UP2, `(.L_x_349) ;  /* 0x000000010a047547 */ /* 0x000fea000b800000 */
[----:B------:R-:W-:Y:S05]  /*1f550*/  BPT.TRAP 0x1 ;  /* 0x000000040000795c */ /* 0x000fea0000300000 */
.L_x_349:
[----:B------:R-:W-:Y:S04]  /*1f560*/  BSSY.RECONVERGENT B0, `(.L_x_350) ;  /* 0x0000003000007945 */ /* 0x000fe80003800200 */
[----:B------:R-:W-:Y:S05]  /*1f570*/  @P1 BRA `(.L_x_351) ;  /* 0x0000000000041947 */ /* 0x000fea0003800000 */
[----:B------:R-:W-:Y:S05]  /*1f580*/  BPT.TRAP 0x1 ;  /* 0x000000040000795c */ /* 0x000fea0000300000 */
.L_x_351:
[----:B------:R-:W-:Y:S05]  /*1f590*/  BSYNC.RECONVERGENT B0 ;  /* 0x0000000000007941 */ /* 0x000fea0003800200 */
.L_x_350:
        /* <DEDUP_REMOVED lines=26> */
.L_x_352:
[----:B------:R-:W-:Y:S01]  /*1f740*/  ULEA UR25, UR4, UR8, 0x3 ;  /* 0x0000000804197291 */ /* 0x000fe2000f8e18ff */
[----:B-1----:R-:W-:Y:S02]  /*1f750*/  SHF.L.U32 R5, R3, 0x1f, RZ ;  /* 0x0000001f03057819 */ /* 0x002fe400000006ff */
[----:B--2---:R-:W-:-:S06]  /*1f760*/  @!P0 MOV R2, 0x8000 ;  /* 0x0000800000028802 */ /* 0x004fcc0000000f00 */
[----:B------:R-:W1:Y:S02]  /*1f770*/  SYNCS.PHASECHK.TRANS64.TRYWAIT P2, [UR25+0x28038], R5 ;  /* 0x02803805ff0075a7 */ /* 0x000e640008041119 */
[----:B-1----:R-:W-:Y:S05]  /*1f780*/  @!P2 BRA `(.L_x_353) ;  /* 0x000000400058a947 */ /* 0x002fea0003800000 */
.L_x_478:
[----:B------:R2:W-:Y:S01]  /*1f790*/  @!P0 SYNCS.ARRIVE.TRANS64 RZ, [UR25+0x28020], R2 ;  /* 0x02802002ffff89a7 */ /* 0x0005e20008000019 */
[----:B------:R-:W-:Y:S05]  /*1f7a0*/  BRA.U !UP2, `(.L_x_354) ;  /* 0x000000010a047547 */ /* 0x000fea000b800000 */
[----:B------:R-:W-:Y:S05]  /*1f7b0*/  BPT.TRAP 0x1 ;  /* 0x000000040000795c */ /* 0x000fea0000300000 */
.L_x_354:
[----:B------:R-:W-:Y:S04]  /*1f7c0*/  BSSY.RECONVERGENT B0, `(.L_x_355) ;  /* 0x0000003000007945 */ /* 0x000fe80003800200 */
[----:B------:R-:W-:Y:S05]  /*1f7d0*/  @P1 BRA `(.L_x_356) ;  /* 0x0000000000041947 */ /* 0x000fea0003800000 */
[----:B------:R-:W-:Y:S05]  /*1f7e0*/  BPT.TRAP 0x1 ;  /* 0x000000040000795c */ /* 0x000fea0000300000 */
.L_x_356:
[----:B------:R-:W-:Y:S05]  /*1f7f0*/  BSYNC.RECONVERGENT B0 ;  /* 0x0000000000007941 */ /* 0x000fea0003800200 */
.L_x_355:
[----:B------:R-:W-:Y:S02]  /*1f800*/  ULEA UR16, UR4, UR8, 0xf ;  /* 0x0000000804107291 */ /* 0x000fe4000f8e78ff */
[----:B------:R-:W-:Y:S02]  /*1f810*/  UIADD3 UR6, UP1, UPT, UR10, 0x180, URZ ;  /* 0x000001800a067890 */ /* 0x000fe4000ff3e0ff */
[----:B------:R-:W-:Y:S02]  /*1f820*/  UIADD3 UR27, UPT, UPT, UR35, 0x80, URZ ;  /* 0x00000080231b7890 */ /* 0x000fe4000fffe0ff */
        /* <DEDUP_REMOVED lines=23> */
.L_x_357:
[----:B------:R-:W-:Y:S01]  /*1f9a0*/  ULEA UR25, UR4, UR8, 0x3 ;  /* 0x0000000804197291 */ /* 0x000fe2000f8e18ff */
[----:B-1----:R-:W-:Y:S02]  /*1f9b0*/  SHF.L.U32 R5, R3, 0x1f, RZ ;  /* 0x0000001f03057819 */ /* 0x002fe400000006ff */
[----:B--2---:R-:W-:-:S06]  /*1f9c0*/  @!P0 MOV R2, 0x8000 ;  /* 0x0000800000028802 */ /* 0x004fcc0000000f00 */
[----:B------:R-:W1:Y:S02]  /*1f9d0*/  SYNCS.PHASECHK.TRANS64.TRYWAIT P2, [UR25+0x28038], R5 ;  /* 0x02803805ff0075a7 */ /* 0x000e640008041119 */
[----:B-1----:R-:W-:Y:S05]  /*1f9e0*/  @!P2 BRA `(.L_x_358) ;  /* 0x0000003c00d8a947 */ /* 0x002fea0003800000 */
.L_x_480:
[----:B------:R2:W-:Y:S01]  /*1f9f0*/  @!P0 SYNCS.ARRIVE.TRANS64 RZ, [UR25+0x28020], R2 ;  /* 0x02802002ffff89a7 */ /* 0x0005e20008000019 */
[----:B------:R-:W-:Y:S05]  /*1fa00*/  BRA.U !UP2, `(.L_x_359) ;  /* 0x000000010a047547 */ /* 0x000fea000b800000 */
[----:B------:R-:W-:Y:S05]  /*1fa10*/  BPT.TRAP 0x1 ;  /* 0x000000040000795c */ /* 0x000fea0000300000 */
.L_x_359:
[----:B------:R-:W-:Y:S04]  /*1fa20*/  BSSY.RECONVERGENT B0, `(.L_x_360) ;  /* 0x0000003000007945 */ /* 0x000fe80003800200 */
[----:B------:R-:W-:Y:S05]  /*1fa30*/  @P1 BRA `(.L_x_361) ;  /* 0x0000000000041947 */ /* 0x000fea0003800000 */
[----:B------:R-:W-:Y:S05]  /*1fa40*/  BPT.TRAP 0x1 ;  /* 0x000000040000795c */ /* 0x000fea0000300000 */
.L_x_361:
[----:B------:R-:W-:Y:S05]  /*1fa50*/  BSYNC.RECONVERGENT B0 ;  /* 0x0000000000007941 */ /* 0x000fea0003800200 */
.L_x_360:
        /* <DEDUP_REMOVED lines=26> */
.L_x_362:
[----:B------:R-:W-:Y:S01]  /*1fc00*/  ULEA UR25, UR4, UR8, 0x3 ;  /* 0x0000000804197291 */ /* 0x000fe2000f8e18ff */
[----:B-1----:R-:W-:Y:S02]  /*1fc10*/  SHF.L.U32 R5, R3, 0x1f, RZ ;  /* 0x0000001f03057819 */ /* 0x002fe400000006ff */
[----:B--2---:R-:W-:-:S06]  /*1fc20*/  @!P0 MOV R2, 0x8000 ;  /* 0x0000800000028802 */ /* 0x004fcc0000000f00 */
[----:B------:R-:W1:Y:S02]  /*1fc30*/  SYNCS.PHASECHK.TRANS64.TRYWAIT P2, [UR25+0x28038], R5 ;  /* 0x02803805ff0075a7 */ /* 0x000e640008041119 */
[----:B-1----:R-:W-:Y:S05]  /*1fc40*/  @!P2 BRA `(.L_x_363) ;  /* 0x0000003c0058a947 */ /* 0x002fea0003800000 */
.L_x_482:
[----:B------:R2:W-:Y:S01]  /*1fc50*/  @!P0 SYNCS.ARRIVE.TRANS64 RZ, [UR25+0x28020], R2 ;  /* 0x02802002ffff89a7 */ /* 0x0005e20008000019 */
[----:B------:R-:W-:Y:S05]  /*1fc60*/  BRA.U !UP2, `(.L_x_364) ;  /* 0x000000010a047547 */ /* 0x000fea000b800000 */
[----:B------:R-:W-:Y:S05]  /*1fc70*/  BPT.TRAP 0x1 ;  /* 0x000000040000795c */ /* 0x000fea0000300000 */
.L_x_364:
[----:B------:R-:W-:Y:S04]  /*1fc80*/  BSSY.RECONVERGENT B0, `(.L_x_365) ;  /* 0x0000003000007945 */ /* 0x000fe80003800200 */
[----:B------:R-:W-:Y:S05]  /*1fc90*/  @P1 BRA `(.L_x_366) ;  /* 0x0000000000041947 */ /* 0x000fea0003800000 */
[----:B------:R-:W-:Y:S05]  /*1fca0*/  BPT.TRAP 0x1 ;  /* 0x000000040000795c */ /* 0x000fea0000300000 */
.L_x_366:
[----:B------:R-:W-:Y:S05]  /*1fcb0*/  BSYNC.RECONVERGENT B0 ;  /* 0x0000000000007941 */ /* 0x000fea0003800200 */
.L_x_365:
        /* <DEDUP_REMOVED lines=26> */
.L_x_367:
[----:B------:R-:W-:Y:S01]  /*1fe60*/  ULEA UR25, UR4, UR8, 0x3 ;  /* 0x0000000804197291 */ /* 0x000fe2000f8e18ff */
[----:B-1----:R-:W-:Y:S02]  /*1fe70*/  SHF.L.U32 R5, R3, 0x1f, RZ ;  /* 0x0000001f03057819 */ /* 0x002fe400000006ff */
[----:B--2---:R-:W-:-:S06]  /*1fe80*/  @!P0 MOV R2, 0x8000 ;  /* 0x0000800000028802 */ /* 0x004fcc0000000f00 */
[----:B------:R-:W1:Y:S02]  /*1fe90*/  SYNCS.PHASECHK.TRANS64.TRYWAIT P2, [UR25+0x28038], R5 ;  /* 0x02803805ff0075a7 */ /* 0x000e640008041119 */
[----:B-1----:R-:W-:Y:S05]  /*1fea0*/  @!P2 BRA `(.L_x_368) ;  /* 0x0000003800d8a947 */ /* 0x002fea0003800000 */
.L_x_484:
[----:B------:R2:W-:Y:S01]  /*1feb0*/  @!P0 SYNCS.ARRIVE.TRANS64 RZ, [UR25+0x28020], R2 ;  /* 0x02802002ffff89a7 */ /* 0x0005e20008000019 */
[----:B------:R-:W-:Y:S05]  /*1fec0*/  BRA.U !UP2, `(.L_x_369) ;  /* 0x000000010a047547 */ /* 0x000fea000b800000 */
[----:B------:R-:W-:Y:S05]  /*1fed0*/  BPT.TRAP 0x1 ;  /* 0x000000040000795c */ /* 0x000fea0000300000 */
.L_x_369:
[----:B------:R-:W-:Y:S04]  /*1fee0*/  BSSY.RECONVERGENT B0, `(.L_x_370) ;  /* 0x0000003000007945 */ /* 0x000fe80003800200 */
[----:B------:R-:W-:Y:S05]  /*1fef0*/  @P1 BRA `(.L_x_371) ;  /* 0x0000000000041947 */ /* 0x000fea0003800000 */
[----:B------:R-:W-:Y:S05]  /*1ff00*/  BPT.TRAP 0x1 ;  /* 0x000000040000795c */ /* 0x000fea0000300000 */
.L_x_371:
[----:B------:R-:W-:Y:S05]  /*1ff10*/  BSYNC.RECONVERGENT B0 ;  /* 0x0000000000007941 */ /* 0x000fea0003800200 */
.L_x_370:
        /* <DEDUP_REMOVED lines=18> */
[----:B------:R-:W-:-:S02]  /*20040*/  UIADD3 UR4, UPT, UPT, UR4, 0x1, URZ ;  /* 0x0000000104047890 */ /* 0x000fc4000fffe0ff */
[----:B------:R-:W-:Y:S02]  /*20050*/  UIADD3 UR9, UPT, UPT, UR9, 0x4, URZ ;  /* 0x0000000409097890 */ /* 0x000fe4000fffe0ff */
[----:B------:R-:W-:Y:S02]  /*20060*/  UISETP.NE.AND UP1, UPT, UR4, 0x3, UPT ;  /* 0x000000030400788c */ /* 0x000fe4000bf25270 */
[----:B------:R-:W-:Y:S01]  /*20070*/  UIADD3 UR14, UPT, UPT, UR14, 0x4, URZ ;  /* 0x000000040e0e7890 */ /* 0x000fe2000fffe0ff */
[----:B------:R4:W-:Y:S01]  /*20080*/  UTMALDG.4D [UR16], [UR6], desc[UR12] ;  /* 0x00000c10060075b4 */ /* 0x0009e20008019000 */
[----:B------:R-:W-:Y:S02]  /*20090*/  USEL UR5, URZ, 0x1, UP1 ;  /* 0x00000001ff057887 */ /* 0x000fe40008800000 */
[----:B------:R-:W-:Y:S02]  /*200a0*/  USEL UR4, UR4, URZ, UP1 ;  /* 0x000000ff04047287 */ /* 0x000fe40008800000 */
[----:B------:R-:W-:-:S02]  /*200b0*/  UISETP.NE.AND UP1, UPT, UR9, URZ, UPT ;  /* 0x000000ff0900728c */ /* 0x000fc4000bf25270 */
[----:B------:R-:W-:Y:S01]  /*200c0*/  LOP3.LUT R4, R3, UR5, RZ, 0x3c, !PT ;  /* 0x0000000503047c12 */ /* 0x000fe2000f8e3cff */
[----:B------:R-:W-:-:S06]  /*200d0*/  UIADD3 UR35, UPT, UPT, UR35, 0x200, URZ ;  /* 0x0000020023237890 */ /* 0x000fcc000fffe0ff */
[----:B----4-:R-:W-:Y:S06]  /*200e0*/  BRA.U UP1, `(.L_x_372) ;  /* 0xffffffed012c7547 */ /* 0x010fec000b83ffff */
[----:B------:R-:W-:Y:S02]  /*200f0*/  UIADD3 UR5, UPT, UPT, UR14, 0x1, URZ ;  /* 0x000000010e057890 */ /* 0x000fe4000fffe0ff */
.L_x_331:
[----:B------:R-:W-:-:S13]  /*20100*/  ISETP.NE.AND P2, PT, RZ, UR22, PT ;  /* 0x00000016ff007c0c */ /* 0x000fda000bf45270 */
[----:B---3--:R-:W-:Y:S05]  /*20110*/  @!P2 EXIT ;  /* 0x000000000000a94d */ /* 0x008fea0003800000 */
[----:B------:R-:W-:Y:S02]  /*20120*/  UIADD3 UR9, UPT, UPT, -UR22, URZ, URZ ;  /* 0x000000ff16097290 */ /* 0x000fe4000fffe1ff */
[----:B------:R-:W-:-:S12]  /*20130*/  USHF.L.U32 UR27, UR5, 0x7, URZ ;  /* 0x00000007051b7899 */ /* 0x000fd800080006ff */
.L_x_383:
[----:B------:R-:W-:Y:S05]  /*20140*/  BRA.U !UP0, `(.L_x_373) ;  /* 0x0000000108047547 */ /* 0x000fea000b800000 */
[----:B------:R-:W-:Y:S05]  /*20150*/  BPT.TRAP 0x1 ;  /* 0x000000040000795c */ /* 0x000fea0000300000 */
.L_x_373:
[----:B------:R-:W-:Y:S01]  /*20160*/  ULEA UR25, UR4, UR8, 0x3 ;  /* 0x0000000804197291 */ /* 0x000fe2000f8e18ff */
[----:B-1----:R-:W-:Y:S02]  /*20170*/  SHF.L.U32 R3, R4, 0x1f, RZ ;  /* 0x0000001f04037819 */ /* 0x002fe400000006ff */
[----:B--2---:R-:W-:-:S06]  /*20180*/  @!P0 MOV R2, 0x8000 ;  /* 0x0000800000028802 */ /* 0x004fcc0000000f00 */
[----:B------:R-:W1:Y:S02]  /*20190*/  SYNCS.PHASECHK.TRANS64.TRYWAIT P2, [UR25+0x28038], R3 ;  /* 0x02803803ff0075a7 */ /* 0x000e640008041119 */
[----:B-1----:R-:W-:Y:S05]  /*201a0*/  @!P2 BRA `(.L_x_374) ;  /* 0x000000380030a947 */ /* 0x002fea0003800000 */
.L_x_486:
[----:B------:R2:W-:Y:S01]  /*201b0*/  @!P0 SYNCS.ARRIVE.TRANS64 RZ, [UR25+0x28020], R2 ;  /* 0x02802002ffff89a7 */ /* 0x0005e20008000019 */
[----:B------:R-:W-:Y:S05]  /*201c0*/  BRA.U !UP2, `(.L_x_375) ;  /* 0x000000010a047547 */ /* 0x000fea000b800000 */
[----:B------:R-:W-:Y:S05]  /*201d0*/  BPT.TRAP 0x1 ;  /* 0x000000040000795c */ /* 0x000fea0000300000 */
.L_x_375:
[----:B------:R-:W-:Y:S04]  /*201e0*/  BSSY.RECONVERGENT B0, `(.L_x_376) ;  /* 0x0000003000007945 */ /* 0x000fe80003800200 */
[----:B------:R-:W-:Y:S05]  /*201f0*/  @P1 BRA `(.L_x_377) ;  /* 0x0000000000041947 */ /* 0x000fea0003800000 */
[----:B------:R-:W-:Y:S05]  /*20200*/  BPT.TRAP 0x1 ;  /* 0x000000040000795c */ /* 0x000fea0000300000 */
.L_x_377:
[----:B------:R-:W-:Y:S05]  /*20210*/  BSYNC.RECONVERGENT B0 ;  /* 0x0000000000007941 */ /* 0x000fea0003800200 */
.L_x_376:
        /* <DEDUP_REMOVED lines=25> */
.L_x_378:
[----:B------:R-:W-:Y:S01]  /*203b0*/  ULEA UR25, UR4, UR8, 0x3 ;  /* 0x0000000804197291 */ /* 0x000fe2000f8e18ff */
[----:B------:R-:W-:Y:S02]  /*203c0*/  SHF.L.U32 R5, R3, 0x1f, RZ ;  /* 0x0000001f03057819 */ /* 0x000fe400000006ff */
[----:B--2---:R-:W-:-:S06]  /*203d0*/  @!P0 MOV R2, 0x8000 ;  /* 0x0000800000028802 */ /* 0x004fcc0000000f00 */
[----:B------:R-:W1:Y:S02]  /*203e0*/  SYNCS.PHASECHK.TRANS64.TRYWAIT P2, [UR25+0x28038], R5 ;  /* 0x02803805ff0075a7 */ /* 0x000e640008041119 */
[----:B-1----:R-:W-:Y:S05]  /*203f0*/  @!P2 BRA `(.L_x_379) ;  /* 0x0000003400b4a947 */ /* 0x002fea0003800000 */
.L_x_488:
[----:B------:R2:W-:Y:S01]  /*20400*/  @!P0 SYNCS.ARRIVE.TRANS64 RZ, [UR25+0x28020], R2 ;  /* 0x02802002ffff89a7 */ /* 0x0005e20008000019 */
[----:B------:R-:W-:Y:S05]  /*20410*/  BRA.U !UP2, `(.L_x_380) ;  /* 0x000000010a047547 */ /* 0x000fea000b800000 */
[----:B------:R-:W-:Y:S05]  /*20420*/  BPT.TRAP 0x1 ;  /* 0x000000040000795c */ /* 0x000fea0000300000 */
.L_x_380:
[----:B------:R-:W-:Y:S04]  /*20430*/  BSSY.RECONVERGENT B0, `(.L_x_381) ;  /* 0x0000003000007945 */ /* 0x000fe80003800200 */
[----:B------:R-:W-:Y:S05]  /*20440*/  @P1 BRA `(.L_x_382) ;  /* 0x0000000000041947 */ /* 0x000fea0003800000 */
[----:B------:R-:W-:Y:S05]  /*20450*/  BPT.TRAP 0x1 ;  /* 0x000000040000795c */ /* 0x000fea0000300000 */
.L_x_382:
[----:B------:R-:W-:Y:S05]  /*20460*/  BSYNC.RECONVERGENT B0 ;  /* 0x0000000000007941 */ /* 0x000fea0003800200 */
.L_x_381:
        /* <DEDUP_REMOVED lines=19> */
[----:B------:R-:W-:Y:S01]  /*205a0*/  UISETP.NE.AND UP1, UPT, UR4, 0x3, UPT ;  /* 0x000000030400788c */ /* 0x000fe2000bf25270 */
[----:B------:R4:W-:Y:S03]  /*205b0*/  UTMALDG.4D [UR16], [UR6], desc[UR12] ;  /* 0x00000c10060075b4 */ /* 0x0009e60008019000 */
[----:B------:R-:W-:Y:S02]  /*205c0*/  USEL UR5, URZ, 0x1, UP1 ;  /* 0x00000001ff057887 */ /* 0x000fe40008800000 */
[----:B------:R-:W-:Y:S02]  /*205d0*/  USEL UR4, UR4, URZ, UP1 ;  /* 0x000000ff04047287 */ /* 0x000fe40008800000 */
[----:B------:R-:W-:-:S02]  /*205e0*/  UISETP.NE.AND UP1, UPT, UR9, URZ, UPT ;  /* 0x000000ff0900728c */ /* 0x000fc4000bf25270 */
[----:B------:R-:W-:Y:S01]  /*205f0*/  LOP3.LUT R4, R3, UR5, RZ, 0x3c, !PT ;  /* 0x0000000503047c12 */ /* 0x000fe2000f8e3cff */
[----:B---3--:R-:W-:-:S06]  /*20600*/  UIADD3 UR27, UPT, UPT, UR27, 0x80, URZ ;  /* 0x000000801b1b7890 */ /* 0x008fcc000fffe0ff */
[----:B----4-:R-:W-:Y:S05]  /*20610*/  BRA.U UP1, `(.L_x_383) ;  /* 0xfffffff901c87547 */ /* 0x010fea000b83ffff */
[----:B------:R-:W-:Y:S05]  /*20620*/  EXIT ;  /* 0x000000000000794d */ /* 0x000fea0003800000 */
.L_x_507:
[----:B------:R-:W-:-:S08]  /*20630*/  NOP ;  /* 0x0000000000007918 */ /* 0x000fd00000000000 */
[----:B------:R-:W1:-:S00]  /*20640*/  USETMAXREG.DEALLOC.CTAPOOL 0x20 ;  /* 0x00000020000079c8 */ /* 0x000e4000080e0500 */
[----:B------:R-:W2:Y:S08]  /*20650*/  S2UR UR26, SR_CTAID.X ;  /* 0x00000000001a79c3 */ /* 0x000eb00000002500 */
[----:B-1----:R-:W1:Y:S01]  /*20660*/  LDC R0, c[0x0][0x380] ;  /* 0x0000e000ff007b82 */ /* 0x002e620000000800 */
[----:B--2---:R-:W-:-:S06]  /*20670*/  USHF.L.U32 UR26, UR26, 0x8, URZ ;  /* 0x000000081a1a7899 */ /* 0x004fcc00080006ff */
[----:B-1----:R-:W-:-:S13]  /*20680*/  ISETP.LE.U32.AND P0, PT, R0, UR26, PT ;  /* 0x0000001a00007c0c */ /* 0x002fda000bf03070 */
[----:B------:R-:W-:Y:S05]  /*20690*/  @P0 EXIT ;  /* 0x000000000000094d */ /* 0x000fea0003800000 */
[----:B------:R-:W1:Y:S01]  /*206a0*/  LDCU UR7, c[0x0][0x38c] ;  /* 0x00007180ff0777ac */ /* 0x000e620008000800 */
[----:B------:R-:W2:Y:S01]  /*206b0*/  S2UR UR8, SR_CTAID.Y ;  /* 0x00000000000879c3 */ /* 0x000ea20000002600 */
[----:B------:R-:W-:Y:S01]  /*206c0*/  ELECT P1, URZ, PT ;  /* 0x0000000000ff782f */ /* 0x000fe20003820000 */
[----:B-1----:R-:W1:Y:S01]  /*206d0*/  I2F.U32.RP R2, UR7 ;  /* 0x0000000700027d06 */ /* 0x002e620008209000 */
[----:B------:R-:W-:-:S07]  /*206e0*/  UISETP.NE.U32.AND UP0, UPT, UR7, URZ, UPT ;  /* 0x000000ff0700728c */ /* 0x000fce000bf05070 */
[----:B-1----:R-:W1:Y:S02]  /*206f0*/  MUFU.RCP R0, R2 ;  /* 0x0000000200007308 */ /* 0x002e640000001000 */
[----:B-1----:R-:W-:-:S06]  /*20700*/  VIADD R0, R0, 0xffffffe ;  /* 0x0ffffffe00007836 */ /* 0x002fcc0000000000 */
[----:B------:R-:W1:Y:S02]  /*20710*/  F2I.FTZ.U32.TRUNC.NTZ R0, R0 ;  /* 0x0000000000007305 */ /* 0x000e64000021f000 */
[----:B-1----:R-:W-:-:S13]  /*20720*/  R2UR UR5, R0 ;  /* 0x00000000000572ca */ /* 0x002fda00000e0000 */
[----:B------:R-:W-:-:S04]  /*20730*/  UIADD3 UR4, UPT, UPT, URZ, -UR5, URZ ;  /* 0x80000005ff047290 */ /* 0x000fc8000fffe0ff */
[----:B------:R-:W-:-:S03]  /*20740*/  UIMAD UR6, UR4, UR7, URZ ;  /* 0x00000007040672a4 */ /* 0x000fc6000f8e02ff */
[----:B------:R-:W-:Y:S02]  /*20750*/  UMOV UR4, URZ ;  /* 0x000000ff00047c82 */ /* 0x000fe40008000000 */
[----:B------:R-:W-:-:S07]  /*20760*/  UIMAD.WIDE.U32 UR4, UR5, UR6, UR4 ;  /* 0x00000006050472a5 */ /* 0x000fce000f8e0004 */
[----:B------:R-:W-:Y:S02]  /*20770*/  UMOV UR4, UR5 ;  /* 0x0000000500047c82 */ /* 0x000fe40008000000 */
[----:B--2---:R-:W-:-:S07]  /*20780*/  UIMAD.WIDE.U32 UR28, UR4, UR8, URZ ;  /* 0x00000008041c72a5 */ /* 0x004fce000f8e00ff */
[----:B------:R-:W-:Y:S02]  /*20790*/  UMOV UR28, UR29 ;  /* 0x0000001d001c7c82 */ /* 0x000fe40008000000 */
[----:B------:R-:W-:Y:S02]  /*207a0*/  UIADD3 UR4, UPT, UPT, -UR28, URZ, URZ ;  /* 0x000000ff1c047290 */ /* 0x000fe4000fffe1ff */
[----:B------:R-:W1:Y:S02]  /*207b0*/  S2UR UR29, SR_CTAID.Z ;  /* 0x00000000001d79c3 */ /* 0x000e640000002700 */
[----:B------:R-:W-:-:S04]  /*207c0*/  UIMAD UR4, UR7, UR4, UR8 ;  /* 0x00000004070472a4 */ /* 0x000fc8000f8e0208 */
[----:B------:R-:W-:-:S11]  /*207d0*/  UISETP.GE.U32.AND UP2, UPT, UR4, UR7, UPT ;  /* 0x000000070400728c */ /* 0x000fd6000bf46070 */
[----:B------:R-:W-:Y:S02]  /*207e0*/  @UP2 UIADD3 UR4, UPT, UPT, UR4, -UR7, URZ ;  /* 0x8000000704042290 */ /* 0x000fe4000fffe0ff */
[----:B------:R-:W-:Y:S02]  /*207f0*/  @UP2 UIADD3 UR28, UPT, UPT, UR28, 0x1, URZ ;  /* 0x000000011c1c2890 */ /* 0x000fe4000fffe0ff */
[----:B------:R-:W-:-:S11]  /*20800*/  UISETP.GE.U32.AND UP1, UPT, UR4, UR7, UPT ;  /* 0x000000070400728c */ /* 0x000fd6000bf26070 */
[----:B------:R-:W-:Y:S02]  /*20810*/  @UP1 UIADD3 UR28, UPT, UPT, UR28, 0x1, URZ ;  /* 0x000000011c1c1890 */ /* 0x000fe4000fffe0ff */
[----:B------:R-:W-:-:S04]  /*20820*/  @!UP0 ULOP3.LUT UR28, URZ, UR7, URZ, 0x33, !UPT ;  /* 0x00000007ff1c8292 */ /* 0x000fc8000f8e33ff */
[----:B------:R-:W-:-:S04]  /*20830*/  UIADD3 UR27, UPT, UPT, -UR28, URZ, URZ ;  /* 0x000000ff1c1b7290 */ /* 0x000fc8000fffe1ff */
[----:B------:R-:W-:Y:S01]  /*20840*/  UIMAD UR27, UR7, UR27, UR8 ;  /* 0x0000001b071b72a4 */ /* 0x000fe2000f8e0208 */
[----:B-1----:R-:W-:Y:S11]  /*20850*/  BRA.U UP6, `(.L_x_384) ;  /* 0x0000000106047547 */ /* 0x002ff6000b800000 */
[----:B------:R-:W-:Y:S05]  /*20860*/  BPT.TRAP 0x1 ;  /* 0x000000040000795c */ /* 0x000fea0000300000 */
.L_x_384:
[----:B------:R-:W1:Y:S01]  /*20870*/  S2UR UR6, SR_CgaCtaId ;  /* 0x00000000000679c3 */ /* 0x000e620000008800 */
[----:B------:R-:W-:Y:S01]  /*20880*/  UMOV UR24, 0x400 ;  /* 0x0000040000187882 */ /* 0x000fe20000000000 */
[----:B------:R-:W-:Y:S01]  /*20890*/  SHF.L.U32 R0, RZ, 0x1f, RZ ;  /* 0x0000001fff007819 */ /* 0x000fe200000006ff */
[----:B-1----:R-:W-:-:S09]  /*208a0*/  ULEA UR24, UR6, UR24, 0x18 ;  /* 0x0000001806187291 */ /* 0x002fd2000f8ec0ff */
[----:B------:R-:W1:Y:S02]  /*208b0*/  SYNCS.PHASECHK.TRANS64.TRYWAIT P0, [UR24+0x280b0], R0 ;  /* 0x0280b000ff0075a7 */ /* 0x000e640008001118 */
[----:B-1----:R-:W-:Y:S05]  /*208c0*/  @!P0 BRA `(.L_x_385) ;  /* 0x0000003000988947 */ /* 0x002fea0003800000 */
.L_x_490:
[----:B------:R-:W-:Y:S04]  /*208d0*/  BSSY.RECONVERGENT B0, `(.L_x_386) ;  /* 0x00000c3000007945 */ /* 0x000fe80003800200 */
[----:B------:R-:W-:Y:S05]  /*208e0*/  @!P1 BRA `(.L_x_387) ;  /* 0x0000000c00049947 */ /* 0x000fea0003800000 */
[----:B------:R-:W2:Y:S01]  /*208f0*/  LDCU.64 UR4, c[0x0][0x348] ;  /* 0x00006900ff0477ac */ /* 0x000ea20008000a00 */
[----:B------:R-:W-:Y:S02]  /*20900*/  UIADD3 UR66, UPT, UPT, UR26, 0x70, URZ ;  /* 0x000000701a427890 */ /* 0x000fe4000fffe0ff */
[----:B------:R-:W-:Y:S02]  /*20910*/  UIADD3 UR64, UPT, UPT, UR24, 0x7000, URZ ;  /* 0x0000700018407890 */ /* 0x000fe4000fffe0ff */
[----:B------:R-:W-:Y:S02]  /*20920*/  UIADD3 UR34, UPT, UPT, UR26, 0x8, URZ ;  /* 0x000000081a227890 */ /* 0x000fe4000fffe0ff */
[----:B------:R-:W-:Y:S01]  /*20930*/  UIADD3 UR32, UPT, UPT, UR24, 0x800, URZ ;  /* 0x0000080018207890 */ /* 0x000fe2000fffe0ff */
[----:B------:R-:W-:Y:S01]  /*20940*/  MOV.SPILL R19, UR66 ;  /* 0x0000004200137c02 */ /* 0x000fe20009000f00 */
[----:B------:R-:W-:Y:S01]  /*20950*/  UIADD3 UR18, UPT, UPT, UR26, 0x10, URZ ;  /* 0x000000101a127890 */ /* 0x000fe2000fffe0ff */
[----:B------:R-:W-:Y:S01]  /*20960*/  MOV.SPILL R18, UR64 ;  /* 0x0000004000127c02 */ /* 0x000fe20009000f00 */
[----:B------:R-:W-:Y:S01]  /*20970*/  UIADD3 UR16, UPT, UPT, UR24, 0x1000, URZ ;  /* 0x0000100018107890 */ /* 0x000fe2000fffe0ff */
[----:B------:R-:W-:Y:S01]  /*20980*/  MOV.SPILL R14, UR34 ;  /* 0x00000022000e7c02 */ /* 0x000fe20009000f00 */
[----:B------:R-:W-:-:S02]  /*20990*/  UIADD3 UR50, UPT, UPT, UR26, 0x18, URZ ;  /* 0x000000181a327890 */ /* 0x000fc4000fffe0ff */
[----:B--2---:R-:W-:Y:S01]  /*209a0*/  UIADD3 UR4, UP0, UPT, UR4, 0x400, URZ ;  /* 0x0000040004047890 */ /* 0x004fe2000ff1e0ff */
[----:B------:R-:W-:Y:S01]  /*209b0*/  MOV.SPILL R9, UR18 ;  /* 0x0000001200097c02 */ /* 0x000fe20009000f00 */
[----:B------:R-:W-:Y:S02]  /*209c0*/  UIADD3 UR48, UPT, UPT, UR24, 0x1800, URZ ;  /* 0x0000180018307890 */ /* 0x000fe4000fffe0ff */
[----:B------:R-:W-:Y:S01]  /*209d0*/  UIADD3.X UR5, UPT, UPT, URZ, UR5, URZ, UP0, !UPT ;  /* 0x00000005ff057290 */ /* 0x000fe200087fe4ff */
[----:B------:R-:W-:Y:S01]  /*209e0*/  MOV.SPILL R2, UR50 ;  /* 0x0000003200027c02 */ /* 0x000fe20009000f00 */
[----:B------:R-:W-:Y:S02]  /*209f0*/  UIADD3 UR64, UPT, UPT, UR24, 0x2000, URZ ;  /* 0x0000200018407890 */ /* 0x000fe4000fffe0ff */
[----:B------:R-:W-:Y:S01]  /*20a00*/  UIADD3 UR66, UPT, UPT, UR26, 0x20, URZ ;  /* 0x000000201a427890 */ /* 0x000fe2000fffe0ff */
[----:B------:R-:W-:Y:S01]  /*20a10*/  UMOV UR25, URZ ;  /* 0x000000ff00197c82 */ /* 0x000fe20008000000 */
[----:B------:R-:W-:Y:S01]  /*20a20*/  UMOV UR35, UR27 ;  /* 0x0000001b00237c82 */ /* 0x000fe20008000000 */
[----:B------:R-:W-:Y:S01]  /*20a30*/  UMOV UR36, UR28 ;  /* 0x0000001c00247c82 */ /* 0x000fe20008000000 */
[----:B------:R-:W-:Y:S01]  /*20a40*/  UMOV UR37, UR29 ;  /* 0x0000001d00257c82 */ /* 0x000fe20008000000 */
[----:B------:R-:W-:Y:S01]  /*20a50*/  UMOV UR33, UR25 ;  /* 0x0000001900217c82 */ /* 0x000fe20008000000 */
[----:B------:R-:W-:Y:S01]  /*20a60*/  UMOV UR19, UR27 ;  /* 0x0000001b00137c82 */ /* 0x000fe20008000000 */
[----:B------:R-:W-:Y:S01]  /*20a70*/  UMOV UR20, UR28 ;  /* 0x0000001c00147c82 */ /* 0x000fe20008000000 */
[----:B------:R-:W-:Y:S01]  /*20a80*/  UMOV UR21, UR29 ;  /* 0x0000001d00157c82 */ /* 0x000fe20008000000 */
[----:B------:R-:W-:Y:S01]  /*20a90*/  UTMASTG.5D [UR24], [UR4] ;  /* 0x00000018040073b5 */ /* 0x000fe20008020000 */
[----:B------:R-:W-:Y:S01]  /*20aa0*/  UMOV UR17, UR25 ;  /* 0x0000001900117c82 */ /* 0x000fe20008000000 */
[----:B------:R-:W-:Y:S01]  /*20ab0*/  UMOV UR51, UR27 ;  /* 0x0000001b00337c82 */ /* 0x000fe20008000000 */
[----:B------:R-:W-:Y:S01]  /*20ac0*/  UMOV UR52, UR28 ;  /* 0x0000001c00347c82 */ /* 0x000fe20008000000 */
[----:B------:R-:W-:Y:S01]  /*20ad0*/  UMOV UR53, UR29 ;  /* 0x0000001d00357c82 */ /* 0x000fe20008000000 */
[----:B------:R-:W-:Y:S01]  /*20ae0*/  UMOV UR49, UR25 ;  /* 0x0000001900317c82 */ /* 0x000fe20008000000 */
[----:B------:R-:W-:Y:S01]  /*20af0*/  UMOV UR67, UR27 ;  /* 0x0000001b00437c82 */ /* 0x000fe20008000000 */
[----:B------:R-:W-:Y:S01]  /*20b00*/  UMOV UR68, UR28 ;  /* 0x0000001c00447c82 */ /* 0x000fe20008000000 */
[----:B------:R2:W-:Y:S01]  /*20b10*/  UTMASTG.5D [UR32], [UR4] ;  /* 0x00000020040073b5 */ /* 0x0005e20008020000 */
[----:B------:R-:W-:Y:S01]  /*20b20*/  UMOV UR69, UR29 ;  /* 0x0000001d00457c82 */ /* 0x000fe20008000000 */
[----:B------:R-:W-:Y:S01]  /*20b30*/  UMOV UR65, UR25 ;  /* 0x0000001900417c82 */ /* 0x000fe20008000000 */
[----:B------:R-:W-:Y:S01]  /*20b40*/  UMOV UR30, UR66 ;  /* 0x00000042001e7c82 */ /* 0x000fe20008000000 */
[----:B------:R-:W-:Y:S01]  /*20b50*/  UIADD3 UR40, UPT, UPT, UR24, 0x400, URZ ;  /* 0x0000040018287890 */ /* 0x000fe2000fffe0ff */
[----:B------:R-:W-:Y:S01]  /*20b60*/  MOV.SPILL R22, UR69 ;  /* 0x0000004500167c02 */ /* 0x000fe20009000f00 */
[----:B------:R-:W-:Y:S01]  /*20b70*/  UIADD3 UR10, UPT, UPT, UR26, 0x40, URZ ;  /* 0x000000401a0a7890 */ /* 0x000fe2000fffe0ff */
[----:B------:R-:W-:Y:S01]  /*20b80*/  MOV.SPILL R21, UR68 ;  /* 0x0000004400157c02 */ /* 0x000fe20009000f00 */
[----:B------:R3:W-:Y:S01]  /*20b90*/  UTMASTG.5D [UR16], [UR4] ;  /* 0x00000010040073b5 */ /* 0x0007e20008020000 */
[----:B------:R-:W-:Y:S01]  /*20ba0*/  UIADD3 UR8, UPT, UPT, UR24, 0x4000, URZ ;  /* 0x0000400018087890 */ /* 0x000fe2000fffe0ff */
[----:B-1----:R-:W-:Y:S01]  /*20bb0*/  MOV.SPILL R3, UR40 ;  /* 0x0000002800037c02 */ /* 0x002fe20009000f00 */
[----:B------:R-:W-:Y:S01]  /*20bc0*/  UMOV UR42, UR26 ;  /* 0x0000001a002a7c82 */ /* 0x000fe20008000000 */
[----:B------:R-:W-:Y:S01]  /*20bd0*/  UIADD3 UR40, UPT, UPT, UR24, 0x5800, URZ ;  /* 0x0000580018287890 */ /* 0x000fe2000fffe0ff */
[----:B------:R-:W-:Y:S01]  /*20be0*/  MOV.SPILL R5, UR42 ;  /* 0x0000002a00057c02 */ /* 0x000fe20009000f00 */
[----:B------:R-:W-:Y:S01]  /*20bf0*/  UIADD3 UR42, UPT, UPT, UR26, 0x58, URZ ;  /* 0x000000581a2a7890 */ /* 0x000fe2000fffe0ff */
[----:B------:R-:W-:Y:S01]  /*20c00*/  MOV.SPILL R20, UR67 ;  /* 0x0000004300147c02 */ /* 0x000fe20009000f00 */
[----:B------:R1:W-:Y:S01]  /*20c10*/  UTMASTG.5D [UR48], [UR4] ;  /* 0x00000030040073b5 */ /* 0x0003e20008020000 */
[----:B------:R-:W-:Y:S01]  /*20c20*/  UMOV UR11, UR27 ;  /* 0x0000001b000b7c82 */ /* 0x000fe20008000000 */
[----:B------:R-:W-:Y:S01]  /*20c30*/  UMOV UR12, UR28 ;  /* 0x0000001c000c7c82 */ /* 0x000fe20008000000 */
[----:B------:R-:W-:Y:S01]  /*20c40*/  UMOV UR13, UR29 ;  /* 0x0000001d000d7c82 */ /* 0x000fe20008000000 */
[----:B------:R-:W-:Y:S01]  /*20c50*/  UMOV UR41, 0x40 ;  /* 0x0000004000297882 */ /* 0x000fe20000000000 */
[----:B------:R-:W-:Y:S01]  /*20c60*/  UMOV UR43, UR27 ;  /* 0x0000001b002b7c82 */ /* 0x000fe20008000000 */
[----:B------:R-:W-:Y:S01]  /*20c70*/  UMOV UR44, UR28 ;  /* 0x0000001c002c7c82 */ /* 0x000fe20008000000 */
[----:B------:R-:W-:Y:S01]  /*20c80*/  UMOV UR45, UR29 ;  /* 0x0000001d002d7c82 */ /* 0x000fe20008000000 */
[----:B------:R4:W-:Y:S01]  /*20c90*/  UTMASTG.5D [UR64], [UR4] ;  /* 0x00000040040073b5 */ /* 0x0009e20008020000 */
[----:B------:R-:W-:Y:S01]  /*20ca0*/  UMOV UR9, UR25 ;  /* 0x0000001900097c82 */ /* 0x000fe20008000000 */
[----:B------:R-:W-:Y:S01]  /*20cb0*/  MOV.SPILL R8, UR45 ;  /* 0x0000002d00087c02 */ /* 0x000fe20009000f00 */
[----:B------:R-:W-:Y:S01]  /*20cc0*/  UMOV UR14, UR42 ;  /* 0x0000002a000e7c82 */ /* 0x000fe20008000000 */
[----:B------:R-:W-:Y:S01]  /*20cd0*/  MOV.SPILL R7, UR44 ;  /* 0x0000002c00077c02 */ /* 0x000fe20009000f00 */
[----:B------:R-:W-:Y:S01]  /*20ce0*/  UIADD3 UR74, UPT, UPT, UR26, 0x68, URZ ;  /* 0x000000681a4a7890 */ /* 0x000fe2000fffe0ff */
[----:B------:R-:W-:Y:S01]  /*20cf0*/  MOV.SPILL R6, UR43 ;  /* 0x0000002b00067c02 */ /* 0x000fe20009000f00 */
[----:B------:R-:W-:Y:S01]  /*20d00*/  UIADD3 UR72, UPT, UPT, UR24, 0x6800, URZ ;  /* 0x0000680018487890 */ /* 0x000fe2000fffe0ff */
[----:B------:R-:W-:Y:S01]  /*20d10*/  MOV.SPILL R4, UR41 ;  /* 0x0000002900047c02 */ /* 0x000fe20009000f00 */
[----:B------:R-:W-:Y:S01]  /*20d20*/  UMOV UR41, UR25 ;  /* 0x0000001900297c82 */ /* 0x000fe20008000000 */
[----:B------:R-:W-:Y:S01]  /*20d30*/  MOV.SPILL R17, UR37 ;  /* 0x0000002500117c02 */ /* 0x000fe20009000f00 */
[----:B------:R-:W-:Y:S01]  /*20d40*/  UIADD3 UR58, UPT, UPT, UR26, 0x78, URZ ;  /* 0x000000781a3a7890 */ /* 0x000fe2000fffe0ff */
[----:B------:R-:W-:Y:S01]  /*20d50*/  MOV.SPILL R16, UR36 ;  /* 0x0000002400107c02 */ /* 0x000fe20009000f00 */
[----:B--2---:R-:W-:Y:S01]  /*20d60*/  UIADD3 UR32, UPT, UPT, UR24, 0xc00, URZ ;  /* 0x00000c0018207890 */ /* 0x004fe2000fffe0ff */
[----:B------:R-:W-:Y:S01]  /*20d70*/  MOV.SPILL R15, UR35 ;  /* 0x00000023000f7c02 */ /* 0x000fe20009000f00 */
[----:B------:R-:W-:Y:S01]  /*20d80*/  UIADD3 UR34, UPT, UPT, UR26, 0x48, URZ ;  /* 0x000000481a227890 */ /* 0x000fe2000fffe0ff */
[----:B------:R-:W-:Y:S01]  /*20d90*/  UMOV UR33, 0x40 ;  /* 0x0000004000217882 */ /* 0x000fe20000000000 */
[----:B------:R-:W-:-:S02]  /*20da0*/  UIADD3 UR56, UPT, UPT, UR24, 0x7800, URZ ;  /* 0x0000780018387890 */ /* 0x000fc4000fffe0ff */
[----:B------:R-:W-:Y:S01]  /*20db0*/  MOV.SPILL R12, UR32 ;  /* 0x00000020000c7c02 */ /* 0x000fe20009000f00 */
[----:B------:R-:W-:Y:S01]  /*20dc0*/  UIADD3 UR32, UPT, UPT, UR24, 0x4800, URZ ;  /* 0x0000480018207890 */ /* 0x000fe2000fffe0ff */
[----:B------:R-:W-:Y:S01]  /*20dd0*/  MOV.SPILL R13, UR33 ;  /* 0x00000021000d7c02 */ /* 0x000fe20009000f00 */
[----:B---3--:R-:W-:Y:S02]  /*20de0*/  UIADD3 UR16, UPT, UPT, UR24, 0x5000, URZ ;  /* 0x0000500018107890 */ /* 0x008fe4000fffe0ff */
[----:B------:R-:W-:Y:S01]  /*20df0*/  UIADD3 UR18, UPT, UPT, UR26, 0x50, URZ ;  /* 0x000000501a127890 */ /* 0x000fe2000fffe0ff */
[----:B------:R-:W-:Y:S01]  /*20e00*/  UMOV UR33, UR25 ;  /* 0x0000001900217c82 */ /* 0x000fe20008000000 */
[----:B------:R-:W-:Y:S01]  /*20e10*/  UMOV UR75, UR27 ;  /* 0x0000001b004b7c82 */ /* 0x000fe20008000000 */
[----:B------:R-:W-:Y:S01]  /*20e20*/  UMOV UR76, UR28 ;  /* 0x0000001c004c7c82 */ /* 0x000fe20008000000 */
[----:B-1----:R-:W-:Y:S02]  /*20e30*/  UIADD3 UR48, UPT, UPT, UR24, 0x6000, URZ ;  /* 0x0000600018307890 */ /* 0x002fe4000fffe0ff */
[----:B------:R-:W-:Y:S01]  /*20e40*/  UIADD3 UR50, UPT, UPT, UR26, 0x60, URZ ;  /* 0x000000601a327890 */ /* 0x000fe2000fffe0ff */
[----:B------:R-:W-:Y:S01]  /*20e50*/  UMOV UR77, UR29 ;  /* 0x0000001d004d7c82 */ /* 0x000fe20008000000 */
[----:B------:R-:W-:Y:S01]  /*20e60*/  UMOV UR73, UR25 ;  /* 0x0000001900497c82 */ /* 0x000fe20008000000 */
[----:B------:R-:W-:Y:S01]  /*20e70*/  UMOV UR59, UR27 ;  /* 0x0000001b003b7c82 */ /* 0x000fe20008000000 */
[----:B------:R-:W-:Y:S01]  /*20e80*/  UMOV UR60, UR28 ;  /* 0x0000001c003c7c82 */ /* 0x000fe20008000000 */
[----:B----4-:R-:W-:-:S02]  /*20e90*/  UIADD3 UR64, UPT, UPT, UR24, 0x2800, URZ ;  /* 0x0000280018407890 */ /* 0x010fc4000fffe0ff */
[----:B------:R-:W-:Y:S01]  /*20ea0*/  UIADD3 UR66, UPT, UPT, UR26, 0x28, URZ ;  /* 0x000000281a427890 */ /* 0x000fe2000fffe0ff */
[----:B------:R-:W-:Y:S01]  /*20eb0*/  UMOV UR7, UR50 ;  /* 0x0000003200077c82 */ /* 0x000fe20008000000 */
[----:B------:R-:W-:Y:S01]  /*20ec0*/  UMOV UR61, UR29 ;  /* 0x0000001d003d7c82 */ /* 0x000fe20008000000 */
[----:B------:R-:W-:-:S04]  /*20ed0*/  UMOV UR57, UR25 ;  /* 0x0000001900397c82 */ /* 0x000fc80008000000 */
[----:B------:R-:W-:Y:S02]  /*20ee0*/  UMOV UR23, UR66 ;  /* 0x0000004200177c82 */ /* 0x000fe40008000000 */
[----:B------:R1:W-:Y:S01]  /*20ef0*/  UTMASTG.5D [UR64], [UR4] ;  /* 0x00000040040073b5 */ /* 0x0003e20008020000 */
[----:B------:R-:W-:-:S04]  /*20f00*/  MOV.SPILL R11, UR23 ;  /* 0x00000017000b7c02 */ /* 0x000fc80009000f00 */
[----:B------:R-:W-:Y:S01]  /*20f10*/  R2UR.FILL UR23, R11 ;  /* 0x000000000b1772ca */ /* 0x000fe200004e0000 */
[----:B-1----:R-:W-:Y:S02]  /*20f20*/  UIADD3 UR64, UPT, UPT, UR24, 0x3000, URZ ;  /* 0x0000300018407890 */ /* 0x002fe4000fffe0ff */
[----:B------:R-:W-:-:S07]  /*20f30*/  UIADD3 UR66, UPT, UPT, UR26, 0x30, URZ ;  /* 0x000000301a427890 */ /* 0x000fce000fffe0ff */
        /* <DEDUP_REMOVED lines=8> */
[----:B------:R2:W-:Y:S01]  /*20fc0*/  UTMASTG.5D [UR8], [UR4] ;  /* 0x00000008040073b5 */ /* 0x0005e20008020000 */
[----:B------:R3:W-:Y:S01]  /*20fd0*/  UTMASTG.5D [UR32], [UR4] ;  /* 0x00000020040073b5 */ /* 0x0007e20008020000 */
[----:B------:R4:W-:Y:S01]  /*20fe0*/  UTMASTG.5D [UR16], [UR4] ;  /* 0x00000010040073b5 */ /* 0x0009e20008020000 */
[----:B------:R5:W-:Y:S01]  /*20ff0*/  UTMASTG.5D [UR40], [UR4] ;  /* 0x00000028040073b5 */ /* 0x000be20008020000 */
[----:B-1----:R-:W-:Y:S02]  /*21000*/  R2UR.FILL UR69, R22 ;  /* 0x00000000164572ca */ /* 0x002fe400004e0000 */
[----:B------:R-:W-:Y:S01]  /*21010*/  R2UR.FILL UR68, R21 ;  /* 0x00000000154472ca */ /* 0x000fe200004e0000 */
[----:B------:R1:W-:Y:S01]  /*21020*/  UTMASTG.5D [UR48], [UR4] ;  /* 0x00000030040073b5 */ /* 0x0003e20008020000 */
[----:B------:R-:W-:-:S02]  /*21030*/  R2UR.FILL UR67, R20 ;  /* 0x00000000144372ca */ /* 0x000fc400004e0000 */
[----:B------:R-:W-:Y:S02]  /*21040*/  R2UR.FILL UR66, R19 ;  /* 0x00000000134272ca */ /* 0x000fe400004e0000 */
[----:B------:R-:W-:Y:S01]  /*21050*/  R2UR.FILL UR64, R18 ;  /* 0x00000000124072ca */ /* 0x000fe200004e0000 */
[----:B--2---:R-:W-:Y:S01]  /*21060*/  UMOV UR8, UR34 ;  /* 0x0000002200087c82 */ /* 0x004fe20008000000 */
[----:B------:R-:W-:Y:S01]  /*21070*/  UMOV UR13, UR18 ;  /* 0x00000012000d7c82 */ /* 0x000fe20008000000 */
[----:B------:R-:W-:Y:S01]  /*21080*/  UTMASTG.5D [UR72], [UR4] ;  /* 0x00000048040073b5 */ /* 0x000fe20008020000 */
[----:B------:R-:W-:Y:S01]  /*21090*/  UMOV UR9, 0x40 ;  /* 0x0000004000097882 */ /* 0x000fe20000000000 */
[----:B---3--:R-:W-:Y:S02]  /*210a0*/  R2UR.FILL UR37, R17 ;  /* 0x00000000112572ca */ /* 0x008fe400004e0000 */
[----:B------:R-:W-:Y:S02]  /*210b0*/  R2UR.FILL UR36, R16 ;  /* 0x00000000102472ca */ /* 0x000fe400004e0000 */
[----:B------:R-:W-:-:S04]  /*210c0*/  R2UR.FILL UR35, R15 ;  /* 0x000000000f2372ca */ /* 0x000fc800004e0000 */
[----:B------:R-:W-:Y:S01]  /*210d0*/  UTMASTG.5D [UR64], [UR4] ;  /* 0x00000040040073b5 */ /* 0x000fe20008020000 */
[----:B------:R-:W-:Y:S02]  /*210e0*/  R2UR.FILL UR34, R14 ;  /* 0x000000000e2272ca */ /* 0x000fe400004e0000 */
[----:B------:R-:W-:Y:S01]  /*210f0*/  R2UR.FILL UR33, R13 ;  /* 0x000000000d2172ca */ /* 0x000fe200004e0000 */
[----:B----4-:R-:W-:Y:S01]  /*21100*/  UIADD3 UR16, UPT, UPT, UR24, 0x1400, URZ ;  /* 0x0000140018107890 */ /* 0x010fe2000fffe0ff */
[----:B------:R-:W-:Y:S01]  /*21110*/  R2UR.FILL UR32, R12 ;  /* 0x000000000c2072ca */ /* 0x000fe200004e0000 */
[----:B------:R-:W-:Y:S01]  /*21120*/  UMOV UR17, 0x40 ;  /* 0x0000004000117882 */ /* 0x000fe20000000000 */
[----:B------:R-:W-:Y:S01]  /*21130*/  R2UR.FILL UR18, R9 ;  /* 0x00000000091272ca */ /* 0x000fe200004e0000 */
[----:B------:R-:W-:Y:S01]  /*21140*/  UTMASTG.5D [UR56], [UR4] ;  /* 0x00000038040073b5 */ /* 0x000fe20008020000 */
[----:B-----5:R-:W-:Y:S02]  /*21150*/  R2UR.FILL UR45, R8 ;  /* 0x00000000082d72ca */ /* 0x020fe400004e0000 */
[----:B------:R-:W-:-:S02]  /*21160*/  R2UR.FILL UR44, R7 ;  /* 0x00000000072c72ca */ /* 0x000fc400004e0000 */
[----:B------:R-:W-:Y:S02]  /*21170*/  R2UR.FILL UR43, R6 ;  /* 0x00000000062b72ca */ /* 0x000fe400004e0000 */
[----:B------:R-:W-:Y:S02]  /*21180*/  R2UR.FILL UR42, R5 ;  /* 0x00000000052a72ca */ /* 0x000fe400004e0000 */
[----:B------:R-:W-:Y:S01]  /*21190*/  R2UR.FILL UR41, R4 ;  /* 0x00000000042972ca */ /* 0x000fe200004e0000 */
[----:B-1----:R-:W-:Y:S01]  /*211a0*/  UIADD3 UR48, UPT, UPT, UR24, 0x1c00, URZ ;  /* 0x00001c0018307890 */ /* 0x002fe2000fffe0ff */
[----:B------:R-:W-:Y:S01]  /*211b0*/  R2UR.FILL UR40, R3 ;  /* 0x00000000032872ca */ /* 0x000fe200004e0000 */
[----:B------:R-:W-:Y:S01]  /*211c0*/  UMOV UR49, 0x40 ;  /* 0x0000004000317882 */ /* 0x000fe20000000000 */
[----:B------:R-:W-:-:S11]  /*211d0*/  R2UR.FILL UR50, R2 ;  /* 0x00000000023272ca */ /* 0x000fd600004e0000 */
[----:B------:R1:W-:Y:S01]  /*211e0*/  UTMASTG.5D [UR40], [UR4] ;  /* 0x00000028040073b5 */ /* 0x0003e20008020000 */
[----:B------:R2:W-:Y:S01]  /*211f0*/  UTMASTG.5D [UR32], [UR4] ;  /* 0x00000020040073b5 */ /* 0x0005e20008020000 */
[----:B------:R3:W-:Y:S01]  /*21200*/  UTMASTG.5D [UR16], [UR4] ;  /* 0x00000010040073b5 */ /* 0x0007e20008020000 */
[----:B------:R4:W-:Y:S01]  /*21210*/  UTMASTG.5D [UR48], [UR4] ;  /* 0x00000030040073b5 */ /* 0x0009e20008020000 */
[----:B-1----:R-:W-:Y:S01]  /*21220*/  UIADD3 UR40, UPT, UPT, UR24, 0x2400, URZ ;  /* 0x0000240018287890 */ /* 0x002fe2000fffe0ff */
[----:B------:R-:W-:Y:S01]  /*21230*/  UMOV UR41, 0x40 ;  /* 0x0000004000297882 */ /* 0x000fe20000000000 */
[----:B------:R-:W-:Y:S01]  /*21240*/  UMOV UR43, UR27 ;  /* 0x0000001b002b7c82 */ /* 0x000fe20008000000 */
[----:B------:R-:W-:Y:S01]  /*21250*/  UMOV UR44, UR28 ;  /* 0x0000001c002c7c82 */ /* 0x000fe20008000000 */
[----:B------:R-:W-:Y:S01]  /*21260*/  UMOV UR45, UR29 ;  /* 0x0000001d002d7c82 */ /* 0x000fe20008000000 */
[----:B------:R-:W-:Y:S01]  /*21270*/  UMOV UR42, UR30 ;  /* 0x0000001e002a7c82 */ /* 0x000fe20008000000 */
[----:B--2---:R-:W-:-:S03]  /*21280*/  UIADD3 UR32, UPT, UPT, UR24, 0x2c00, URZ ;  /* 0x00002c0018207890 */ /* 0x004fc6000fffe0ff */
[----:B------:R1:W-:Y:S01]  /*21290*/  UTMASTG.5D [UR40], [UR4] ;  /* 0x00000028040073b5 */ /* 0x0003e20008020000 */
[----:B------:R-:W-:Y:S01]  /*212a0*/  UMOV UR33, 0x40 ;  /* 0x0000004000217882 */ /* 0x000fe20000000000 */
[----:B------:R-:W-:Y:S01]  /*212b0*/  UMOV UR35, UR27 ;  /* 0x0000001b00237c82 */ /* 0x000fe20008000000 */
[----:B------:R-:W-:Y:S01]  /*212c0*/  UMOV UR36, UR28 ;  /* 0x0000001c00247c82 */ /* 0x000fe20008000000 */
[----:B------:R-:W-:Y:S01]  /*212d0*/  UMOV UR37, UR29 ;  /* 0x0000001d00257c82 */ /* 0x000fe20008000000 */
[----:B------:R-:W-:Y:S01]  /*212e0*/  UMOV UR34, UR23 ;  /* 0x0000001700227c82 */ /* 0x000fe20008000000 */
[----:B---3--:R-:W-:Y:S01]  /*212f0*/  UIADD3 UR16, UPT, UPT, UR24, 0x3400, URZ ;  /* 0x0000340018107890 */ /* 0x008fe2000fffe0ff */
[----:B------:R2:W-:Y:S01]  /*21300*/  UTMASTG.5D [UR32], [UR4] ;  /* 0x00000020040073b5 */ /* 0x0005e20008020000 */
[----:B------:R-:W-:Y:S01]  /*21310*/  UMOV UR18, UR22 ;  /* 0x0000001600127c82 */ /* 0x000fe20008000000 */
[----:B----4-:R-:W-:-:S06]  /*21320*/  UIADD3 UR48, UPT, UPT, UR24, 0x3c00, URZ ;  /* 0x00003c0018307890 */ /* 0x010fcc000fffe0ff */
[----:B------:R3:W-:Y:S01]  /*21330*/  UTMASTG.5D [UR16], [UR4] ;  /* 0x00000010040073b5 */ /* 0x0007e20008020000 */
[----:B------:R-:W-:Y:S02]  /*21340*/  UMOV UR50, UR15 ;  /* 0x0000000f00327c82 */ /* 0x000fe40008000000 */
[----:B------:R-:W-:Y:S01]  /*21350*/  UTMASTG.5D [UR48], [UR4] ;  /* 0x00000030040073b5 */ /* 0x000fe20008020000 */
[----:B-1----:R-:W-:Y:S01]  /*21360*/  UIADD3 UR40, UPT, UPT, UR24, 0x4400, URZ ;  /* 0x0000440018287890 */ /* 0x002fe2000fffe0ff */
[----:B------:R-:W-:Y:S01]  /*21370*/  UMOV UR42, UR10 ;  /* 0x0000000a002a7c82 */ /* 0x000fe20008000000 */
[----:B------:R-:W-:Y:S01]  /*21380*/  UMOV UR10, UR14 ;  /* 0x0000000e000a7c82 */ /* 0x000fe20008000000 */
[----:B--2---:R-:W-:-:S06]  /*21390*/  UIADD3 UR32, UPT, UPT, UR24, 0x4c00, URZ ;  /* 0x00004c0018207890 */ /* 0x004fcc000fffe0ff */
[----:B------:R1:W-:Y:S01]  /*213a0*/  UTMASTG.5D [UR40], [UR4] ;  /* 0x00000028040073b5 */ /* 0x0003e20008020000 */
[----:B------:R-:W-:Y:S01]  /*213b0*/  UMOV UR34, UR8 ;  /* 0x0000000800227c82 */ /* 0x000fe20008000000 */
[----:B------:R-:W-:Y:S02]  /*213c0*/  UIADD3 UR8, UPT, UPT, UR24, 0x5c00, URZ ;  /* 0x00005c0018087890 */ /* 0x000fe4000fffe0ff */
[----:B---3--:R-:W-:Y:S01]  /*213d0*/  UIADD3 UR16, UPT, UPT, UR24, 0x5400, URZ ;  /* 0x0000540018107890 */ /* 0x008fe2000fffe0ff */
[----:B------:R2:W-:Y:S01]  /*213e0*/  UTMASTG.5D [UR32], [UR4] ;  /* 0x00000020040073b5 */ /* 0x0005e20008020000 */
[----:B------:R-:W-:Y:S01]  /*213f0*/  UMOV UR18, UR13 ;  /* 0x0000000d00127c82 */ /* 0x000fe20008000000 */
[----:B------:R-:W-:-:S06]  /*21400*/  UMOV UR13, UR29 ;  /* 0x0000001d000d7c82 */ /* 0x000fcc0008000000 */
[----:B------:R3:W-:Y:S01]  /*21410*/  UTMASTG.5D [UR16], [UR4] ;  /* 0x00000010040073b5 */ /* 0x0007e20008020000 */
[----:B------:R4:W-:Y:S01]  /*21420*/  UTMASTG.5D [UR8], [UR4] ;  /* 0x00000008040073b5 */ /* 0x0009e20008020000 */
[----:B-1----:R-:W-:Y:S01]  /*21430*/  UIADD3 UR40, UPT, UPT, UR24, 0x6400, URZ ;  /* 0x0000640018287890 */ /* 0x002fe2000fffe0ff */
[----:B------:R-:W-:Y:S01]  /*21440*/  UMOV UR42, UR7 ;  /* 0x00000007002a7c82 */ /* 0x000fe20008000000 */
[----:B--2---:R-:W-:-:S07]  /*21450*/  UIADD3 UR32, UPT, UPT, UR24, 0x6c00, URZ ;  /* 0x00006c0018207890 */ /* 0x004fce000fffe0ff */
[----:B------:R2:W-:Y:S01]  /*21460*/  UTMASTG.5D [UR40], [UR4] ;  /* 0x00000028040073b5 */ /* 0x0005e20008020000 */
[----:B------:R-:W-:Y:S01]  /*21470*/  UMOV UR34, UR74 ;  /* 0x0000004a00227c82 */ /* 0x000fe20008000000 */
[----:B---3--:R-:W-:Y:S01]  /*21480*/  UIADD3 UR16, UPT, UPT, UR24, 0x7400, URZ ;  /* 0x0000740018107890 */ /* 0x008fe2000fffe0ff */
[----:B------:R2:W-:Y:S01]  /*21490*/  UTMASTG.5D [UR32], [UR4] ;  /* 0x00000020040073b5 */ /* 0x0005e20008020000 */
[----:B------:R-:W-:Y:S01]  /*214a0*/  UMOV UR18, UR66 ;  /* 0x0000004200127c82 */ /* 0x000fe20008000000 */
[----:B----4-:R-:W-:-:S06]  /*214b0*/  UIADD3 UR8, UPT, UPT, UR24, 0x7c00, URZ ;  /* 0x00007c0018087890 */ /* 0x010fcc000fffe0ff */
[----:B------:R2:W-:Y:S01]  /*214c0*/  UTMASTG.5D [UR16], [UR4] ;  /* 0x00000010040073b5 */ /* 0x0005e20008020000 */
[----:B------:R-:W-:Y:S02]  /*214d0*/  UMOV UR10, UR58 ;  /* 0x0000003a000a7c82 */ /* 0x000fe40008000000 */
[----:B------:R2:W-:Y:S02]  /*214e0*/  UTMASTG.5D [UR8], [UR4] ;  /* 0x00000008040073b5 */ /* 0x0005e40008020000 */
[----:B--2---:R-:W-:Y:S01]  /*214f0*/  NOP ;  /* 0x0000000000007918 */ /* 0x004fe20000000000 */
.L_x_387:
[----:B------:R-:W-:Y:S05]  /*21500*/  BSYNC.RECONVERGENT B0 ;  /* 0x0000000000007941 */ /* 0x000fea0003800200 */
.L_x_386:
[----:B------:R0:W-:Y:S01]  /*21510*/  UTMACMDFLUSH ;  /* 0x00000000000079b7 */ /* 0x0001e20000000000 */
[----:B------:R-:W-:Y:S05]  /*21520*/  BRA.U UP6, `(.L_x_388) ;  /* 0x0000000106047547 */ /* 0x000fea000b800000 */
[----:B------:R-:W-:Y:S05]  /*21530*/  BPT.TRAP 0x1 ;  /* 0x000000040000795c */ /* 0x000fea0000300000 */
.L_x_388:
[----:B------:R-:W2:Y:S02]  /*21540*/  SYNCS.PHASECHK.TRANS64.TRYWAIT P0, [UR24+0x280b8], R0 ;  /* 0x0280b800ff0075a7 */ /* 0x000ea40008001118 */
[----:B--2---:R-:W-:Y:S05]  /*21550*/  @!P0 BRA `(.L_x_389) ;  /* 0x00000024008c8947 */ /* 0x004fea0003800000 */
.L_x_492:
[----:B------:R-:W-:Y:S04]  /*21560*/  BSSY.RECONVERGENT B0, `(.L_x_390) ;  /* 0x00000ea000007945 */ /* 0x000fe80003800200 */
[----:B------:R-:W-:Y:S05]  /*21570*/  @!P1 BRA `(.L_x_391) ;  /* 0x0000000c00a09947 */ /* 0x000fea0003800000 */
[----:B------:R-:W2:Y:S01]  /*21580*/  LDCU.64 UR4, c[0x0][0x348] ;  /* 0x00006900ff0477ac */ /* 0x000ea20008000a00 */
[----:B-1----:R-:W-:Y:S01]  /*21590*/  IMAD.U32 R3, RZ, RZ, UR27 ;  /* 0x0000001bff037e24 */ /* 0x002fe2000f8e00ff */
[----:B------:R-:W-:Y:S01]  /*215a0*/  MOV.SPILL R23, UR29 ;  /* 0x0000001d00177c02 */ /* 0x000fe20009000f00 */
[----:B------:R-:W-:Y:S01]  /*215b0*/  IMAD.U32 R2, RZ, RZ, UR28 ;  /* 0x0000001cff027e24 */ /* 0x000fe2000f8e00ff */
[----:B------:R-:W-:Y:S01]  /*215c0*/  UIADD3 UR66, UPT, UPT, UR26, 0xf0, URZ ;  /* 0x000000f01a427890 */ /* 0x000fe2000fffe0ff */
[----:B------:R-:W-:Y:S01]  /*215d0*/  IMAD.U32 R0, RZ, RZ, UR29 ;  /* 0x0000001dff007e24 */ /* 0x000fe2000f8e00ff */
[----:B------:R-:W-:Y:S01]  /*215e0*/  UIADD3 UR64, UPT, UPT, UR24, 0xf000, URZ ;  /* 0x0000f00018407890 */ /* 0x000fe2000fffe0ff */
[----:B------:R-:W-:Y:S01]  /*215f0*/  IMAD.U32 R6, RZ, RZ, UR27 ;  /* 0x0000001bff067e24 */ /* 0x000fe2000f8e00ff */
[----:B------:R-:W-:Y:S01]  /*21600*/  UIADD3 UR18, UPT, UPT, UR26, 0x80, URZ ;  /* 0x000000801a127890 */ /* 0x000fe2000fffe0ff */
[----:B------:R-:W-:Y:S01]  /*21610*/  IMAD.U32 R5, RZ, RZ, UR28 ;  /* 0x0000001cff057e24 */ /* 0x000fe2000f8e00ff */
[----:B------:R-:W-:Y:S01]  /*21620*/  UIADD3 UR16, UPT, UPT, UR24, 0x8000, URZ ;  /* 0x0000800018107890 */ /* 0x000fe2000fffe0ff */
[----:B------:R-:W-:Y:S01]  /*21630*/  MOV.SPILL R26, UR66 ;  /* 0x00000042001a7c02 */ /* 0x000fe20009000f00 */
[----:B------:R-:W-:Y:S01]  /*21640*/  UIADD3 UR34, UPT, UPT, UR26, 0x88, URZ ;  /* 0x000000881a227890 */ /* 0x000fe2000fffe0ff */
[----:B------:R-:W-:Y:S01]  /*21650*/  MOV.SPILL R25, UR64 ;  /* 0x0000004000197c02 */ /* 0x000fe20009000f00 */
[----:B------:R-:W-:Y:S01]  /*21660*/  UIADD3 UR32, UPT, UPT, UR24, 0x8800, URZ ;  /* 0x0000880018207890 */ /* 0x000fe2000fffe0ff */
[----:B------:R-:W-:Y:S01]  /*21670*/  IMAD.U32 R4, RZ, RZ, UR29 ;  /* 0x0000001dff047e24 */ /* 0x000fe2000f8e00ff */
[----:B------:R-:W-:Y:S01]  /*21680*/  UIADD3 UR58, UPT, UPT, UR26, 0x90, URZ ;  /* 0x000000901a3a7890 */ /* 0x000fe2000fffe0ff */
[----:B------:R-:W-:Y:S01]  /*21690*/  MOV.SPILL R22, UR28 ;  /* 0x0000001c00167c02 */ /* 0x000fe20009000f00 */
[----:B--2---:R-:W-:Y:S01]  /*216a0*/  UIADD3 UR4, UP0, UPT, UR4, 0x400, URZ ;  /* 0x0000040004047890 */ /* 0x004fe2000ff1e0ff */
[----:B------:R-:W-:Y:S01]  /*216b0*/  MOV.SPILL R14, UR34 ;  /* 0x00000022000e7c02 */ /* 0x000fe20009000f00 */
[----:B------:R-:W-:Y:S01]  /*216c0*/  UIADD3 UR56, UPT, UPT, UR24, 0x9000, URZ ;  /* 0x0000900018387890 */ /* 0x000fe2000fffe0ff */
[----:B------:R-:W-:Y:S01]  /*216d0*/  MOV.SPILL R21, UR27 ;  /* 0x0000001b00157c02 */ /* 0x000fe20009000f00 */
[----:B------:R-:W-:Y:S01]  /*216e0*/  UIADD3.X UR5, UPT, UPT, URZ, UR5, URZ, UP0, !UPT ;  /* 0x00000005ff057290 */ /* 0x000fe200087fe4ff */
[----:B------:R-:W-:Y:S01]  /*216f0*/  MOV.SPILL R20, UR26 ;  /* 0x0000001a00147c02 */ /* 0x000fe20009000f00 */
[----:B------:R-:W-:Y:S01]  /*21700*/  UIADD3 UR50, UPT, UPT, UR26, 0x98, URZ ;  /* 0x000000981a327890 */ /* 0x000fe2000fffe0ff */
[----:B------:R-:W-:Y:S01]  /*21710*/  MOV.SPILL R18, UR24 ;  /* 0x0000001800127c02 */ /* 0x000fe20009000f00 */
[----:B------:R-:W-:-:S02]  /*21720*/  UIADD3 UR48, UPT, UPT, UR24, 0x9800, URZ ;  /* 0x0000980018307890 */ /* 0x000fc4000fffe0ff */
[----:B------:R-:W-:Y:S02]  /*21730*/  UIADD3 UR42, UPT, UPT, UR26, 0xa0, URZ ;  /* 0x000000a01a2a7890 */ /* 0x000fe4000fffe0ff */
[----:B------:R-:W-:Y:S01]  /*21740*/  UIADD3 UR40, UPT, UPT, UR24, 0xa000, URZ ;  /* 0x0000a00018287890 */ /* 0x000fe2000fffe0ff */
        /* <DEDUP_REMOVED lines=10> */
[----:B------:R-:W-:Y:S01]  /*217f0*/  UIADD3 UR9, UPT, UPT, UR26, 0xc8, URZ ;  /* 0x000000c81a097890 */ /* 0x000fe2000fffe0ff */
[----:B------:R-:W-:Y:S01]  /*21800*/  UTMASTG.5D [UR16], [UR4] ;  /* 0x00000010040073b5 */ /* 0x000fe20008020000 */
[----:B------:R-:W-:Y:S01]  /*21810*/  UIADD3 UR7, UPT, UPT, UR24, 0xc800, URZ ;  /* 0x0000c80018077890 */ /* 0x000fe2000fffe0ff */
[----:B------:R-:W-:Y:S01]  /*21820*/  MOV.SPILL R17, UR37 ;  /* 0x0000002500117c02 */ /* 0x000fe20009000f00 */
[----:B------:R-:W-:Y:S01]  /*21830*/  UMOV UR33, UR17 ;  /* 0x0000001100217c82 */ /* 0x000fe20008000000 */
        /* <DEDUP_REMOVED lines=18> */
[----:B------:R-:W-:Y:S01]  /*21960*/  IMAD.U32 R10, RZ, RZ, UR9 ;  /* 0x00000009ff0a7e24 */ /* 0x000fe2000f8e00ff */
[----:B------:R-:W-:Y:S01]  /*21970*/  UMOV UR23, UR66 ;  /* 0x0000004200177c82 */ /* 0x000fe20008000000 */
[----:B------:R-:W-:Y:S01]  /*21980*/  IMAD.U32 R8, RZ, RZ, UR7 ;  /* 0x00000007ff087e24 */ /* 0x000fe2000f8e00ff */
[----:B------:R-:W-:Y:S01]  /*21990*/  UIADD3 UR9, UPT, UPT, UR26, 0xd0, URZ ;  /* 0x000000d01a097890 */ /* 0x000fe2000fffe0ff */
[----:B------:R-:W-:Y:S01]  /*219a0*/  MOV.SPILL R29, UR69 ;  /* 0x00000045001d7c02 */ /* 0x000fe20009000f00 */
[----:B------:R3:W-:Y:S01]  /*219b0*/  UTMASTG.5D [UR48], [UR4] ;  /* 0x00000030040073b5 */ /* 0x0007e20008020000 */
[----:B------:R-:W-:Y:S01]  /*219c0*/  UIADD3 UR7, UPT, UPT, UR24, 0xd000, URZ ;  /* 0x0000d00018077890 */ /* 0x000fe2000fffe0ff */
[----:B------:R-:W-:Y:S01]  /*219d0*/  MOV.SPILL R28, UR68 ;  /* 0x00000044001c7c02 */ /* 0x000fe20009000f00 */
[----:B------:R-:W-:Y:S01]  /*219e0*/  UMOV UR30, UR58 ;  /* 0x0000003a001e7c82 */ /* 0x000fe20008000000 */
[----:B------:R-:W-:Y:S01]  /*219f0*/  IMAD.U32 R9, RZ, RZ, UR9 ;  /* 0x00000009ff097e24 */ /* 0x000fe2000f8e00ff */
[----:B------:R-:W-:Y:S01]  /*21a00*/  UIADD3 UR10, UPT, UPT, UR26, 0xc0, URZ ;  /* 0x000000c01a0a7890 */ /* 0x000fe2000fffe0ff */
[----:B------:R-:W-:Y:S01]  /*21a10*/  MOV.SPILL R27, UR67 ;  /* 0x00000043001b7c02 */ /* 0x000fe20009000f00 */
[----:B------:R-:W-:Y:S01]  /*21a20*/  IMAD.U32 R7, RZ, RZ, UR7 ;  /* 0x00000007ff077e24 */ /* 0x000fe2000f8e00ff */
[----:B------:R4:W-:Y:S01]  /*21a30*/  UTMASTG.5D [UR40], [UR4] ;  /* 0x00000028040073b5 */ /* 0x0009e20008020000 */
[----:B------:R-:W-:Y:S01]  /*21a40*/  UIADD3 UR8, UPT, UPT, UR24, 0xc000, URZ ;  /* 0x0000c00018087890 */ /* 0x000fe2000fffe0ff */
[----:B------:R-:W-:Y:S01]  /*21a50*/  MOV.SPILL R24, UR30 ;  /* 0x0000001e00187c02 */ /* 0x000fe20009000f00 */
[----:B------:R-:W-:Y:S01]  /*21a60*/  UMOV UR11, UR27 ;  /* 0x0000001b000b7c82 */ /* 0x000fe20008000000 */
[----:B------:R-:W-:Y:S01]  /*21a70*/  UMOV UR12, UR28 ;  /* 0x0000001c000c7c82 */ /* 0x000fe20008000000 */
[----:B------:R-:W-:Y:S01]  /*21a80*/  UMOV UR13, UR29 ;  /* 0x0000001d000d7c82 */ /* 0x000fe20008000000 */
[----:B------:R-:W-:Y:S01]  /*21a90*/  UIADD3 UR74, UPT, UPT, UR26, 0xe8, URZ ;  /* 0x000000e81a4a7890 */ /* 0x000fe2000fffe0ff */
[----:B------:R-:W-:Y:S01]  /*21aa0*/  MOV.SPILL R16, UR36 ;  /* 0x0000002400107c02 */ /* 0x000fe20009000f00 */
[----:B------:R5:W-:Y:S01]  /*21ab0*/  UTMASTG.5D [UR64], [UR4] ;  /* 0x00000040040073b5 */ /* 0x000be20008020000 */
[----:B------:R-:W-:Y:S01]  /*21ac0*/  UIADD3 UR72, UPT, UPT, UR24, 0xe800, URZ ;  /* 0x0000e80018487890 */ /* 0x000fe2000fffe0ff */
[----:B------:R-:W-:Y:S01]  /*21ad0*/  MOV.SPILL R15, UR35 ;  /* 0x00000023000f7c02 */ /* 0x000fe20009000f00 */
[----:B------:R-:W-:Y:S01]  /*21ae0*/  UMOV UR75, UR27 ;  /* 0x0000001b004b7c82 */ /* 0x000fe20008000000 */
[----:B------:R-:W-:Y:S01]  /*21af0*/  UMOV UR76, UR28 ;  /* 0x0000001c004c7c82 */ /* 0x000fe20008000000 */
[----:B-1----:R-:W-:Y:S01]  /*21b00*/  UIADD3 UR32, UPT, UPT, UR24, 0x8c00, URZ ;  /* 0x00008c0018207890 */ /* 0x002fe2000fffe0ff */
[----:B------:R-:W-:Y:S01]  /*21b10*/  R2UR UR27, R3 ;  /* 0x00000000031b72ca */ /* 0x000fe200000e0000 */
[----:B------:R-:W-:Y:S01]  /*21b20*/  UMOV UR77, UR29 ;  /* 0x0000001d004d7c82 */ /* 0x000fe20008000000 */
[----:B------:R-:W-:Y:S01]  /*21b30*/  UIADD3 UR34, UPT, UPT, UR26, 0xd8, URZ ;  /* 0x000000d81a227890 */ /* 0x000fe2000fffe0ff */
[----:B------:R-:W-:Y:S01]  /*21b40*/  R2UR UR28, R2 ;  /* 0x00000000021c72ca */ /* 0x000fe200000e0000 */
[----:B------:R-:W-:Y:S01]  /*21b50*/  UMOV UR25, UR42 ;  /* 0x0000002a00197c82 */ /* 0x000fe20008000000 */
[----:B------:R-:W-:Y:S01]  /*21b60*/  MOV.SPILL R12, UR32 ;  /* 0x00000020000c7c02 */ /* 0x000fe20009000f00 */
[----:B------:R-:W-:Y:S01]  /*21b70*/  UIADD3 UR32, UPT, UPT, UR24, 0xd800, URZ ;  /* 0x0000d80018207890 */ /* 0x000fe2000fffe0ff */
[----:B------:R-:W-:Y:S01]  /*21b80*/  R2UR UR29, R0 ;  /* 0x00000000001d72ca */ /* 0x000fe200000e0000 */
[----:B--2---:R-:W-:Y:S01]  /*21b90*/  UIADD3 UR58, UPT, UPT, UR26, 0xf8, URZ ;  /* 0x000000f81a3a7890 */ /* 0x004fe2000fffe0ff */
[----:B------:R-:W-:Y:S01]  /*21ba0*/  MOV.SPILL R19, UR25 ;  /* 0x0000001900137c02 */ /* 0x000fe20009000f00 */
[----:B------:R-:W-:Y:S01]  /*21bb0*/  UIADD3 UR56, UPT, UPT, UR24, 0xf800, URZ ;  /* 0x0000f80018387890 */ /* 0x000fe2000fffe0ff */
[----:B------:R-:W-:Y:S01]  /*21bc0*/  R2UR.FILL UR30, R24 ;  /* 0x00000000181e72ca */ /* 0x000fe200004e0000 */
[----:B------:R-:W-:Y:S01]  /*21bd0*/  UMOV UR25, UR17 ;  /* 0x0000001100197c82 */ /* 0x000fe20008000000 */
[----:B------:R-:W-:Y:S01]  /*21be0*/  UMOV UR9, UR17 ;  /* 0x0000001100097c82 */ /* 0x000fe20008000000 */
[----:B------:R-:W-:Y:S01]  /*21bf0*/  MOV.SPILL R2, UR25 ;  /* 0x0000001900027c02 */ /* 0x000fe20009000f00 */
[----:B---3--:R-:W-:-:S02]  /*21c00*/  UIADD3 UR48, UPT, UPT, UR24, 0xe000, URZ ;  /* 0x0000e00018307890 */ /* 0x008fc4000fffe0ff */
[----:B------:R-:W-:Y:S01]  /*21c10*/  UIADD3 UR50, UPT, UPT, UR26, 0xe0, URZ ;  /* 0x000000e01a327890 */ /* 0x000fe2000fffe0ff */
[----:B------:R-:W-:Y:S01]  /*21c20*/  UMOV UR33, 0x40 ;  /* 0x0000004000217882 */ /* 0x000fe20000000000 */
[----:B------:R-:W-:Y:S01]  /*21c30*/  UMOV UR14, UR34 ;  /* 0x00000022000e7c82 */ /* 0x000fe20008000000 */
[----:B------:R-:W-:Y:S01]  /*21c40*/  MOV.SPILL R13, UR33 ;  /* 0x00000021000d7c02 */ /* 0x000fe20009000f00 */
[----:B------:R-:W-:Y:S01]  /*21c50*/  UMOV UR33, UR17 ;  /* 0x0000001100217c82 */ /* 0x000fe20008000000 */
[----:B----4-:R-:W-:Y:S01]  /*21c60*/  UIADD3 UR40, UPT, UPT, UR24, 0x8400, URZ ;  /* 0x0000840018287890 */ /* 0x010fe2000fffe0ff */
[----:B------:R-:W-:Y:S01]  /*21c70*/  UMOV UR73, UR17 ;  /* 0x0000001100497c82 */ /* 0x000fe20008000000 */
[----:B------:R-:W-:Y:S01]  /*21c80*/  UMOV UR7, UR50 ;  /* 0x0000003200077c82 */ /* 0x000fe20008000000 */
[----:B------:R-:W-:Y:S01]  /*21c90*/  UMOV UR41, 0x40 ;  /* 0x0000004000297882 */ /* 0x000fe20000000000 */
[----:B------:R-:W-:Y:S01]  /*21ca0*/  UMOV UR42, UR18 ;  /* 0x00000012002a7c82 */ /* 0x000fe20008000000 */
[----:B------:R-:W-:Y:S01]  /*21cb0*/  UMOV UR17, 0x40 ;  /* 0x0000004000117882 */ /* 0x000fe20000000000 */
[----:B------:R-:W-:Y:S01]  /*21cc0*/  UMOV UR18, UR30 ;  /* 0x0000001e00127c82 */ /* 0x000fe20008000000 */
[----:B-----5:R-:W-:-:S02]  /*21cd0*/  UIADD3 UR64, UPT, UPT, UR24, 0xb000, URZ ;  /* 0x0000b00018407890 */ /* 0x020fc4000fffe0ff */
[----:B------:R-:W-:-:S07]  /*21ce0*/  UIADD3 UR66, UPT, UPT, UR26, 0xb0, URZ ;  /* 0x000000b01a427890 */ /* 0x000fce000fffe0ff */
[----:B------:R-:W-:Y:S02]  /*21cf0*/  UMOV UR22, UR66 ;  /* 0x0000004200167c82 */ /* 0x000fe40008000000 */
[----:B------:R1:W-:Y:S02]  /*21d00*/  UTMASTG.5D [UR64], [UR4] ;  /* 0x00000040040073b5 */ /* 0x0003e40008020000 */
[----:B-1----:R-:W-:Y:S01]  /*21d10*/  UIADD3 UR64, UPT, UPT, UR24, 0xb800, URZ ;  /* 0x0000b80018407890 */ /* 0x002fe2000fffe0ff */
[----:B------:R-:W-:Y:S01]  /*21d20*/  R2UR UR24, R7 ;  /* 0x00000000071872ca */ /* 0x000fe200000e0000 */
[----:B------:R-:W-:Y:S01]  /*21d30*/  UIADD3 UR66, UPT, UPT, UR26, 0xb8, URZ ;  /* 0x000000b81a427890 */ /* 0x000fe2000fffe0ff */
[----:B------:R-:W-:Y:S02]  /*21d40*/  R2UR UR26, R9 ;  /* 0x00000000091a72ca */ /* 0x000fe400000e0000 */
[----:B------:R-:W-:Y:S02]  /*21d50*/  MOV.SPILL R9, UR28 ;  /* 0x0000001c00097c02 */ /* 0x000fe40009000f00 */
[----:B------:R-:W-:-:S02]  /*21d60*/  MOV.SPILL R7, UR27 ;  /* 0x0000001b00077c02 */ /* 0x000fc40009000f00 */
[----:B------:R-:W-:Y:S01]  /*21d70*/  R2UR UR27, R6 ;  /* 0x00000000061b72ca */ /* 0x000fe200000e0000 */
[----:B------:R-:W-:Y:S01]  /*21d80*/  UMOV UR15, UR66 ;  /* 0x00000042000f7c82 */ /* 0x000fe20008000000 */
[----:B------:R1:W-:Y:S01]  /*21d90*/  UTMASTG.5D [UR64], [UR4] ;  /* 0x00000040040073b5 */ /* 0x0003e20008020000 */
[----:B------:R-:W-:Y:S02]  /*21da0*/  R2UR UR28, R5 ;  /* 0x00000000051c72ca */ /* 0x000fe400000e0000 */
[----:B------:R-:W-:Y:S02]  /*21db0*/  MOV.SPILL R0, UR24 ;  /* 0x0000001800007c02 */ /* 0x000fe40009000f00 */
[----:B------:R-:W-:Y:S02]  /*21dc0*/  MOV.SPILL R3, UR26 ;  /* 0x0000001a00037c02 */ /* 0x000fe40009000f00 */
[----:B------:R-:W-:Y:S01]  /*21dd0*/  R2UR UR24, R8 ;  /* 0x00000000081872ca */ /* 0x000fe200000e0000 */
[----:B------:R2:W-:Y:S01]  /*21de0*/  UTMASTG.5D [UR8], [UR4] ;  /* 0x00000008040073b5 */ /* 0x0005e20008020000 */
[----:B------:R-:W-:-:S02]  /*21df0*/  R2UR UR26, R10 ;  /* 0x000000000a1a72ca */ /* 0x000fc400000e0000 */
[----:B-1----:R-:W-:Y:S02]  /*21e00*/  R2UR.FILL UR64, R25 ;  /* 0x00000000194072ca */ /* 0x002fe400004e0000 */
[----:B------:R-:W-:Y:S02]  /*21e10*/  MOV.SPILL R25, UR29 ;  /* 0x0000001d00197c02 */ /* 0x000fe40009000f00 */
[----:B------:R-:W-:Y:S02]  /*21e20*/  R2UR UR29, R4 ;  /* 0x00000000041d72ca */ /* 0x000fe400000e0000 */
[----:B------:R-:W-:-:S05]  /*21e30*/  R2UR.FILL UR69, R29 ;  /* 0x000000001d4572ca */ /* 0x000fca00004e0000 */
[----:B--2---:R-:W-:Y:S01]  /*21e40*/  UMOV UR8, UR26 ;  /* 0x0000001a00087c82 */ /* 0x004fe20008000000 */
[----:B------:R-:W-:Y:S01]  /*21e50*/  R2UR.FILL UR68, R28 ;  /* 0x000000001c4472ca */ /* 0x000fe200004e0000 */
[----:B------:R-:W-:Y:S01]  /*21e60*/  UMOV UR9, 0x40 ;  /* 0x0000004000097882 */ /* 0x000fe20000000000 */
[----:B------:R-:W-:Y:S02]  /*21e70*/  R2UR.FILL UR67, R27 ;  /* 0x000000001b4372ca */ /* 0x000fe400004e0000 */
[----:B------:R-:W-:Y:S01]  /*21e80*/  R2UR.FILL UR66, R26 ;  /* 0x000000001a4272ca */ /* 0x000fe200004e0000 */
[----:B------:R1:W-:Y:S02]  /*21e90*/  UTMASTG.5D [UR24], [UR4] ;  /* 0x00000018040073b5 */ /* 0x0003e40008020000 */
[----:B-1----:R-:W-:Y:S02]  /*21ea0*/  R2UR.FILL UR29, R25 ;  /* 0x00000000191d72ca */ /* 0x002fe400004e0000 */
[----:B------:R-:W-:-:S02]  /*21eb0*/  R2UR.FILL UR28, R9 ;  /* 0x00000000091c72ca */ /* 0x000fc400004e0000 */
[----:B------:R-:W-:Y:S02]  /*21ec0*/  R2UR.FILL UR27, R7 ;  /* 0x00000000071b72ca */ /* 0x000fe400004e0000 */
[----:B------:R-:W-:Y:S02]  /*21ed0*/  R2UR.FILL UR26, R3 ;  /* 0x00000000031a72ca */ /* 0x000fe400004e0000 */
[----:B------:R-:W-:Y:S02]  /*21ee0*/  R2UR.FILL UR25, R2 ;  /* 0x00000000021972ca */ /* 0x000fe400004e0000 */
[----:B------:R-:W-:-:S09]  /*21ef0*/  R2UR.FILL UR24, R0 ;  /* 0x00000000001872ca */ /* 0x000fd200004e0000 */
[----:B------:R-:W-:-:S04]  /*21f00*/  UMOV UR13, UR26 ;  /* 0x0000001a000d7c82 */ /* 0x000fc80008000000 */
[----:B------:R1:W-:Y:S01]  /*21f10*/  UTMASTG.5D [UR24], [UR4] ;  /* 0x00000018040073b5 */ /* 0x0003e20008020000 */
[----:B------:R2:W-:Y:S01]  /*21f20*/  UTMASTG.5D [UR32], [UR4] ;  /* 0x00000020040073b5 */ /* 0x0005e20008020000 */
[----:B------:R3:W-:Y:S01]  /*21f30*/  UTMASTG.5D [UR48], [UR4] ;  /* 0x00000030040073b5 */ /* 0x0007e20008020000 */
[----:B------:R-:W-:Y:S01]  /*21f40*/  UTMASTG.5D [UR72], [UR4] ;  /* 0x00000048040073b5 */ /* 0x000fe20008020000 */
[----:B------:R-:W-:Y:S01]  /*21f50*/  UTMASTG.5D [UR64], [UR4] ;  /* 0x00000040040073b5 */ /* 0x000fe20008020000 */
[----:B-1----:R-:W-:Y:S02]  /*21f60*/  R2UR.FILL UR24, R18 ;  /* 0x00000000121872ca */ /* 0x002fe400004e0000 */
[----:B------:R-:W-:Y:S01]  /*21f70*/  R2UR.FILL UR29, R23 ;  /* 0x00000000171d72ca */ /* 0x000fe200004e0000 */
[----:B------:R-:W-:Y:S01]  /*21f80*/  UTMASTG.5D [UR56], [UR4] ;  /* 0x00000038040073b5 */ /* 0x000fe20008020000 */
[----:B------:R-:W-:Y:S02]  /*21f90*/  R2UR.FILL UR28, R22 ;  /* 0x00000000161c72ca */ /* 0x000fe400004e0000 */
[----:B------:R-:W-:-:S02]  /*21fa0*/  R2UR.FILL UR27, R21 ;  /* 0x00000000151b72ca */ /* 0x000fc400004e0000 */
[----:B--2---:R-:W-:Y:S02]  /*21fb0*/  R2UR.FILL UR37, R17 ;  /* 0x00000000112572ca */ /* 0x004fe400004e0000 */
[----:B------:R-:W-:Y:S01]  /*21fc0*/  R2UR.FILL UR36, R16 ;  /* 0x00000000102472ca */ /* 0x000fe200004e0000 */
[----:B------:R1:W-:Y:S01]  /*21fd0*/  UTMASTG.5D [UR40], [UR4] ;  /* 0x00000028040073b5 */ /* 0x0003e20008020000 */
[----:B------:R-:W-:Y:S01]  /*21fe0*/  R2UR.FILL UR35, R15 ;  /* 0x000000000f2372ca */ /* 0x000fe200004e0000 */
[----:B------:R-:W-:Y:S01]  /*21ff0*/  UIADD3 UR16, UPT, UPT, UR24, 0x9400, URZ ;  /* 0x0000940018107890 */ /* 0x000fe2000fffe0ff */
[----:B------:R-:W-:Y:S01]  /*22000*/  R2UR.FILL UR34, R14 ;  /* 0x000000000e2272ca */ /* 0x000fe200004e0000 */
[----:B------:R-:W-:Y:S01]  /*22010*/  UMOV UR21, UR29 ;  /* 0x0000001d00157c82 */ /* 0x000fe20008000000 */
[----:B------:R-:W-:Y:S01]  /*22020*/  R2UR.FILL UR33, R13 ;  /* 0x000000000d2172ca */ /* 0x000fe200004e0000 */
[----:B------:R-:W-:Y:S01]  /*22030*/  UMOV UR20, UR28 ;  /* 0x0000001c00147c82 */ /* 0x000fe20008000000 */
[----:B------:R-:W-:Y:S01]  /*22040*/  R2UR.FILL UR32, R12 ;  /* 0x000000000c2072ca */ /* 0x000fe200004e0000 */
[----:B------:R-:W-:Y:S01]  /*22050*/  UMOV UR19, UR27 ;  /* 0x0000001b00137c82 */ /* 0x000fe20008000000 */
[----:B------:R-:W-:Y:S01]  /*22060*/  R2UR.FILL UR25, R19 ;  /* 0x00000000131972ca */ /* 0x000fe200004e0000 */
[----:B---3--:R-:W-:Y:S01]  /*22070*/  UIADD3 UR48, UPT, UPT, UR24, 0x9c00, URZ ;  /* 0x00009c0018307890 */ /* 0x008fe2000fffe0ff */
[----:B------:R-:W-:Y:S01]  /*22080*/  R2UR.FILL UR50, R11 ;  /* 0x000000000b3272ca */ /* 0x000fe200004e0000 */
[----:B------:R-:W-:Y:S01]  /*22090*/  UMOV UR49, 0x40 ;  /* 0x0000004000317882 */ /* 0x000fe20000000000 */
[----:B------:R-:W-:Y:S01]  /*220a0*/  UMOV UR51, UR27 ;  /* 0x0000001b00337c82 */ /* 0x000fe20008000000 */
[----:B------:R-:W-:Y:S01]  /*220b0*/  UMOV UR52, UR28 ;  /* 0x0000001c00347c82 */ /* 0x000fe20008000000 */
[----:B------:R-:W-:Y:S01]  /*220c0*/  UMOV UR53, UR29 ;  /* 0x0000001d00357c82 */ /* 0x000fe20008000000 */
[----:B------:R-:W-:Y:S01]  /*220d0*/  UMOV UR11, UR27 ;  /* 0x0000001b000b7c82 */ /* 0x000fe20008000000 */
[----:B------:R-:W-:Y:S01]  /*220e0*/  UMOV UR12, UR28 ;  /* 0x0000001c000c7c82 */ /* 0x000fe20008000000 */
[----:B------:R-:W-:-:S02]  /*220f0*/  R2UR.FILL UR26, R20 ;  /* 0x00000000141a72ca */ /* 0x000fc400004e0000 */
[----:B------:R2:W-:Y:S01]  /*22100*/  UTMASTG.5D [UR32], [UR4] ;  /* 0x00000020040073b5 */ /* 0x0005e20008020000 */
[----:B------:R3:W-:Y:S03]  /*22110*/  UTMASTG.5D [UR16], [UR4] ;  /* 0x00000010040073b5 */ /* 0x0007e60008020000 */
[----:B------:R4:W-:Y:S01]  /*22120*/  UTMASTG.5D [UR48], [UR4] ;  /* 0x00000030040073b5 */ /* 0x0009e20008020000 */
[----:B-1----:R-:W-:Y:S01]  /*22130*/  UIADD3 UR40, UPT, UPT, UR24, 0xa400, URZ ;  /* 0x0000a40018287890 */ /* 0x002fe2000fffe0ff */
[----:B------:R-:W-:Y:S01]  /*22140*/  UMOV UR43, UR27 ;  /* 0x0000001b002b7c82 */ /* 0x000fe20008000000 */
[----:B------:R-:W-:Y:S01]  /*22150*/  UMOV UR44, UR28 ;  /* 0x0000001c002c7c82 */ /* 0x000fe20008000000 */
[----:B------:R-:W-:Y:S01]  /*22160*/  UMOV UR45, UR29 ;  /* 0x0000001d002d7c82 */ /* 0x000fe20008000000 */
[----:B------:R-:W-:-:S05]  /*22170*/  UMOV UR42, UR25 ;  /* 0x00000019002a7c82 */ /* 0x000fca0008000000 */
[----:B------:R1:W-:Y:S01]  /*22180*/  UTMASTG.5D [UR40], [UR4] ;  /* 0x00000028040073b5 */ /* 0x0003e20008020000 */
[----:B--2---:R-:W-:Y:S01]  /*22190*/  UIADD3 UR32, UPT, UPT, UR24, 0xac00, URZ ;  /* 0x0000ac0018207890 */ /* 0x004fe2000fffe0ff */
[----:B------:R-:W-:Y:S01]  /*221a0*/  UMOV UR33, 0x40 ;  /* 0x0000004000217882 */ /* 0x000fe20000000000 */
[----:B------:R-:W-:Y:S01]  /*221b0*/  UMOV UR35, UR27 ;  /* 0x0000001b00237c82 */ /* 0x000fe20008000000 */
[----:B------:R-:W-:Y:S01]  /*221c0*/  UMOV UR36, UR28 ;  /* 0x0000001c00247c82 */ /* 0x000fe20008000000 */
[----:B------:R-:W-:Y:S01]  /*221d0*/  UMOV UR37, UR29 ;  /* 0x0000001d00257c82 */ /* 0x000fe20008000000 */
[----:B------:R-:W-:Y:S01]  /*221e0*/  UMOV UR34, UR23 ;  /* 0x0000001700227c82 */ /* 0x000fe20008000000 */
[----:B---3--:R-:W-:-:S03]  /*221f0*/  UIADD3 UR16, UPT, UPT, UR24, 0xb400, URZ ;  /* 0x0000b40018107890 */ /* 0x008fc6000fffe0ff */
[----:B------:R2:W-:Y:S01]  /*22200*/  UTMASTG.5D [UR32], [UR4] ;  /* 0x00000020040073b5 */ /* 0x0005e20008020000 */
[----:B------:R-:W-:Y:S01]  /*22210*/  UMOV UR18, UR22 ;  /* 0x0000001600127c82 */ /* 0x000fe20008000000 */
[----:B----4-:R-:W-:-:S04]  /*22220*/  UIADD3 UR48, UPT, UPT, UR24, 0xbc00, URZ ;  /* 0x0000bc0018307890 */ /* 0x010fc8000fffe0ff */
[----:B------:R3:W-:Y:S01]  /*22230*/  UTMASTG.5D [UR16], [UR4] ;  /* 0x00000010040073b5 */ /* 0x0007e20008020000 */
[----:B------:R-:W-:-:S04]  /*22240*/  UMOV UR50, UR15 ;  /* 0x0000000f00327c82 */ /* 0x000fc80008000000 */
[----:B------:R-:W-:Y:S01]  /*22250*/  UTMASTG.5D [UR48], [UR4] ;  /* 0x00000030040073b5 */ /* 0x000fe20008020000 */
[----:B-1----:R-:W-:Y:S01]  /*22260*/  UIADD3 UR40, UPT, UPT, UR24, 0xc400, URZ ;  /* 0x0000c40018287890 */ /* 0x002fe2000fffe0ff */
[----:B------:R-:W-:Y:S01]  /*22270*/  UMOV UR42, UR10 ;  /* 0x0000000a002a7c82 */ /* 0x000fe20008000000 */
[----:B------:R-:W-:-:S07]  /*22280*/  UMOV UR10, UR14 ;  /* 0x0000000e000a7c82 */ /* 0x000fce0008000000 */
[----:B------:R1:W-:Y:S01]  /*22290*/  UTMASTG.5D [UR40], [UR4] ;  /* 0x00000028040073b5 */ /* 0x0003e20008020000 */
[----:B--2---:R-:W-:Y:S01]  /*222a0*/  UIADD3 UR32, UPT, UPT, UR24, 0xcc00, URZ ;  /* 0x0000cc0018207890 */ /* 0x004fe2000fffe0ff */
[----:B------:R-:W-:Y:S01]  /*222b0*/  UMOV UR34, UR8 ;  /* 0x0000000800227c82 */ /* 0x000fe20008000000 */
[----:B------:R-:W-:Y:S02]  /*222c0*/  UIADD3 UR8, UPT, UPT, UR24, 0xdc00, URZ ;  /* 0x0000dc0018087890 */ /* 0x000fe4000fffe0ff */
[----:B---3--:R-:W-:-:S05]  /*222d0*/  UIADD3 UR16, UPT, UPT, UR24, 0xd400, URZ ;  /* 0x0000d40018107890 */ /* 0x008fca000fffe0ff */
[----:B------:R2:W-:Y:S01]  /*222e0*/  UTMASTG.5D [UR32], [UR4] ;  /* 0x00000020040073b5 */ /* 0x0005e20008020000 */
[----:B------:R-:W-:Y:S01]  /*222f0*/  UMOV UR18, UR13 ;  /* 0x0000000d00127c82 */ /* 0x000fe20008000000 */
[----:B------:R-:W-:Y:S02]  /*22300*/  UMOV UR13, UR29 ;  /* 0x0000001d000d7c82 */ /* 0x000fe40008000000 */
[----:B------:R3:W-:Y:S01]  /*22310*/  UTMASTG.5D [UR16], [UR4] ;  /* 0x00000010040073b5 */ /* 0x0007e20008020000 */
[----:B------:R4:W-:Y:S01]  /*22320*/  UTMASTG.5D [UR8], [UR4] ;  /* 0x00000008040073b5 */ /* 0x0009e20008020000 */
[----:B-1----:R-:W-:Y:S01]  /*22330*/  UIADD3 UR40, UPT, UPT, UR24, 0xe400, URZ ;  /* 0x0000e40018287890 */ /* 0x002fe2000fffe0ff */
[----:B------:R-:W-:-:S08]  /*22340*/  UMOV UR42, UR7 ;  /* 0x00000007002a7c82 */ /* 0x000fd00008000000 */
[----:B------:R1:W-:Y:S01]  /*22350*/  UTMASTG.5D [UR40], [UR4] ;  /* 0x00000028040073b5 */ /* 0x0003e20008020000 */
[----:B--2---:R-:W-:Y:S01]  /*22360*/  UIADD3 UR32, UPT, UPT, UR24, 0xec00, URZ ;  /* 0x0000ec0018207890 */ /* 0x004fe2000fffe0ff */
[----:B------:R-:W-:Y:S01]  /*22370*/  UMOV UR34, UR74 ;  /* 0x0000004a00227c82 */ /* 0x000fe20008000000 */
[----:B---3--:R-:W-:-:S07]  /*22380*/  UIADD3 UR16, UPT, UPT, UR24, 0xf400, URZ ;  /* 0x0000f40018107890 */ /* 0x008fce000fffe0ff */
[----:B------:R1:W-:Y:S01]  /*22390*/  UTMASTG.5D [UR32], [UR4] ;  /* 0x00000020040073b5 */ /* 0x0003e20008020000 */
[----:B------:R-:W-:Y:S01]  /*223a0*/  UMOV UR18, UR66 ;  /* 0x0000004200127c82 */ /* 0x000fe20008000000 */
[----:B----4-:R-:W-:Y:S01]  /*223b0*/  UIADD3 UR8, UPT, UPT, UR24, 0xfc00, URZ ;  /* 0x0000fc0018087890 */ /* 0x010fe2000fffe0ff */
[----:B------:R1:W-:Y:S01]  /*223c0*/  UTMASTG.5D [UR16], [UR4] ;  /* 0x00000010040073b5 */ /* 0x0003e20008020000 */
[----:B------:R-:W-:-:S07]  /*223d0*/  UMOV UR10, UR58 ;  /* 0x0000003a000a7c82 */ /* 0x000fce0008000000 */
[----:B------:R1:W-:Y:S02]  /*223e0*/  UTMASTG.5D [UR8], [UR4] ;  /* 0x00000008040073b5 */ /* 0x0003e40008020000 */
[----:B-1----:R-:W-:Y:S01]  /*223f0*/  NOP ;  /* 0x0000000000007918 */ /* 0x002fe20000000000 */
.L_x_391:
[----:B------:R-:W-:Y:S05]  /*22400*/  BSYNC.RECONVERGENT B0 ;  /* 0x0000000000007941 */ /* 0x000fea0003800200 */
.L_x_390:
[----:B------:R0:W-:Y:S01]  /*22410*/  UTMACMDFLUSH ;  /* 0x00000000000079b7 */ /* 0x0001e20000000000 */
[----:B------:R-:W-:-:S04]  /*22420*/  DEPBAR.LE SB0, 0x1 ;  /* 0x000080400000791a */ /* 0x000fc80000000000 */
[----:B------:R-:W-:Y:S05]  /*22430*/  BRA.U UP6, `(.L_x_392) ;  /* 0x0000000106047547 */ /* 0x000fea000b800000 */
[----:B------:R-:W-:Y:S05]  /*22440*/  BPT.TRAP 0x1 ;  /* 0x000000040000795c */ /* 0x000fea0000300000 */
.L_x_392:
[----:B------:R-:W-:-:S04]  /*22450*/  UIADD3 UR4, UPT, UPT, UR24, 0x280c0, URZ ;  /* 0x000280c018047890 */ /* 0x000fc8000fffe0ff */
[----:B------:R-:W-:-:S09]  /*22460*/  UPRMT UR4, UR6, 0x654, UR4 ;  /* 0x0000065406047896 */ /* 0x000fd20008000004 */
[----:B------:R-:W-:Y:S01]  /*22470*/  SYNCS.ARRIVE.TRANS64.RED.A1T0 RZ, [UR4], RZ ;  /* 0x000000ffffff79a7 */ /* 0x000fe20008100404 */
[----:B------:R-:W-:-:S04]  /*22480*/  DEPBAR.LE SB0, 0x0 ;  /* 0x000080000000791a */ /* 0x000fc80000000000 */
[----:B------:R-:W-:Y:S05]  /*22490*/  BRA.U UP6, `(.L_x_393) ;  /* 0x0000000106047547 */ /* 0x000fea000b800000 */
[----:B------:R-:W-:Y:S05]  /*224a0*/  BPT.TRAP 0x1 ;  /* 0x000000040000795c */ /* 0x000fea0000300000 */
.L_x_393:
[----:B------:R-:W-:Y:S01]  /*224b0*/  UIADD3 UR4, UPT, UPT, UR24, 0x280c8, URZ ;  /* 0x000280c818047890 */ /* 0x000fe2000fffe0ff */
[----:B------:R-:W-:Y:S02]  /*224c0*/  IMAD.MOV.U32 R2, RZ, RZ, 0xffff ;  /* 0x0000ffffff027424 */ /* 0x000fe400078e00ff */
[----:B-1----:R-:W-:Y:S01]  /*224d0*/  IMAD.MOV.U32 R0, RZ, RZ, 0x1 ;  /* 0x00000001ff007424 */ /* 0x002fe200078e00ff */
[----:B------:R-:W-:-:S09]  /*224e0*/  UPRMT UR4, UR6, 0x654, UR4 ;  /* 0x0000065406047896 */ /* 0x000fd20008000004 */
[----:B------:R-:W-:Y:S01]  /*224f0*/  SYNCS.ARRIVE.TRANS64.RED.A1T0 RZ, [UR4], RZ ;  /* 0x000000ffffff79a7 */ /* 0x000fe20008100404 */
[----:B------:R-:W1:Y:S01]  /*22500*/  LDS R3, [UR24+0x280e0] ;  /* 0x0280e018ff037984 */ /* 0x000e620008000800 */
[----:B------:R-:W-:Y:S02]  /*22510*/  UMOV UR4, 0x40 ;  /* 0x0000004000047882 */ /* 0x000fe40000000000 */
[----:B------:R-:W-:Y:S01]  /*22520*/  ULEA UR5, UR6, UR4, 0x18 ;  /* 0x0000000406057291 */ /* 0x000fe2000f8ec0ff */
[----:B------:R-:W-:-:S08]  /*22530*/  NOP ;  /* 0x0000000000007918 */ /* 0x000fd00000000000 */
[----:B------:R-:W2:Y:S01]  /*22540*/  LDS R5, [UR5+0x14] ;  /* 0x00001405ff057984 */ /* 0x000ea20008000800 */
[----:B-1----:R-:W-:-:S04]  /*22550*/  LOP3.LUT R3, R3, 0xffff, RZ, 0xc0, !PT ;  /* 0x0000ffff03037812 */ /* 0x002fc800078ec0ff */
[----:B------:R-:W-:-:S04]  /*22560*/  SHF.R.U32.HI R3, RZ, 0x5, R3 ;  /* 0x00000005ff037819 */ /* 0x000fc80000011603 */
[-C--:B------:R-:W-:Y:S02]  /*22570*/  SHF.L.U32 R2, R2, R3.reuse, RZ ;  /* 0x0000000302027219 */ /* 0x080fe400000006ff */
[----:B------:R-:W-:Y:S02]  /*22580*/  SHF.L.U32 R0, R0, R3, RZ ;  /* 0x0000000300007219 */ /* 0x000fe400000006ff */
[----:B--2---:R-:W-:-:S04]  /*22590*/  LOP3.LUT R5, R5, R2, RZ, 0xc0, !PT ;  /* 0x0000000205057212 */ /* 0x004fc800078ec0ff */
[----:B------:R-:W-:-:S13]  /*225a0*/  ISETP.NE.AND P0, PT, R5, R2, PT ;  /* 0x000000020500720c */ /* 0x000fda0003f05270 */
[----:B------:R-:W-:Y:S05]  /*225b0*/  @P0 BRA `(.L_x_394) ;  /* 0x00000000005c0947 */ /* 0x000fea0003800000 */
[----:B------:R-:W1:Y:S02]  /*225c0*/  LDS R3, [UR5+0x18] ;  /* 0x00001805ff037984 */ /* 0x000e640008000800 */
[----:B-1----:R-:W-:-:S04]  /*225d0*/  LOP3.LUT R3, R3, R0, RZ, 0xc0, !PT ;  /* 0x0000000003037212 */ /* 0x002fc800078ec0ff */
[----:B------:R-:W-:-:S13]  /*225e0*/  ISETP.NE.AND P0, PT, R3, R0, PT ;  /* 0x000000000300720c */ /* 0x000fda0003f05270 */
[----:B------:R-:W-:Y:S05]  /*225f0*/  @P0 BRA `(.L_x_395) ;  /* 0x0000000000400947 */ /* 0x000fea0003800000 */
[----:B------:R-:W-:Y:S01]  /*22600*/  R2UR UR4, R2 ;  /* 0x00000000020472ca */ /* 0x000fe200000e0000 */
[----:B------:R-:W1:Y:S01]  /*22610*/  S2R R3, SR_LANEID ;  /* 0x0000000000037919 */ /* 0x000e620000000000 */
[----:B------:R-:W-:-:S04]  /*22620*/  LOP3.LUT R4, RZ, R0, RZ, 0x33, !PT ;  /* 0x00000000ff047212 */ /* 0x000fc800078e33ff */
[----:B------:R-:W2:Y:S07]  /*22630*/  REDUX UR7, R4 ;  /* 0x00000000040773c4 */ /* 0x000eae0000000000 */
[----:B------:R-:W-:-:S03]  /*22640*/  ULOP3.LUT UR6, URZ, UR4, URZ, 0x33, !UPT ;  /* 0x00000004ff067292 */ /* 0x000fc6000f8e33ff */
[----:B------:R-:W-:Y:S02]  /*22650*/  VOTEU.ANY UR4, UPT, PT ;  /* 0x0000000000047886 */ /* 0x000fe400038e0100 */
[----:B------:R-:W-:Y:S01]  /*22660*/  UFLO.U32 UR4, UR4 ;  /* 0x00000004000472bd */ /* 0x000fe200080e0000 */
[----:B------:R-:W-:-:S04]  /*22670*/  IMAD.U32 R2, RZ, RZ, UR6 ;  /* 0x00000006ff027e24 */ /* 0x000fc8000f8e00ff */
[----:B------:R-:W3:Y:S02]  /*22680*/  REDUX UR8, R2 ;  /* 0x00000000020873c4 */ /* 0x000ee40000000000 */
[----:B------:R4:W-:Y:S01]  /*22690*/  UTCATOMSWS.AND URZ, UR6 ;  /* 0x0000000600ff79e3 */ /* 0x0009e20008000000 */
[----:B--2---:R-:W-:Y:S01]  /*226a0*/  IMAD.U32 R0, RZ, RZ, UR7 ;  /* 0x00000007ff007e24 */ /* 0x004fe2000f8e00ff */
[----:B-1----:R-:W-:Y:S01]  /*226b0*/  ISETP.EQ.U32.AND P0, PT, R3, UR4, PT ;  /* 0x0000000403007c0c */ /* 0x002fe2000bf02070 */
[----:B---3--:R-:W-:-:S12]  /*226c0*/  IMAD.U32 R3, RZ, RZ, UR8 ;  /* 0x00000008ff037e24 */ /* 0x008fd8000f8e00ff */
[----:B------:R4:W-:Y:S04]  /*226d0*/  @P0 ATOMS.AND RZ, [UR5+0x14], R3 ;  /* 0x00001403ffff098c */ /* 0x0009e8000a800005 */
[----:B------:R4:W-:Y:S01]  /*226e0*/  @P0 ATOMS.AND RZ, [UR5+0x18], R0 ;  /* 0x00001800ffff098c */ /* 0x0009e2000a800005 */
[----:B------:R-:W-:Y:S05]  /*226f0*/  BRA `(.L_x_396) ;  /* 0x0000000000147947 */ /* 0x000fea0003800000 */
.L_x_395:
[----:B------:R-:W-:Y:S02]  /*22700*/  MOV R2, 0x22720 ;  /* 0x0002272000027802 */ /* 0x000fe40000000f00 */
[----:B------:R-:W-:Y:S05]  /*22710*/  CALL.REL.NOINC `($__internal_0_$__cuda_sm10x_tcgen05_guardrail_trap_col_being_dealloced_not_returned_by_alloc) ;  /* 0x0000001400347944 */ /* 0x000fea0003c00000 */
[----:B------:R-:W-:Y:S05]  /*22720*/  BRA `(.L_x_396) ;  /* 0x0000000000087947 */ /* 0x000fea0003800000 */
.L_x_394:
[----:B------:R-:W-:Y:S02]  /*22730*/  MOV R2, 0x22750 ;  /* 0x0002275000027802 */ /* 0x000fe40000000f00 */
[----:B------:R-:W-:Y:S05]  /*22740*/  CALL.REL.NOINC `($__internal_2_$__cuda_sm10x_tcgen05_guardrail_trap_unallocated_columns_being_dealloced) ;  /* 0x0000001400407944 */ /* 0x000fea0003c00000 */
.L_x_396:
[----:B------:R-:W-:Y:S01]  /*22750*/  NOP ;  /* 0x0000000000007918 */ /* 0x000fe20000000000 */
[----:B----4-:R-:W-:Y:S05]  /*22760*/  EXIT ;  /* 0x000000000000794d */ /* 0x010fea0003800000 */
.L_x_35:
[----:B-1----:R-:W-:-:S07]  /*22770*/  MOV R3, UR20 ;  /* 0x0000001400037c02 */ /* 0x002fce0008000f00 */
.L_x_397:
[----:B-1----:R1:W2:Y:S02]  /*22780*/  SYNCS.PHASECHK.TRANS64.TRYWAIT P0, [R3+URZ+0x28000], R6 ;  /* 0x02800006030075a7 */ /* 0x0022a400080011ff */
[----:B--2---:R-:W-:Y:S05]  /*22790*/  @!P0 NANOSLEEP.SYNCS 0x989680 ;  /* 0x009896800000895d */ /* 0x004fea0003900000 */
[----:B------:R-:W2:Y:S02]  /*227a0*/  @!P0 SYNCS.PHASECHK.TRANS64 P0, [R3+URZ+0x28000], R6 ;  /* 0x02800006030085a7 */ /* 0x000ea400080010ff */
[----:B--2---:R-:W-:Y:S05]  /*227b0*/  @!P0 BRA `(.L_x_397) ;  /* 0xfffffffc00f08947 */ /* 0x004fea000383ffff */
[----:B------:R-:W-:Y:S05]  /*227c0*/  BRA `(.L_x_398) ;  /* 0xfffffdf400007947 */ /* 0x000fea000383ffff */
.L_x_37:
[----:B-1----:R-:W-:-:S07]  /*227d0*/  MOV R3, UR20 ;  /* 0x0000001400037c02 */ /* 0x002fce0008000f00 */
.L_x_399:
[----:B-1----:R1:W2:Y:S02]  /*227e0*/  SYNCS.PHASECHK.TRANS64.TRYWAIT P0, [R3+URZ+0x28020], R6 ;  /* 0x02802006030075a7 */ /* 0x0022a400080011ff */
[----:B--2---:R-:W-:Y:S05]  /*227f0*/  @!P0 NANOSLEEP.SYNCS 0x989680 ;  /* 0x009896800000895d */ /* 0x004fea0003900000 */
[----:B------:R-:W2:Y:S02]  /*22800*/  @!P0 SYNCS.PHASECHK.TRANS64 P0, [R3+URZ+0x28020], R6 ;  /* 0x02802006030085a7 */ /* 0x000ea400080010ff */
[----:B--2---:R-:W-:Y:S05]  /*22810*/  @!P0 BRA `(.L_x_399) ;  /* 0xfffffffc00f08947 */ /* 0x004fea000383ffff */
[----:B------:R-:W-:Y:S05]  /*22820*/  BRA `(.L_x_400) ;  /* 0xfffffdf000fc7947 */ /* 0x000fea000383ffff */
.L_x_39:
[----:B------:R-:W-:-:S07]  /*22830*/  MOV R4, UR20 ;  /* 0x0000001400047c02 */ /* 0x000fce0008000f00 */
.L_x_401:
[----:B-1----:R1:W2:Y:S02]  /*22840*/  SYNCS.PHASECHK.TRANS64.TRYWAIT P0, [R4+URZ+0x28058], R5 ;  /* 0x02805805040075a7 */ /* 0x0022a400080011ff */
[----:B--2---:R-:W-:Y:S05]  /*22850*/  @!P0 NANOSLEEP.SYNCS 0x989680 ;  /* 0x009896800000895d */ /* 0x004fea0003900000 */
[----:B------:R-:W2:Y:S02]  /*22860*/  @!P0 SYNCS.PHASECHK.TRANS64 P0, [R4+URZ+0x28058], R5 ;  /* 0x02805805040085a7 */ /* 0x000ea400080010ff */
[----:B--2---:R-:W-:Y:S05]  /*22870*/  @!P0 BRA `(.L_x_401) ;  /* 0xfffffffc00f08947 */ /* 0x004fea000383ffff */
[----:B------:R-:W-:Y:S05]  /*22880*/  BRA `(.L_x_402) ;  /* 0xfffffdf400087947 */ /* 0x000fea000383ffff */
.L_x_43:
[----:B------:R-:W-:-:S07]  /*22890*/  MOV R3, UR20 ;  /* 0x0000001400037c02 */ /* 0x000fce0008000f00 */
.L_x_403:
[----:B--2---:R2:W3:Y:S02]  /*228a0*/  SYNCS.PHASECHK.TRANS64.TRYWAIT P0, [R3+URZ+0x28008], R6 ;  /* 0x02800806030075a7 */ /* 0x0044e400080011ff */
[----:B---3--:R-:W-:Y:S05]  /*228b0*/  @!P0 NANOSLEEP.SYNCS 0x989680 ;  /* 0x009896800000895d */ /* 0x008fea0003900000 */
[----:B------:R-:W3:Y:S02]  /*228c0*/  @!P0 SYNCS.PHASECHK.TRANS64 P0, [R3+URZ+0x28008], R6 ;  /* 0x02800806030085a7 */ /* 0x000ee400080010ff */
[----:B---3--:R-:W-:Y:S05]  /*228d0*/  @!P0 BRA `(.L_x_403) ;  /* 0xfffffffc00f08947 */ /* 0x008fea000383ffff */
[----:B------:R-:W-:Y:S05]  /*228e0*/  BRA `(.L_x_404) ;  /* 0xfffffdf800207947 */ /* 0x000fea000383ffff */
.L_x_45:
[----:B-1----:R-:W-:-:S07]  /*228f0*/  MOV R4, UR20 ;  /* 0x0000001400047c02 */ /* 0x002fce0008000f00 */
.L_x_405:
[----:B-1----:R1:W2:Y:S02]  /*22900*/  SYNCS.PHASECHK.TRANS64.TRYWAIT P0, [R4+URZ+0x28068], R5 ;  /* 0x02806805040075a7 */ /* 0x0022a400080011ff */
[----:B--2---:R-:W-:Y:S05]  /*22910*/  @!P0 NANOSLEEP.SYNCS 0x989680 ;  /* 0x009896800000895d */ /* 0x004fea0003900000 */
[----:B------:R-:W2:Y:S02]  /*22920*/  @!P0 SYNCS.PHASECHK.TRANS64 P0, [R4+URZ+0x28068], R5 ;  /* 0x02806805040085a7 */ /* 0x000ea400080010ff */
[----:B--2---:R-:W-:Y:S05]  /*22930*/  @!P0 BRA `(.L_x_405) ;  /* 0xfffffffc00f08947 */ /* 0x004fea000383ffff */
[----:B------:R-:W-:Y:S05]  /*22940*/  BRA `(.L_x_406) ;  /* 0xfffffdf800287947 */ /* 0x000fea000383ffff */
.L_x_49:
[----:B------:R-:W-:-:S07]  /*22950*/  MOV R3, UR20 ;  /* 0x0000001400037c02 */ /* 0x000fce0008000f00 */
.L_x_407:
[----:B---3--:R3:W4:Y:S02]  /*22960*/  SYNCS.PHASECHK.TRANS64.TRYWAIT P0, [R3+URZ+0x28028], R6 ;  /* 0x02802806030075a7 */ /* 0x00872400080011ff */
[----:B----4-:R-:W-:Y:S05]  /*22970*/  @!P0 NANOSLEEP.SYNCS 0x989680 ;  /* 0x009896800000895d */ /* 0x010fea0003900000 */
[----:B------:R-:W4:Y:S02]  /*22980*/  @!P0 SYNCS.PHASECHK.TRANS64 P0, [R3+URZ+0x28028], R6 ;  /* 0x02802806030085a7 */ /* 0x000f2400080010ff */
[----:B----4-:R-:W-:Y:S05]  /*22990*/  @!P0 BRA `(.L_x_407) ;  /* 0xfffffffc00f08947 */ /* 0x010fea000383ffff */
[----:B------:R-:W-:Y:S05]  /*229a0*/  BRA `(.L_x_408) ;  /* 0xfffffdfc00387947 */ /* 0x000fea000383ffff */
.L_x_51:
[----:B------:R-:W-:-:S07]  /*229b0*/  MOV R0, UR20 ;  /* 0x0000001400007c02 */ /* 0x000fce0008000f00 */
.L_x_409:
[----:B----4-:R4:W1:Y:S02]  /*229c0*/  SYNCS.PHASECHK.TRANS64.TRYWAIT P0, [R0+URZ+0x280a0], R5 ;  /* 0x0280a005000075a7 */ /* 0x01086400080011ff */
[----:B-1----:R-:W-:Y:S05]  /*229d0*/  @!P0 NANOSLEEP.SYNCS 0x989680 ;  /* 0x009896800000895d */ /* 0x002fea0003900000 */
[----:B------:R-:W1:Y:S02]  /*229e0*/  @!P0 SYNCS.PHASECHK.TRANS64 P0, [R0+URZ+0x280a0], R5 ;  /* 0x0280a005000085a7 */ /* 0x000e6400080010ff */
[----:B-1----:R-:W-:Y:S05]  /*229f0*/  @!P0 BRA `(.L_x_409) ;  /* 0xfffffffc00f08947 */ /* 0x002fea000383ffff */
[----:B------:R-:W-:Y:S05]  /*22a00*/  BRA `(.L_x_410) ;  /* 0xfffffdfc00307947 */ /* 0x000fea000383ffff */
.L_x_53:
[----:B---3--:R-:W-:-:S07]  /*22a10*/  MOV R3, UR20 ;  /* 0x0000001400037c02 */ /* 0x008fce0008000f00 */
.L_x_411:
[----:B---3--:R3:W4:Y:S02]  /*22a20*/  SYNCS.PHASECHK.TRANS64.TRYWAIT P0, [R3+URZ+0x28058], R6 ;  /* 0x02805806030075a7 */ /* 0x00872400080011ff */
[----:B----4-:R-:W-:Y:S05]  /*22a30*/  @!P0 NANOSLEEP.SYNCS 0x989680 ;  /* 0x009896800000895d */ /* 0x010fea0003900000 */
[----:B------:R-:W4:Y:S02]  /*22a40*/  @!P0 SYNCS.PHASECHK.TRANS64 P0, [R3+URZ+0x28058], R6 ;  /* 0x02805806030085a7 */ /* 0x000f2400080010ff */
[----:B----4-:R-:W-:Y:S05]  /*22a50*/  @!P0 BRA `(.L_x_411) ;  /* 0xfffffffc00f08947 */ /* 0x010fea000383ffff */
[----:B------:R-:W-:Y:S05]  /*22a60*/  BRA `(.L_x_412) ;  /* 0xfffffdfc00307947 */ /* 0x000fea000383ffff */
.L_x_57:
[----:B------:R-:W-:Y:S07]  /*22a70*/  MOV R3, UR5 ;  /* 0x0000000500037c02 */ /* 0x000fee0008000f00 */
.L_x_413:
[----:B-1----:R1:W2:Y:S02]  /*22a80*/  SYNCS.PHASECHK.TRANS64.TRYWAIT P0, [R3+URZ+0x28020], R4 ;  /* 0x02802004030075a7 */ /* 0x0022a400080011ff */
[----:B--2---:R-:W-:Y:S05]  /*22a90*/  @!P0 NANOSLEEP.SYNCS 0x989680 ;  /* 0x009896800000895d */ /* 0x004fea0003900000 */
[----:B------:R-:W2:Y:S02]  /*22aa0*/  @!P0 SYNCS.PHASECHK.TRANS64 P0, [R3+URZ+0x28020], R4 ;  /* 0x02802004030085a7 */ /* 0x000ea400080010ff */
[----:B--2---:R-:W-:Y:S05]  /*22ab0*/  @!P0 BRA `(.L_x_413) ;  /* 0xfffffffc00f08947 */ /* 0x004fea000383ffff */
[----:B------:R-:W-:Y:S05]  /*22ac0*/  BRA `(.L_x_414) ;  /* 0xfffffe00009c7947 */ /* 0x000fea000383ffff */
.L_x_60:
[----:B------:R-:W-:Y:S07]  /*22ad0*/  MOV R0, UR24 ;  /* 0x0000001800007c02 */ /* 0x000fee0008000f00 */
.L_x_415:
[----:B--2---:R2:W3:Y:S02]  /*22ae0*/  SYNCS.PHASECHK.TRANS64.TRYWAIT P0, [R0+URZ+0x280a8], R3 ;  /* 0x0280a803000075a7 */ /* 0x0044e400080011ff */
[----:B---3--:R-:W-:Y:S05]  /*22af0*/  @!P0 NANOSLEEP.SYNCS 0x989680 ;  /* 0x009896800000895d */ /* 0x008fea0003900000 */
[----:B------:R-:W3:Y:S02]  /*22b00*/  @!P0 SYNCS.PHASECHK.TRANS64 P0, [R0+URZ+0x280a8], R3 ;  /* 0x0280a803000085a7 */ /* 0x000ee400080010ff */
[----:B---3--:R-:W-:Y:S05]  /*22b10*/  @!P0 BRA `(.L_x_415) ;  /* 0xfffffffc00f08947 */ /* 0x008fea000383ffff */
[----:B------:R-:W-:Y:S05]  /*22b20*/  BRA `(.L_x_416) ;  /* 0xfffffe0400d47947 */ /* 0x000fea000383ffff */
.L_x_62:
[----:B------:R-:W-:Y:S07]  /*22b30*/  MOV R0, UR24 ;  /* 0x0000001800007c02 */ /* 0x000fee0008000f00 */
.L_x_417:
[----:B--2---:R2:W3:Y:S02]  /*22b40*/  SYNCS.PHASECHK.TRANS64.TRYWAIT P0, [R0+URZ+0x28068], R9 ;  /* 0x02806809000075a7 */ /* 0x0044e400080011ff */
[----:B---3--:R-:W-:Y:S05]  /*22b50*/  @!P0 NANOSLEEP.SYNCS 0x989680 ;  /* 0x009896800000895d */ /* 0x008fea0003900000 */
[----:B------:R-:W3:Y:S02]  /*22b60*/  @!P0 SYNCS.PHASECHK.TRANS64 P0, [R0+URZ+0x28068], R9 ;  /* 0x02806809000085a7 */ /* 0x000ee400080010ff */
[----:B---3--:R-:W-:Y:S05]  /*22b70*/  @!P0 BRA `(.L_x_417) ;  /* 0xfffffffc00f08947 */ /* 0x008fea000383ffff */
[----:B------:R-:W-:Y:S05]  /*22b80*/  BRA `(.L_x_418) ;  /* 0xfffffe0400d87947 */ /* 0x000fea000383ffff */
.L_x_68:
[----:B------:R-:W-:Y:S07]  /*22b90*/  MOV R0, UR4 ;  /* 0x0000000400007c02 */ /* 0x000fee0008000f00 */
.L_x_419:
[----:B--2---:R2:W3:Y:S02]  /*22ba0*/  SYNCS.PHASECHK.TRANS64.TRYWAIT P0, [R0+URZ+0x28020], R3 ;  /* 0x02802003000075a7 */ /* 0x0044e400080011ff */
[----:B---3--:R-:W-:Y:S05]  /*22bb0*/  @!P0 NANOSLEEP.SYNCS 0x989680 ;  /* 0x009896800000895d */ /* 0x008fea0003900000 */
[----:B------:R-:W3:Y:S02]  /*22bc0*/  @!P0 SYNCS.PHASECHK.TRANS64 P0, [R0+URZ+0x28020], R3 ;  /* 0x02802003000085a7 */ /* 0x000ee400080010ff */
[----:B---3--:R-:W-:Y:S05]  /*22bd0*/  @!P0 BRA `(.L_x_419) ;  /* 0xfffffffc00f08947 */ /* 0x008fea000383ffff */
[----:B------:R-:W-:Y:S05]  /*22be0*/  BRA `(.L_x_420) ;  /* 0xfffffe1000647947 */ /* 0x000fea000383ffff */
.L_x_70:
[----:B------:R-:W-:Y:S07]  /*22bf0*/  MOV R0, UR24 ;  /* 0x0000001800007c02 */ /* 0x000fee0008000f00 */
.L_x_421:
[----:B--2---:R2:W3:Y:S02]  /*22c00*/  SYNCS.PHASECHK.TRANS64.TRYWAIT P0, [R0+URZ+0x280a0], R3 ;  /* 0x0280a003000075a7 */ /* 0x0044e400080011ff */
[----:B---3--:R-:W-:Y:S05]  /*22c10*/  @!P0 NANOSLEEP.SYNCS 0x989680 ;  /* 0x009896800000895d */ /* 0x008fea0003900000 */
[----:B------:R-:W3:Y:S02]  /*22c20*/  @!P0 SYNCS.PHASECHK.TRANS64 P0, [R0+URZ+0x280a0], R3 ;  /* 0x0280a003000085a7 */ /* 0x000ee400080010ff */
[----:B---3--:R-:W-:Y:S05]  /*22c30*/  @!P0 BRA `(.L_x_421) ;  /* 0xfffffffc00f08947 */ /* 0x008fea000383ffff */
[----:B------:R-:W-:Y:S05]  /*22c40*/  BRA `(.L_x_422) ;  /* 0xfffffe1000607947 */ /* 0x000fea000383ffff */
.L_x_72:
[----:B------:R-:W-:Y:S07]  /*22c50*/  MOV R3, UR24 ;  /* 0x0000001800037c02 */ /* 0x000fee0008000f00 */
.L_x_423:
[----:B--2---:R2:W3:Y:S02]  /*22c60*/  SYNCS.PHASECHK.TRANS64.TRYWAIT P0, [R3+URZ+0x28058], R4 ;  /* 0x02805804030075a7 */ /* 0x0044e400080011ff */
[----:B---3--:R-:W-:Y:S05]  /*22c70*/  @!P0 NANOSLEEP.SYNCS 0x989680 ;  /* 0x009896800000895d */ /* 0x008fea0003900000 */
[----:B------:R-:W3:Y:S02]  /*22c80*/  @!P0 SYNCS.PHASECHK.TRANS64 P0, [R3+URZ+0x28058], R4 ;  /* 0x02805804030085a7 */ /* 0x000ee400080010ff */
[----:B---3--:R-:W-:Y:S05]  /*22c90*/  @!P0 BRA `(.L_x_423) ;  /* 0xfffffffc00f08947 */ /* 0x008fea000383ffff */
[----:B------:R-:W-:Y:S05]  /*22ca0*/  BRA `(.L_x_424) ;  /* 0xfffffe1000647947 */ /* 0x000fea000383ffff */
.L_x_80:
[----:B------:R-:W-:-:S07]  /*22cb0*/  MOV R0, UR21 ;  /* 0x0000001500007c02 */ /* 0x000fce0008000f00 */
.L_x_425:
[----:B-1----:R1:W2:Y:S02]  /*22cc0*/  SYNCS.PHASECHK.TRANS64.TRYWAIT P0, [R0+URZ+0x280a8], R3 ;  /* 0x0280a803000075a7 */ /* 0x0022a400080011ff */
[----:B--2---:R-:W-:Y:S05]  /*22cd0*/  @!P0 NANOSLEEP.SYNCS 0x989680 ;  /* 0x009896800000895d */ /* 0x004fea0003900000 */
[----:B------:R-:W2:Y:S02]  /*22ce0*/  @!P0 SYNCS.PHASECHK.TRANS64 P0, [R0+URZ+0x280a8], R3 ;  /* 0x0280a803000085a7 */ /* 0x000ea400080010ff */
[----:B--2---:R-:W-:Y:S05]  /*22cf0*/  @!P0 BRA `(.L_x_425) ;  /* 0xfffffffc00f08947 */ /* 0x004fea000383ffff */
[----:B------:R-:W-:Y:S05]  /*22d00*/  BRA `(.L_x_426) ;  /* 0xfffffe1400fc7947 */ /* 0x000fea000383ffff */
.L_x_82:
[----:B------:R-:W-:-:S07]  /*22d10*/  MOV R0, UR21 ;  /* 0x0000001500007c02 */ /* 0x000fce0008000f00 */
.L_x_427:
[----:B-1----:R1:W2:Y:S02]  /*22d20*/  SYNCS.PHASECHK.TRANS64.TRYWAIT P0, [R0+URZ+0x28068], R7 ;  /* 0x02806807000075a7 */ /* 0x0022a400080011ff */
[----:B--2---:R-:W-:Y:S05]  /*22d30*/  @!P0 NANOSLEEP.SYNCS 0x989680 ;  /* 0x009896800000895d */ /* 0x004fea0003900000 */
[----:B------:R-:W2:Y:S02]  /*22d40*/  @!P0 SYNCS.PHASECHK.TRANS64 P0, [R0+URZ+0x28068], R7 ;  /* 0x02806807000085a7 */ /* 0x000ea400080010ff */
[----:B--2---:R-:W-:Y:S05]  /*22d50*/  @!P0 BRA `(.L_x_427) ;  /* 0xfffffffc00f08947 */ /* 0x004fea000383ffff */
[----:B------:R-:W-:Y:S05]  /*22d60*/  BRA `(.L_x_428) ;  /* 0xfffffe1800007947 */ /* 0x000fea000383ffff */
.L_x_89:
[----:B-1----:R1:W2:Y:S02]  /*22d70*/  SYNCS.PHASECHK.TRANS64.TRYWAIT P0, [R17+URZ+0x280c0], R0 ;  /* 0x0280c000110075a7 */ /* 0x0022a400080011ff */
[----:B--2---:R-:W-:Y:S05]  /*22d80*/  @!P0 NANOSLEEP.SYNCS 0x989680 ;  /* 0x009896800000895d */ /* 0x004fea0003900000 */
[----:B------:R-:W2:Y:S02]  /*22d90*/  @!P0 SYNCS.PHASECHK.TRANS64 P0, [R17+URZ+0x280c0], R0 ;  /* 0x0280c000110085a7 */ /* 0x000ea400080010ff */
[----:B--2---:R-:W-:Y:S05]  /*22da0*/  @!P0 BRA `(.L_x_89) ;  /* 0xfffffffc00f08947 */ /* 0x004fea000383ffff */
[----:B------:R-:W-:Y:S05]  /*22db0*/  BRA `(.L_x_429) ;  /* 0xfffffe1c00a47947 */ /* 0x000fea000383ffff */
.L_x_155:
[----:B--2---:R2:W3:Y:S02]  /*22dc0*/  SYNCS.PHASECHK.TRANS64.TRYWAIT P0, [R17+URZ+0x280c8], R4 ;  /* 0x0280c804110075a7 */ /* 0x0044e400080011ff */
[----:B---3--:R-:W-:Y:S05]  /*22dd0*/  @!P0 NANOSLEEP.SYNCS 0x989680 ;  /* 0x009896800000895d */ /* 0x008fea0003900000 */
[----:B------:R-:W3:Y:S02]  /*22de0*/  @!P0 SYNCS.PHASECHK.TRANS64 P0, [R17+URZ+0x280c8], R4 ;  /* 0x0280c804110085a7 */ /* 0x000ee400080010ff */
[----:B---3--:R-:W-:Y:S05]  /*22df0*/  @!P0 BRA `(.L_x_155) ;  /* 0xfffffffc00f08947 */ /* 0x008fea000383ffff */
[----:B------:R-:W-:Y:S05]  /*22e00*/  BRA `(.L_x_430) ;  /* 0xfffffe7000747947 */ /* 0x000fea000383ffff */
.L_x_160:
[----:B-1----:R-:W-:-:S04]  /*22e10*/  MOV R0, UR36 ;  /* 0x0000002400007c02 */ /* 0x002fc80008000f00 */
[----:B------:R1:W2:Y:S03]  /*22e20*/  SYNCS.PHASECHK.TRANS64.TRYWAIT P0, [R0+URZ+0x28070], R3 ;  /* 0x02807003000075a7 */ /* 0x0002a600080011ff */
[----:B--2---:R-:W-:Y:S05]  /*22e30*/  @!P0 NANOSLEEP.SYNCS 0x989680 ;  /* 0x009896800000895d */ /* 0x004fea0003900000 */
[----:B------:R-:W2:Y:S02]  /*22e40*/  @!P0 SYNCS.PHASECHK.TRANS64 P0, [R0+URZ+0x28070], R3 ;  /* 0x02807003000085a7 */ /* 0x000ea400080010ff */
[----:B--2---:R-:W-:Y:S05]  /*22e50*/  @!P0 BRA `(.L_x_160) ;  /* 0xfffffffc00ec8947 */ /* 0x004fea000383ffff */
[----:B------:R-:W-:Y:S05]  /*22e60*/  BRA `(.L_x_431) ;  /* 0xfffffe7400747947 */ /* 0x000fea000383ffff */
.L_x_163:
[----:B-1----:R-:W-:-:S04]  /*22e70*/  MOV R0, UR36 ;  /* 0x0000002400007c02 */ /* 0x002fc80008000f00 */
[----:B------:R1:W2:Y:S03]  /*22e80*/  SYNCS.PHASECHK.TRANS64.TRYWAIT P0, [R0+URZ+0x28080], R3 ;  /* 0x02808003000075a7 */ /* 0x0002a600080011ff */
[----:B--2---:R-:W-:Y:S05]  /*22e90*/  @!P0 NANOSLEEP.SYNCS 0x989680 ;  /* 0x009896800000895d */ /* 0x004fea0003900000 */
[----:B------:R-:W2:Y:S02]  /*22ea0*/  @!P0 SYNCS.PHASECHK.TRANS64 P0, [R0+URZ+0x28080], R3 ;  /* 0x02808003000085a7 */ /* 0x000ea400080010ff */
[----:B--2---:R-:W-:Y:S05]  /*22eb0*/  @!P0 BRA `(.L_x_163) ;  /* 0xfffffffc00ec8947 */ /* 0x004fea000383ffff */
[----:B------:R-:W-:Y:S05]  /*22ec0*/  BRA `(.L_x_432) ;  /* 0xfffffe74008c7947 */ /* 0x000fea000383ffff */
.L_x_166:
[----:B-1----:R-:W-:-:S04]  /*22ed0*/  MOV R0, UR36 ;  /* 0x0000002400007c02 */ /* 0x002fc80008000f00 */
[----:B------:R1:W2:Y:S03]  /*22ee0*/  SYNCS.PHASECHK.TRANS64.TRYWAIT P0, [R0+URZ+0x28070], R3 ;  /* 0x02807003000075a7 */ /* 0x0002a600080011ff */
[----:B--2---:R-:W-:Y:S05]  /*22ef0*/  @!P0 NANOSLEEP.SYNCS 0x989680 ;  /* 0x009896800000895d */ /* 0x004fea0003900000 */
[----:B------:R-:W2:Y:S02]  /*22f00*/  @!P0 SYNCS.PHASECHK.TRANS64 P0, [R0+URZ+0x28070], R3 ;  /* 0x02807003000085a7 */ /* 0x000ea400080010ff */
[----:B--2---:R-:W-:Y:S05]  /*22f10*/  @!P0 BRA `(.L_x_166) ;  /* 0xfffffffc00ec8947 */ /* 0x004fea000383ffff */
[----:B------:R-:W-:Y:S05]  /*22f20*/  BRA `(.L_x_433) ;  /* 0xfffffe7800487947 */ /* 0x000fea000383ffff */
.L_x_168:
[----:B-1----:R-:W-:-:S04]  /*22f30*/  MOV R0, UR36 ;  /* 0x0000002400007c02 */ /* 0x002fc80008000f00 */
[----:B------:R1:W2:Y:S03]  /*22f40*/  SYNCS.PHASECHK.TRANS64.TRYWAIT P0, [R0+URZ+0x28090], R3 ;  /* 0x02809003000075a7 */ /* 0x0002a600080011ff */
[----:B--2---:R-:W-:Y:S05]  /*22f50*/  @!P0 NANOSLEEP.SYNCS 0x989680 ;  /* 0x009896800000895d */ /* 0x004fea0003900000 */
[----:B------:R-:W2:Y:S02]  /*22f60*/  @!P0 SYNCS.PHASECHK.TRANS64 P0, [R0+URZ+0x28090], R3 ;  /* 0x02809003000085a7 */ /* 0x000ea400080010ff */
[----:B--2---:R-:W-:Y:S05]  /*22f70*/  @!P0 BRA `(.L_x_168) ;  /* 0xfffffffc00ec8947 */ /* 0x004fea000383ffff */
[----:B------:R-:W-:Y:S05]  /*22f80*/  BRA `(.L_x_434) ;  /* 0xfffffe7800887947 */ /* 0x000fea000383ffff */
.L_x_189:
[----:B-1----:R-:W-:-:S04]  /*22f90*/  MOV R0, UR36 ;  /* 0x0000002400007c02 */ /* 0x002fc80008000f00 */
[----:B------:R1:W4:Y:S03]  /*22fa0*/  SYNCS.PHASECHK.TRANS64.TRYWAIT P1, [R0+URZ+0x28080], R3 ;  /* 0x02808003000075a7 */ /* 0x00032600080211ff */
[----:B----4-:R-:W-:Y:S05]  /*22fb0*/  @!P1 NANOSLEEP.SYNCS 0x989680 ;  /* 0x009896800000995d */ /* 0x010fea0003900000 */
[----:B------:R-:W4:Y:S02]  /*22fc0*/  @!P1 SYNCS.PHASECHK.TRANS64 P1, [R0+URZ+0x28080], R3 ;  /* 0x02808003000095a7 */ /* 0x000f2400080210ff */
[----:B----4-:R-:W-:Y:S05]  /*22fd0*/  @!P1 BRA `(.L_x_189) ;  /* 0xfffffffc00ec9947 */ /* 0x010fea000383ffff */
[----:B------:R-:W-:Y:S05]  /*22fe0*/  BRA `(.L_x_435) ;  /* 0xfffffe9400387947 */ /* 0x000fea000383ffff */
.L_x_192:
[----:B-1----:R-:W-:-:S04]  /*22ff0*/  MOV R0, UR36 ;  /* 0x0000002400007c02 */ /* 0x002fc80008000f00 */
[----:B------:R1:W4:Y:S03]  /*23000*/  SYNCS.PHASECHK.TRANS64.TRYWAIT P0, [R0+URZ+0x28098], R3 ;  /* 0x02809803000075a7 */ /* 0x00032600080011ff */
[----:B----4-:R-:W-:Y:S05]  /*23010*/  @!P0 NANOSLEEP.SYNCS 0x989680 ;  /* 0x009896800000895d */ /* 0x010fea0003900000 */
[----:B------:R-:W4:Y:S02]  /*23020*/  @!P0 SYNCS.PHASECHK.TRANS64 P0, [R0+URZ+0x28098], R3 ;  /* 0x02809803000085a7 */ /* 0x000f2400080010ff */
[----:B----4-:R-:W-:Y:S05]  /*23030*/  @!P0 BRA `(.L_x_192) ;  /* 0xfffffffc00ec8947 */ /* 0x010fea000383ffff */
[----:B------:R-:W-:Y:S05]  /*23040*/  BRA `(.L_x_436) ;  /* 0xfffffe9400c07947 */ /* 0x000fea000383ffff */
.L_x_215:
[----:B-1----:R1:W3:Y:S02]  /*23050*/  SYNCS.PHASECHK.TRANS64.TRYWAIT P0, [R26+URZ+0x28070], R3 ;  /* 0x028070031a0075a7 */ /* 0x0022e400080011ff */
[----:B---3--:R-:W-:Y:S05]  /*23060*/  @!P0 NANOSLEEP.SYNCS 0x989680 ;  /* 0x009896800000895d */ /* 0x008fea0003900000 */
[----:B------:R-:W3:Y:S02]  /*23070*/  @!P0 SYNCS.PHASECHK.TRANS64 P0, [R26+URZ+0x28070], R3 ;  /* 0x028070031a0085a7 */ /* 0x000ee400080010ff */
[----:B---3--:R-:W-:Y:S05]  /*23080*/  @!P0 BRA `(.L_x_215) ;  /* 0xfffffffc00f08947 */ /* 0x008fea000383ffff */
[----:B------:R-:W-:Y:S05]  /*23090*/  BRA `(.L_x_437) ;  /* 0xfffffeb000a07947 */ /* 0x000fea000383ffff */
.L_x_218:
[----:B-1----:R1:W3:Y:S02]  /*230a0*/  SYNCS.PHASECHK.TRANS64.TRYWAIT P0, [R26+URZ+0x28090], R3 ;  /* 0x028090031a0075a7 */ /* 0x0022e400080011ff */
[----:B---3--:R-:W-:Y:S05]  /*230b0*/  @!P0 NANOSLEEP.SYNCS 0x989680 ;  /* 0x009896800000895d */ /* 0x008fea0003900000 */
[----:B------:R-:W3:Y:S02]  /*230c0*/  @!P0 SYNCS.PHASECHK.TRANS64 P0, [R26+URZ+0x28090], R3 ;  /* 0x028090031a0085a7 */ /* 0x000ee400080010ff */
[----:B---3--:R-:W-:Y:S05]  /*230d0*/  @!P0 BRA `(.L_x_218) ;  /* 0xfffffffc00f08947 */ /* 0x008fea000383ffff */
[----:B------:R-:W-:Y:S05]  /*230e0*/  BRA `(.L_x_438) ;  /* 0xfffffeb000c07947 */ /* 0x000fea000383ffff */
.L_x_220:
[----:B-1----:R1:W3:Y:S02]  /*230f0*/  SYNCS.PHASECHK.TRANS64.TRYWAIT P0, [R26+URZ+0x280c0], R5 ;  /* 0x0280c0051a0075a7 */ /* 0x0022e400080011ff */
[----:B---3--:R-:W-:Y:S05]  /*23100*/  @!P0 NANOSLEEP.SYNCS 0x989680 ;  /* 0x009896800000895d */ /* 0x008fea0003900000 */
[----:B------:R-:W3:Y:S02]  /*23110*/  @!P0 SYNCS.PHASECHK.TRANS64 P0, [R26+URZ+0x280c0], R5 ;  /* 0x0280c0051a0085a7 */ /* 0x000ee400080010ff */
[----:B---3--:R-:W-:Y:S05]  /*23120*/  @!P0 BRA `(.L_x_220) ;  /* 0xfffffffc00f08947 */ /* 0x008fea000383ffff */
[----:B------:R-:W-:Y:S05]  /*23130*/  BRA `(.L_x_439) ;  /* 0xfffffeb000cc7947 */ /* 0x000fea000383ffff */
.L_x_236:
[----:B------:R1:W1:Y:S02]  /*23140*/  SYNCS.PHASECHK.TRANS64.TRYWAIT P1, [R26+URZ+0x28080], R3 ;  /* 0x028080031a0075a7 */ /* 0x00026400080211ff */
[----:B-1----:R-:W-:Y:S05]  /*23150*/  @!P1 NANOSLEEP.SYNCS 0x989680 ;  /* 0x009896800000995d */ /* 0x002fea0003900000 */
[----:B------:R-:W1:Y:S02]  /*23160*/  @!P1 SYNCS.PHASECHK.TRANS64 P1, [R26+URZ+0x28080], R3 ;  /* 0x028080031a0095a7 */ /* 0x000e6400080210ff */
[----:B-1----:R-:W-:Y:S05]  /*23170*/  @!P1 BRA `(.L_x_236) ;  /* 0xfffffffc00f09947 */ /* 0x002fea000383ffff */
[----:B------:R-:W-:Y:S05]  /*23180*/  BRA `(.L_x_440) ;  /* 0xfffffed000c07947 */ /* 0x000fea000383ffff */
.L_x_240:
[----:B--2---:R2:W1:Y:S02]  /*23190*/  SYNCS.PHASECHK.TRANS64.TRYWAIT P0, [R26+URZ+0x28098], R3 ;  /* 0x028098031a0075a7 */ /* 0x00446400080011ff */
[----:B-1----:R-:W-:Y:S05]  /*231a0*/  @!P0 NANOSLEEP.SYNCS 0x989680 ;  /* 0x009896800000895d */ /* 0x002fea0003900000 */
[----:B------:R-:W1:Y:S02]  /*231b0*/  @!P0 SYNCS.PHASECHK.TRANS64 P0, [R26+URZ+0x28098], R3 ;  /* 0x028098031a0085a7 */ /* 0x000e6400080010ff */
[----:B-1----:R-:W-:Y:S05]  /*231c0*/  @!P0 BRA `(.L_x_240) ;  /* 0xfffffffc00f08947 */ /* 0x002fea000383ffff */
[----:B------:R-:W-:Y:S05]  /*231d0*/  BRA `(.L_x_441) ;  /* 0xfffffed4002c7947 */ /* 0x000fea000383ffff */
.L_x_242:
[----:B--2---:R2:W3:Y:S02]  /*231e0*/  SYNCS.PHASECHK.TRANS64.TRYWAIT P0, [R26+URZ+0x280c8], R3 ;  /* 0x0280c8031a0075a7 */ /* 0x0044e400080011ff */
[----:B---3--:R-:W-:Y:S05]  /*231f0*/  @!P0 NANOSLEEP.SYNCS 0x989680 ;  /* 0x009896800000895d */ /* 0x008fea0003900000 */
[----:B------:R-:W3:Y:S02]  /*23200*/  @!P0 SYNCS.PHASECHK.TRANS64 P0, [R26+URZ+0x280c8], R3 ;  /* 0x0280c8031a0085a7 */ /* 0x000ee400080010ff */
[----:B---3--:R-:W-:Y:S05]  /*23210*/  @!P0 BRA `(.L_x_242) ;  /* 0xfffffffc00f08947 */ /* 0x008fea000383ffff */
[----:B------:R-:W-:Y:S05]  /*23220*/  BRA `(.L_x_442) ;  /* 0xfffffed400387947 */ /* 0x000fea000383ffff */
.L_x_258:
[----:B------:R-:W-:-:S07]  /*23230*/  MOV R0, UR4 ;  /* 0x0000000400007c02 */ /* 0x000fce0008000f00 */
.L_x_443:
[----:B-1----:R1:W2:Y:S02]  /*23240*/  SYNCS.PHASECHK.TRANS64.TRYWAIT P0, [R0+URZ], R3 ;  /* 0x00000003000075a7 */ /* 0x0022a400080011ff */
[----:B--2---:R-:W-:Y:S05]  /*23250*/  @!P0 NANOSLEEP.SYNCS 0x989680 ;  /* 0x009896800000895d */ /* 0x004fea0003900000 */
[----:B------:R-:W2:Y:S02]  /*23260*/  @!P0 SYNCS.PHASECHK.TRANS64 P0, [R0+URZ], R3 ;  /* 0x00000003000085a7 */ /* 0x000ea400080010ff */
[----:B--2---:R-:W-:Y:S05]  /*23270*/  @!P0 BRA `(.L_x_443) ;  /* 0xfffffffc00f08947 */ /* 0x004fea000383ffff */
[----:B------:R-:W-:Y:S05]  /*23280*/  BRA `(.L_x_444) ;  /* 0xfffffef400747947 */ /* 0x000fea000383ffff */
.L_x_261:
[----:B------:R-:W-:-:S07]  /*23290*/  MOV R0, UR4 ;  /* 0x0000000400007c02 */ /* 0x000fce0008000f00 */
.L_x_445:
[----:B-1----:R1:W3:Y:S02]  /*232a0*/  SYNCS.PHASECHK.TRANS64.TRYWAIT P1, [R0+URZ], R3 ;  /* 0x00000003000075a7 */ /* 0x0022e400080211ff */
[----:B---3--:R-:W-:Y:S05]  /*232b0*/  @!P1 NANOSLEEP.SYNCS 0x989680 ;  /* 0x009896800000995d */ /* 0x008fea0003900000 */
[----:B------:R-:W3:Y:S02]  /*232c0*/  @!P1 SYNCS.PHASECHK.TRANS64 P1, [R0+URZ], R3 ;  /* 0x00000003000095a7 */ /* 0x000ee400080210ff */
[----:B---3--:R-:W-:Y:S05]  /*232d0*/  @!P1 BRA `(.L_x_445) ;  /* 0xfffffffc00f09947 */ /* 0x008fea000383ffff */
[----:B------:R-:W-:Y:S05]  /*232e0*/  BRA `(.L_x_446) ;  /* 0xfffffef800187947 */ /* 0x000fea000383ffff */
.L_x_268:
[----:B-1----:R-:W-:-:S04]  /*232f0*/  MOV R4, UR55 ;  /* 0x0000003700047c02 */ /* 0x002fc80008000f00 */
[----:B------:R1:W2:Y:S03]  /*23300*/  SYNCS.PHASECHK.TRANS64.TRYWAIT P5, [R4+URZ+0x280d0], R3 ;  /* 0x0280d003040075a7 */ /* 0x0002a600080a11ff */
[----:B--2---:R-:W-:Y:S05]  /*23310*/  @!P5 NANOSLEEP.SYNCS 0x989680 ;  /* 0x009896800000d95d */ /* 0x004fea0003900000 */
[----:B------:R-:W2:Y:S02]  /*23320*/  @!P5 SYNCS.PHASECHK.TRANS64 P5, [R4+URZ+0x280d0], R3 ;  /* 0x0280d0030400d5a7 */ /* 0x000ea400080a10ff */
[----:B--2---:R-:W-:Y:S05]  /*23330*/  @!P5 BRA `(.L_x_268) ;  /* 0xfffffffc00ecd947 */ /* 0x004fea000383ffff */
[----:B------:R-:W-:Y:S05]  /*23340*/  BRA `(.L_x_447) ;  /* 0xffffff0400547947 */ /* 0x000fea000383ffff */
.L_x_273:
[----:B------:R-:W-:-:S07]  /*23350*/  MOV R5, UR4 ;  /* 0x0000000400057c02 */ /* 0x000fce0008000f00 */
.L_x_448:
[----:B--2---:R2:W4:Y:S02]  /*23360*/  SYNCS.PHASECHK.TRANS64.TRYWAIT P2, [R5+URZ], R0 ;  /* 0x00000000050075a7 */ /* 0x00452400080411ff */
[----:B----4-:R-:W-:Y:S05]  /*23370*/  @!P2 NANOSLEEP.SYNCS 0x989680 ;  /* 0x009896800000a95d */ /* 0x010fea0003900000 */
[----:B------:R-:W4:Y:S02]  /*23380*/  @!P2 SYNCS.PHASECHK.TRANS64 P2, [R5+URZ], R0 ;  /* 0x000000000500a5a7 */ /* 0x000f2400080410ff */
[----:B----4-:R-:W-:Y:S05]  /*23390*/  @!P2 BRA `(.L_x_448) ;  /* 0xfffffffc00f0a947 */ /* 0x010fea000383ffff */
[----:B------:R-:W-:Y:S05]  /*233a0*/  BRA `(.L_x_449) ;  /* 0xffffff3000fc7947 */ /* 0x000fea000383ffff */
.L_x_278:
[----:B------:R-:W-:-:S07]  /*233b0*/  MOV R3, UR4 ;  /* 0x0000000400037c02 */ /* 0x000fce0008000f00 */
.L_x_450:
[----:B-1----:R1:W2:Y:S02]  /*233c0*/  SYNCS.PHASECHK.TRANS64.TRYWAIT P1, [R3+URZ], R0 ;  /* 0x00000000030075a7 */ /* 0x0022a400080211ff */
[----:B--2---:R-:W-:Y:S05]  /*233d0*/  @!P1 NANOSLEEP.SYNCS 0x989680 ;  /* 0x009896800000995d */ /* 0x004fea0003900000 */
[----:B------:R-:W2:Y:S02]  /*233e0*/  @!P1 SYNCS.PHASECHK.TRANS64 P1, [R3+URZ], R0 ;  /* 0x00000000030095a7 */ /* 0x000ea400080210ff */
[----:B--2---:R-:W-:Y:S05]  /*233f0*/  @!P1 BRA `(.L_x_450) ;  /* 0xfffffffc00f09947 */ /* 0x004fea000383ffff */
[----:B------:R-:W-:Y:S05]  /*23400*/  BRA `(.L_x_451) ;  /* 0xffffff3800607947 */ /* 0x000fea000383ffff */
.L_x_283:
[----:B------:R-:W-:-:S07]  /*23410*/  MOV R0, UR4 ;  /* 0x0000000400007c02 */ /* 0x000fce0008000f00 */
.L_x_452:
[----:B-1----:R1:W3:Y:S02]  /*23420*/  SYNCS.PHASECHK.TRANS64.TRYWAIT P1, [R0+URZ], R3 ;  /* 0x00000003000075a7 */ /* 0x0022e400080211ff */
[----:B---3--:R-:W-:Y:S05]  /*23430*/  @!P1 NANOSLEEP.SYNCS 0x989680 ;  /* 0x009896800000995d */ /* 0x008fea0003900000 */
[----:B------:R-:W3:Y:S02]  /*23440*/  @!P1 SYNCS.PHASECHK.TRANS64 P1, [R0+URZ], R3 ;  /* 0x00000003000095a7 */ /* 0x000ee400080210ff */
[----:B---3--:R-:W-:Y:S05]  /*23450*/  @!P1 BRA `(.L_x_452) ;  /* 0xfffffffc00f09947 */ /* 0x008fea000383ffff */
[----:B------:R-:W-:Y:S05]  /*23460*/  BRA `(.L_x_453) ;  /* 0xffffff3c00507947 */ /* 0x000fea000383ffff */
.L_x_290:
[----:B-1----:R-:W-:-:S04]  /*23470*/  MOV R4, UR55 ;  /* 0x0000003700047c02 */ /* 0x002fc80008000f00 */
[----:B------:R1:W4:Y:S03]  /*23480*/  SYNCS.PHASECHK.TRANS64.TRYWAIT P5, [R4+URZ+0x280d0], R3 ;  /* 0x0280d003040075a7 */ /* 0x00032600080a11ff */
[----:B----4-:R-:W-:Y:S05]  /*23490*/  @!P5 NANOSLEEP.SYNCS 0x989680 ;  /* 0x009896800000d95d */ /* 0x010fea0003900000 */
[----:B------:R-:W4:Y:S02]  /*234a0*/  @!P5 SYNCS.PHASECHK.TRANS64 P5, [R4+URZ+0x280d0], R3 ;  /* 0x0280d0030400d5a7 */ /* 0x000f2400080a10ff */
[----:B----4-:R-:W-:Y:S05]  /*234b0*/  @!P5 BRA `(.L_x_290) ;  /* 0xfffffffc00ecd947 */ /* 0x010fea000383ffff */
[----:B------:R-:W-:Y:S05]  /*234c0*/  BRA `(.L_x_454) ;  /* 0xffffff7000a47947 */ /* 0x000fea000383ffff */
.L_x_295:
[----:B------:R-:W-:-:S07]  /*234d0*/  MOV R3, UR4 ;  /* 0x0000000400037c02 */ /* 0x000fce0008000f00 */
.L_x_455:
[----:B--2---:R2:W3:Y:S02]  /*234e0*/  SYNCS.PHASECHK.TRANS64.TRYWAIT P2, [R3+URZ], R0 ;  /* 0x00000000030075a7 */ /* 0x0044e400080411ff */
[----:B---3--:R-:W-:Y:S05]  /*234f0*/  @!P2 NANOSLEEP.SYNCS 0x989680 ;  /* 0x009896800000a95d */ /* 0x008fea0003900000 */
[----:B------:R-:W3:Y:S02]  /*23500*/  @!P2 SYNCS.PHASECHK.TRANS64 P2, [R3+URZ], R0 ;  /* 0x000000000300a5a7 */ /* 0x000ee400080410ff */
[----:B---3--:R-:W-:Y:S05]  /*23510*/  @!P2 BRA `(.L_x_455) ;  /* 0xfffffffc00f0a947 */ /* 0x008fea000383ffff */
[----:B------:R-:W-:Y:S05]  /*23520*/  BRA `(.L_x_456) ;  /* 0xffffffa0004c7947 */ /* 0x000fea000383ffff */
.L_x_300:
[----:B------:R-:W-:-:S07]  /*23530*/  MOV R3, UR4 ;  /* 0x0000000400037c02 */ /* 0x000fce0008000f00 */
.L_x_457:
[----:B-1----:R1:W2:Y:S02]  /*23540*/  SYNCS.PHASECHK.TRANS64.TRYWAIT P1, [R3+URZ], R0 ;  /* 0x00000000030075a7 */ /* 0x0022a400080211ff */
[----:B--2---:R-:W-:Y:S05]  /*23550*/  @!P1 NANOSLEEP.SYNCS 0x989680 ;  /* 0x009896800000995d */ /* 0x004fea0003900000 */
[----:B------:R-:W2:Y:S02]  /*23560*/  @!P1 SYNCS.PHASECHK.TRANS64 P1, [R3+URZ], R0 ;  /* 0x00000000030095a7 */ /* 0x000ea400080210ff */
[----:B--2---:R-:W-:Y:S05]  /*23570*/  @!P1 BRA `(.L_x_457) ;  /* 0xfffffffc00f09947 */ /* 0x004fea000383ffff */
[----:B------:R-:W-:Y:S05]  /*23580*/  BRA `(.L_x_458) ;  /* 0xffffffa400a47947 */ /* 0x000fea000383ffff */
.L_x_305:
[----:B------:R-:W-:-:S07]  /*23590*/  MOV R0, UR4 ;  /* 0x0000000400007c02 */ /* 0x000fce0008000f00 */
.L_x_459:
[----:B-1----:R1:W3:Y:S02]  /*235a0*/  SYNCS.PHASECHK.TRANS64.TRYWAIT P0, [R0+URZ], R3 ;  /* 0x00000003000075a7 */ /* 0x0022e400080011ff */
[----:B---3--:R-:W-:Y:S05]  /*235b0*/  @!P0 NANOSLEEP.SYNCS 0x989680 ;  /* 0x009896800000895d */ /* 0x008fea0003900000 */
[----:B------:R-:W3:Y:S02]  /*235c0*/  @!P0 SYNCS.PHASECHK.TRANS64 P0, [R0+URZ], R3 ;  /* 0x00000003000085a7 */ /* 0x000ee400080010ff */
[----:B---3--:R-:W-:Y:S05]  /*235d0*/  @!P0 BRA `(.L_x_459) ;  /* 0xfffffffc00f08947 */ /* 0x008fea000383ffff */
[----:B------:R-:W-:Y:S05]  /*235e0*/  BRA `(.L_x_460) ;  /* 0xffffffa800647947 */ /* 0x000fea000383ffff */
.L_x_309:
[----:B------:R-:W-:-:S07]  /*235f0*/  MOV R0, UR8 ;  /* 0x0000000800007c02 */ /* 0x000fce0008000f00 */
.L_x_461:
[----:B-1----:R1:W2:Y:S02]  /*23600*/  SYNCS.PHASECHK.TRANS64.TRYWAIT P1, [R0+URZ+0x28010], R3 ;  /* 0x02801003000075a7 */ /* 0x0022a400080211ff */
[----:B--2---:R-:W-:Y:S05]  /*23610*/  @!P1 NANOSLEEP.SYNCS 0x989680 ;  /* 0x009896800000995d */ /* 0x004fea0003900000 */
[----:B------:R-:W2:Y:S02]  /*23620*/  @!P1 SYNCS.PHASECHK.TRANS64 P1, [R0+URZ+0x28010], R3 ;  /* 0x02801003000095a7 */ /* 0x000ea400080210ff */
[----:B--2---:R-:W-:Y:S05]  /*23630*/  @!P1 BRA `(.L_x_461) ;  /* 0xfffffffc00f09947 */ /* 0x004fea000383ffff */
[----:B------:R-:W-:Y:S05]  /*23640*/  BRA `(.L_x_462) ;  /* 0xffffffac007c7947 */ /* 0x000fea000383ffff */
.L_x_315:
[----:B-1----:R-:W-:-:S07]  /*23650*/  MOV R0, UR8 ;  /* 0x0000000800007c02 */ /* 0x002fce0008000f00 */
.L_x_463:
[----:B-1----:R1:W2:Y:S02]  /*23660*/  SYNCS.PHASECHK.TRANS64.TRYWAIT P1, [R0+URZ+0x28038], R3 ;  /* 0x02803803000075a7 */ /* 0x0022a400080211ff */
[----:B--2---:R-:W-:Y:S05]  /*23670*/  @!P1 NANOSLEEP.SYNCS 0x989680 ;  /* 0x009896800000995d */ /* 0x004fea0003900000 */
[----:B------:R-:W2:Y:S02]  /*23680*/  @!P1 SYNCS.PHASECHK.TRANS64 P1, [R0+URZ+0x28038], R3 ;  /* 0x02803803000095a7 */ /* 0x000ea400080210ff */
[----:B--2---:R-:W-:Y:S05]  /*23690*/  @!P1 BRA `(.L_x_463) ;  /* 0xfffffffc00f09947 */ /* 0x004fea000383ffff */
[----:B------:R-:W-:Y:S05]  /*236a0*/  BRA `(.L_x_464) ;  /* 0xffffffac00f07947 */ /* 0x000fea000383ffff */
.L_x_321:
[----:B-1----:R-:W-:-:S07]  /*236b0*/  MOV R0, UR8 ;  /* 0x0000000800007c02 */ /* 0x002fce0008000f00 */
.L_x_465:
[----:B-1----:R1:W2:Y:S02]  /*236c0*/  SYNCS.PHASECHK.TRANS64.TRYWAIT P2, [R0+URZ+0x28018], R3 ;  /* 0x02801803000075a7 */ /* 0x0022a400080411ff */
[----:B--2---:R-:W-:Y:S05]  /*236d0*/  @!P2 NANOSLEEP.SYNCS 0x989680 ;  /* 0x009896800000a95d */ /* 0x004fea0003900000 */
[----:B------:R-:W2:Y:S02]  /*236e0*/  @!P2 SYNCS.PHASECHK.TRANS64 P2, [R0+URZ+0x28018], R3 ;  /* 0x028018030000a5a7 */ /* 0x000ea400080410ff */
[----:B--2---:R-:W-:Y:S05]  /*236f0*/  @!P2 BRA `(.L_x_465) ;  /* 0xfffffffc00f0a947 */ /* 0x004fea000383ffff */
[----:B------:R-:W-:Y:S05]  /*23700*/  BRA `(.L_x_466) ;  /* 0xffffffb000647947 */ /* 0x000fea000383ffff */
.L_x_327:
[----:B-1----:R-:W-:-:S07]  /*23710*/  MOV R0, UR8 ;  /* 0x0000000800007c02 */ /* 0x002fce0008000f00 */
.L_x_467:
[----:B-1----:R1:W2:Y:S02]  /*23720*/  SYNCS.PHASECHK.TRANS64.TRYWAIT P2, [R0+URZ+0x28040], R3 ;  /* 0x02804003000075a7 */ /* 0x0022a400080411ff */
[----:B--2---:R-:W-:Y:S05]  /*23730*/  @!P2 NANOSLEEP.SYNCS 0x989680 ;  /* 0x009896800000a95d */ /* 0x004fea0003900000 */
[----:B------:R-:W2:Y:S02]  /*23740*/  @!P2 SYNCS.PHASECHK.TRANS64 P2, [R0+URZ+0x28040], R3 ;  /* 0x028040030000a5a7 */ /* 0x000ea400080410ff */
[----:B--2---:R-:W-:Y:S05]  /*23750*/  @!P2 BRA `(.L_x_467) ;  /* 0xfffffffc00f0a947 */ /* 0x004fea000383ffff */
[----:B------:R-:W-:Y:S05]  /*23760*/  BRA `(.L_x_468) ;  /* 0xffffffb000d87947 */ /* 0x000fea000383ffff */
.L_x_333:
[----:B------:R-:W-:-:S07]  /*23770*/  MOV R0, UR41 ;  /* 0x0000002900007c02 */ /* 0x000fce0008000f00 */
.L_x_469:
[----:B-1----:R1:W2:Y:S02]  /*23780*/  SYNCS.PHASECHK.TRANS64.TRYWAIT P2, [R0+URZ+0x28038], R3 ;  /* 0x02803803000075a7 */ /* 0x0022a400080411ff */
[----:B--2---:R-:W-:Y:S05]  /*23790*/  @!P2 NANOSLEEP.SYNCS 0x989680 ;  /* 0x009896800000a95d */ /* 0x004fea0003900000 */
[----:B------:R-:W2:Y:S02]  /*237a0*/  @!P2 SYNCS.PHASECHK.TRANS64 P2, [R0+URZ+0x28038], R3 ;  /* 0x028038030000a5a7 */ /* 0x000ea400080410ff */
[----:B--2---:R-:W-:Y:S05]  /*237b0*/  @!P2 BRA `(.L_x_469) ;  /* 0xfffffffc00f0a947 */ /* 0x004fea000383ffff */
[----:B------:R-:W-:Y:S05]  /*237c0*/  BRA `(.L_x_470) ;  /* 0xffffffb4009c7947 */ /* 0x000fea000383ffff */
.L_x_338:
[----:B------:R-:W-:-:S07]  /*237d0*/  MOV R0, UR25 ;  /* 0x0000001900007c02 */ /* 0x000fce0008000f00 */
.L_x_471:
[----:B-1----:R1:W2:Y:S02]  /*237e0*/  SYNCS.PHASECHK.TRANS64.TRYWAIT P2, [R0+URZ+0x28038], R5 ;  /* 0x02803805000075a7 */ /* 0x0022a400080411ff */
[----:B--2---:R-:W-:Y:S05]  /*237f0*/  @!P2 NANOSLEEP.SYNCS 0x989680 ;  /* 0x009896800000a95d */ /* 0x004fea0003900000 */
[----:B------:R-:W2:Y:S02]  /*23800*/  @!P2 SYNCS.PHASECHK.TRANS64 P2, [R0+URZ+0x28038], R5 ;  /* 0x028038050000a5a7 */ /* 0x000ea400080410ff */
[----:B--2---:R-:W-:Y:S05]  /*23810*/  @!P2 BRA `(.L_x_471) ;  /* 0xfffffffc00f0a947 */ /* 0x004fea000383ffff */
[----:B------:R-:W-:Y:S05]  /*23820*/  BRA `(.L_x_472) ;  /* 0xffffffb800147947 */ /* 0x000fea000383ffff */
.L_x_343:
[----:B------:R-:W-:-:S07]  /*23830*/  MOV R0, UR33 ;  /* 0x0000002100007c02 */ /* 0x000fce0008000f00 */
.L_x_473:
[----:B-1----:R1:W2:Y:S02]  /*23840*/  SYNCS.PHASECHK.TRANS64.TRYWAIT P2, [R0+URZ+0x28038], R5 ;  /* 0x02803805000075a7 */ /* 0x0022a400080411ff */
[----:B--2---:R-:W-:Y:S05]  /*23850*/  @!P2 NANOSLEEP.SYNCS 0x989680 ;  /* 0x009896800000a95d */ /* 0x004fea0003900000 */
[----:B------:R-:W2:Y:S02]  /*23860*/  @!P2 SYNCS.PHASECHK.TRANS64 P2, [R0+URZ+0x28038], R5 ;  /* 0x028038050000a5a7 */ /* 0x000ea400080410ff */
[----:B--2---:R-:W-:Y:S05]  /*23870*/  @!P2 BRA `(.L_x_473) ;  /* 0xfffffffc00f0a947 */ /* 0x004fea000383ffff */
[----:B------:R-:W-:Y:S05]  /*23880*/  BRA `(.L_x_474) ;  /* 0xffffffb800947947 */ /* 0x000fea000383ffff */
.L_x_348:
[----:B------:R-:W-:-:S07]  /*23890*/  MOV R0, UR25 ;  /* 0x0000001900007c02 */ /* 0x000fce0008000f00 */
.L_x_475:
[----:B-1----:R1:W2:Y:S02]  /*238a0*/  SYNCS.PHASECHK.TRANS64.TRYWAIT P2, [R0+URZ+0x28038], R5 ;  /* 0x02803805000075a7 */ /* 0x0022a400080411ff */
[----:B--2---:R-:W-:Y:S05]  /*238b0*/  @!P2 NANOSLEEP.SYNCS 0x989680 ;  /* 0x009896800000a95d */ /* 0x004fea0003900000 */
[----:B------:R-:W2:Y:S02]  /*238c0*/  @!P2 SYNCS.PHASECHK.TRANS64 P2, [R0+URZ+0x28038], R5 ;  /* 0x028038050000a5a7 */ /* 0x000ea400080410ff */
[----:B--2---:R-:W-:Y:S05]  /*238d0*/  @!P2 BRA `(.L_x_475) ;  /* 0xfffffffc00f0a947 */ /* 0x004fea000383ffff */
[----:B------:R-:W-:Y:S05]  /*238e0*/  BRA `(.L_x_476) ;  /* 0xffffffbc00107947 */ /* 0x000fea000383ffff */
.L_x_353:
[----:B------:R-:W-:-:S07]  /*238f0*/  MOV R0, UR25 ;  /* 0x0000001900007c02 */ /* 0x000fce0008000f00 */
.L_x_477:
[----:B-1----:R1:W2:Y:S02]  /*23900*/  SYNCS.PHASECHK.TRANS64.TRYWAIT P2, [R0+URZ+0x28038], R5 ;  /* 0x02803805000075a7 */ /* 0x0022a400080411ff */
[----:B--2---:R-:W-:Y:S05]  /*23910*/  @!P2 NANOSLEEP.SYNCS 0x989680 ;  /* 0x009896800000a95d */ /* 0x004fea0003900000 */
[----:B------:R-:W2:Y:S02]  /*23920*/  @!P2 SYNCS.PHASECHK.TRANS64 P2, [R0+URZ+0x28038], R5 ;  /* 0x028038050000a5a7 */ /* 0x000ea400080410ff */
[----:B--2---:R-:W-:Y:S05]  /*23930*/  @!P2 BRA `(.L_x_477) ;  /* 0xfffffffc00f0a947 */ /* 0x004fea000383ffff */
[----:B------:R-:W-:Y:S05]  /*23940*/  BRA `(.L_x_478) ;  /* 0xffffffbc00907947 */ /* 0x000fea000383ffff */
.L_x_358:
[----:B------:R-:W-:-:S07]  /*23950*/  MOV R0, UR25 ;  /* 0x0000001900007c02 */ /* 0x000fce0008000f00 */
.L_x_479:
[----:B-1----:R1:W2:Y:S02]  /*23960*/  SYNCS.PHASECHK.TRANS64.TRYWAIT P2, [R0+URZ+0x28038], R5 ;  /* 0x02803805000075a7 */ /* 0x0022a400080411ff */
[----:B--2---:R-:W-:Y:S05]  /*23970*/  @!P2 NANOSLEEP.SYNCS 0x989680 ;  /* 0x009896800000a95d */ /* 0x004fea0003900000 */
[----:B------:R-:W2:Y:S02]  /*23980*/  @!P2 SYNCS.PHASECHK.TRANS64 P2, [R0+URZ+0x28038], R5 ;  /* 0x028038050000a5a7 */ /* 0x000ea400080410ff */
[----:B--2---:R-:W-:Y:S05]  /*23990*/  @!P2 BRA `(.L_x_479) ;  /* 0xfffffffc00f0a947 */ /* 0x004fea000383ffff */
[----:B------:R-:W-:Y:S05]  /*239a0*/  BRA `(.L_x_480) ;  /* 0xffffffc000107947 */ /* 0x000fea000383ffff */
.L_x_363:
[----:B------:R-:W-:-:S07]  /*239b0*/  MOV R0, UR25 ;  /* 0x0000001900007c02 */ /* 0x000fce0008000f00 */
.L_x_481:
[----:B-1----:R1:W2:Y:S02]  /*239c0*/  SYNCS.PHASECHK.TRANS64.TRYWAIT P2, [R0+URZ+0x28038], R5 ;  /* 0x02803805000075a7 */ /* 0x0022a400080411ff */
[----:B--2---:R-:W-:Y:S05]  /*239d0*/  @!P2 NANOSLEEP.SYNCS 0x989680 ;  /* 0x009896800000a95d */ /* 0x004fea0003900000 */
[----:B------:R-:W2:Y:S02]  /*239e0*/  @!P2 SYNCS.PHASECHK.TRANS64 P2, [R0+URZ+0x28038], R5 ;  /* 0x028038050000a5a7 */ /* 0x000ea400080410ff */
[----:B--2---:R-:W-:Y:S05]  /*239f0*/  @!P2 BRA `(.L_x_481) ;  /* 0xfffffffc00f0a947 */ /* 0x004fea000383ffff */
[----:B------:R-:W-:Y:S05]  /*23a00*/  BRA `(.L_x_482) ;  /* 0xffffffc000907947 */ /* 0x000fea000383ffff */
.L_x_368:
[----:B------:R-:W-:-:S07]  /*23a10*/  MOV R0, UR25 ;  /* 0x0000001900007c02 */ /* 0x000fce0008000f00 */
.L_x_483:
[----:B-1----:R1:W2:Y:S02]  /*23a20*/  SYNCS.PHASECHK.TRANS64.TRYWAIT P2, [R0+URZ+0x28038], R5 ;  /* 0x02803805000075a7 */ /* 0x0022a400080411ff */
[----:B--2---:R-:W-:Y:S05]  /*23a30*/  @!P2 NANOSLEEP.SYNCS 0x989680 ;  /* 0x009896800000a95d */ /* 0x004fea0003900000 */
[----:B------:R-:W2:Y:S02]  /*23a40*/  @!P2 SYNCS.PHASECHK.TRANS64 P2, [R0+URZ+0x28038], R5 ;  /* 0x028038050000a5a7 */ /* 0x000ea400080410ff */
[----:B--2---:R-:W-:Y:S05]  /*23a50*/  @!P2 BRA `(.L_x_483) ;  /* 0xfffffffc00f0a947 */ /* 0x004fea000383ffff */
[----:B------:R-:W-:Y:S05]  /*23a60*/  BRA `(.L_x_484) ;  /* 0xffffffc400107947 */ /* 0x000fea000383ffff */
.L_x_374:
[----:B------:R-:W-:-:S07]  /*23a70*/  MOV R0, UR25 ;  /* 0x0000001900007c02 */ /* 0x000fce0008000f00 */
.L_x_485:
[----:B-1----:R1:W2:Y:S02]  /*23a80*/  SYNCS.PHASECHK.TRANS64.TRYWAIT P2, [R0+URZ+0x28038], R3 ;  /* 0x02803803000075a7 */ /* 0x0022a400080411ff */
[----:B--2---:R-:W-:Y:S05]  /*23a90*/  @!P2 NANOSLEEP.SYNCS 0x989680 ;  /* 0x009896800000a95d */ /* 0x004fea0003900000 */
[----:B------:R-:W2:Y:S02]  /*23aa0*/  @!P2 SYNCS.PHASECHK.TRANS64 P2, [R0+URZ+0x28038], R3 ;  /* 0x028038030000a5a7 */ /* 0x000ea400080410ff */
[----:B--2---:R-:W-:Y:S05]  /*23ab0*/  @!P2 BRA `(.L_x_485) ;  /* 0xfffffffc00f0a947 */ /* 0x004fea000383ffff */
[----:B------:R-:W-:Y:S05]  /*23ac0*/  BRA `(.L_x_486) ;  /* 0xffffffc400b87947 */ /* 0x000fea000383ffff */
.L_x_379:
[----:B------:R-:W-:-:S07]  /*23ad0*/  MOV R0, UR25 ;  /* 0x0000001900007c02 */ /* 0x000fce0008000f00 */
.L_x_487:
[----:B-1----:R1:W2:Y:S02]  /*23ae0*/  SYNCS.PHASECHK.TRANS64.TRYWAIT P2, [R0+URZ+0x28038], R5 ;  /* 0x02803805000075a7 */ /* 0x0022a400080411ff */
[----:B--2---:R-:W-:Y:S05]  /*23af0*/  @!P2 NANOSLEEP.SYNCS 0x989680 ;  /* 0x009896800000a95d */ /* 0x004fea0003900000 */
[----:B------:R-:W2:Y:S02]  /*23b00*/  @!P2 SYNCS.PHASECHK.TRANS64 P2, [R0+URZ+0x28038], R5 ;  /* 0x028038050000a5a7 */ /* 0x000ea400080410ff */
[----:B--2---:R-:W-:Y:S05]  /*23b10*/  @!P2 BRA `(.L_x_487) ;  /* 0xfffffffc00f0a947 */ /* 0x004fea000383ffff */
[----:B------:R-:W-:Y:S05]  /*23b20*/  BRA `(.L_x_488) ;  /* 0xffffffc800347947 */ /* 0x000fea000383ffff */
.L_x_385:
[----:B------:R-:W-:-:S07]  /*23b30*/  MOV R3, UR24 ;  /* 0x0000001800037c02 */ /* 0x000fce0008000f00 */
.L_x_489:
[----:B-1----:R1:W2:Y:S02]  /*23b40*/  SYNCS.PHASECHK.TRANS64.TRYWAIT P0, [R3+URZ+0x280b0], R0 ;  /* 0x0280b000030075a7 */ /* 0x0022a400080011ff */
[----:B--2---:R-:W-:Y:S05]  /*23b50*/  @!P0 NANOSLEEP.SYNCS 0x989680 ;  /* 0x009896800000895d */ /* 0x004fea0003900000 */
[----:B------:R-:W2:Y:S02]  /*23b60*/  @!P0 SYNCS.PHASECHK.TRANS64 P0, [R3+URZ+0x280b0], R0 ;  /* 0x0280b000030085a7 */ /* 0x000ea400080010ff */
[----:B--2---:R-:W-:Y:S05]  /*23b70*/  @!P0 BRA `(.L_x_489) ;  /* 0xfffffffc00f08947 */ /* 0x004fea000383ffff */
[----:B------:R-:W-:Y:S05]  /*23b80*/  BRA `(.L_x_490) ;  /* 0xffffffcc00507947 */ /* 0x000fea000383ffff */
.L_x_389:
[----:B-1----:R-:W-:-:S07]  /*23b90*/  MOV R3, UR24 ;  /* 0x0000001800037c02 */ /* 0x002fce0008000f00 */
.L_x_491:
[----:B-1----:R1:W2:Y:S02]  /*23ba0*/  SYNCS.PHASECHK.TRANS64.TRYWAIT P0, [R3+URZ+0x280b8], R0 ;  /* 0x0280b800030075a7 */ /* 0x0022a400080011ff */
[----:B--2---:R-:W-:Y:S05]  /*23bb0*/  @!P0 NANOSLEEP.SYNCS 0x989680 ;  /* 0x009896800000895d */ /* 0x004fea0003900000 */
[----:B------:R-:W2:Y:S02]  /*23bc0*/  @!P0 SYNCS.PHASECHK.TRANS64 P0, [R3+URZ+0x280b8], R0 ;  /* 0x0280b800030085a7 */ /* 0x000ea400080010ff */
[----:B--2---:R-:W-:Y:S05]  /*23bd0*/  @!P0 BRA `(.L_x_491) ;  /* 0xfffffffc00f08947 */ /* 0x004fea000383ffff */
[----:B------:R-:W-:Y:S05]  /*23be0*/  BRA `(.L_x_492) ;  /* 0xffffffd8005c7947 */ /* 0x000fea000383ffff */
        .weak           $__internal_0_$__cuda_sm10x_tcgen05_guardrail_trap_col_being_dealloced_not_returned_by_alloc
        .type           $__internal_0_$__cuda_sm10x_tcgen05_guardrail_trap_col_being_dealloced_not_returned_by_alloc,@function
        .size           $__internal_0_$__cuda_sm10x_tcgen05_guardrail_trap_col_being_dealloced_not_returned_by_alloc,($__internal_1_$__cuda_sm10x_tcgen05_guardrail_trap_phase_invalid_during_alloc - $__internal_0_$__cuda_sm10x_tcgen05_guardrail_trap_col_being_dealloced_not_returned_by_alloc)
$__internal_0_$__cuda_sm10x_tcgen05_guardrail_trap_col_being_dealloced_not_returned_by_alloc:
[----:B------:R-:W-:Y:S05]  /*23bf0*/  BPT.TRAP 0x1 ;  /* 0x000000040000795c */ /* 0x000fea0000300000 */
[----:B------:R-:W-:-:S04]  /*23c00*/  HFMA2 R3, -RZ, RZ, 0, 0 ;  /* 0x00000000ff037431 */ /* 0x000fc800000001ff */
[----:B------:R-:W-:Y:S05]  /*23c10*/  RET.REL.NODEC R2 `(_ZN7cutlass13device_kernelINS_4fmha6kernel36Sm100FmhaFwdKernelTmaWarpspecializedIN4cute5tupleIJiiiNS5_IJNS5_IJiiEEEiEEEEEENS1_10collective38Sm100FmhaFwdMainloopTmaWarpspecializedINS_6half_tEffNS5_IJNS4_1CILi256EEENSC_ILi128EEESE_EEENS5_IJiNSC_ILi1EEES7_EEENS5_IJiSG_NS5_IJNS5_IJNSC_ILi0EEEiEEEiEEEEEESL_NS9_10CausalMaskILb1EEENS5_IJNSC_ILi2EEESG_SG_EEENSC_ILb0EEEEENS9_38Sm100FmhaFwdEpilogueTmaWarpspecializedISB_fNS5_IJSE_SE_SE_EEESH_NS5_IJSG_S7_EEESQ_EENS2_23IndividualTileSchedulerENS2_41Sm100FmhaCtxKernelWarpspecializedScheduleEEEEEvNT_6ParamsE) ;  /* 0xfffffdc002f87950 */ /* 0x000fea0003c3ffff */
        .weak           $__internal_1_$__cuda_sm10x_tcgen05_guardrail_trap_phase_invalid_during_alloc
        .type           $__internal_1_$__cuda_sm10x_tcgen05_guardrail_trap_phase_invalid_during_alloc,@function
        .size           $__internal_1_$__cuda_sm10x_tcgen05_guardrail_trap_phase_invalid_during_alloc,($__internal_2_$__cuda_sm10x_tcgen05_guardrail_trap_unallocated_columns_being_dealloced - $__internal_1_$__cuda_sm10x_tcgen05_guardrail_trap_phase_invalid_during_alloc)
$__internal_1_$__cuda_sm10x_tcgen05_guardrail_trap_phase_invalid_during_alloc:
[----:B------:R-:W-:Y:S05]  /*23c20*/  BPT.TRAP 0x1 ;  /* 0x000000040000795c */ /* 0x000fea0000300000 */
[----:B------:R-:W-:-:S04]  /*23c30*/  MOV R3, 0x0 ;  /* 0x0000000000037802 */ /* 0x000fc80000000f00 */
[----:B------:R-:W-:Y:S05]  /*23c40*/  RET.REL.NODEC R2 `(_ZN7cutlass13device_kernelINS_4fmha6kernel36Sm100FmhaFwdKernelTmaWarpspecializedIN4cute5tupleIJiiiNS5_IJNS5_IJiiEEEiEEEEEENS1_10collective38Sm100FmhaFwdMainloopTmaWarpspecializedINS_6half_tEffNS5_IJNS4_1CILi256EEENSC_ILi128EEESE_EEENS5_IJiNSC_ILi1EEES7_EEENS5_IJiSG_NS5_IJNS5_IJNSC_ILi0EEEiEEEiEEEEEESL_NS9_10CausalMaskILb1EEENS5_IJNSC_ILi2EEESG_SG_EEENSC_ILb0EEEEENS9_38Sm100FmhaFwdEpilogueTmaWarpspecializedISB_fNS5_IJSE_SE_SE_EEESH_NS5_IJSG_S7_EEESQ_EENS2_23IndividualTileSchedulerENS2_41Sm100FmhaCtxKernelWarpspecializedScheduleEEEEEvNT_6ParamsE) ;  /* 0xfffffdc002ec7950 */ /* 0x000fea0003c3ffff */
        .weak           $__internal_2_$__cuda_sm10x_tcgen05_guardrail_trap_unallocated_columns_being_dealloced
        .type           $__internal_2_$__cuda_sm10x_tcgen05_guardrail_trap_unallocated_columns_being_dealloced,@function
        .size           $__internal_2_$__cuda_sm10x_tcgen05_guardrail_trap_unallocated_columns_being_dealloced,($__internal_3_$__cuda_sm3x_div_rn_noftz_f32_slowpath - $__internal_2_$__cuda_sm10x_tcgen05_guardrail_trap_unallocated_columns_being_dealloced)
$__internal_2_$__cuda_sm10x_tcgen05_guardrail_trap_unallocated_columns_being_dealloced:
[----:B------:R-:W-:Y:S05]  /*23c50*/  BPT.TRAP 0x1 ;  /* 0x000000040000795c */ /* 0x000fea0000300000 */
[----:B------:R-:W-:-:S04]  /*23c60*/  HFMA2 R3, -RZ, RZ, 0, 0 ;  /* 0x00000000ff037431 */ /* 0x000fc800000001ff */
[----:B------:R-:W-:Y:S05]  /*23c70*/  RET.REL.NODEC R2 `(_ZN7cutlass13device_kernelINS_4fmha6kernel36Sm100FmhaFwdKernelTmaWarpspecializedIN4cute5tupleIJiiiNS5_IJNS5_IJiiEEEiEEEEEENS1_10collective38Sm100FmhaFwdMainloopTmaWarpspecializedINS_6half_tEffNS5_IJNS4_1CILi256EEENSC_ILi128EEESE_EEENS5_IJiNSC_ILi1EEES7_EEENS5_IJiSG_NS5_IJNS5_IJNSC_ILi0EEEiEEEiEEEEEESL_NS9_10CausalMaskILb1EEENS5_IJNSC_ILi2EEESG_SG_EEENSC_ILb0EEEEENS9_38Sm100FmhaFwdEpilogueTmaWarpspecializedISB_fNS5_IJSE_SE_SE_EEESH_NS5_IJSG_S7_EEESQ_EENS2_23IndividualTileSchedulerENS2_41Sm100FmhaCtxKernelWarpspecializedScheduleEEEEEvNT_6ParamsE) ;  /* 0xfffffdc002e07950 */ /* 0x000fea0003c3ffff */
        .weak           $__internal_3_$__cuda_sm3x_div_rn_noftz_f32_slowpath
        .type           $__internal_3_$__cuda_sm3x_div_rn_noftz_f32_slowpath,@function
        .size           $__internal_3_$__cuda_sm3x_div_rn_noftz_f32_slowpath,(.L_x_509 - $__internal_3_$__cuda_sm3x_div_rn_noftz_f32_slowpath)
$__internal_3_$__cuda_sm3x_div_rn_noftz_f32_slowpath:
[----:B------:R-:W-:Y:S01]  /*23c80*/  SHF.R.U32.HI R3, RZ, 0x17, R24 ;  /* 0x00000017ff037819 */ /* 0x000fe20000011618 */
[----:B------:R-:W-:Y:S01]  /*23c90*/  BSSY.RECONVERGENT B1, `(.L_x_493) ;  /* 0x0000065000017945 */ /* 0x000fe20003800200 */
[--C-:B------:R-:W-:Y:S01]  /*23ca0*/  SHF.R.U32.HI R8, RZ, 0x17, R36.reuse ;  /* 0x00000017ff087819 */ /* 0x100fe20000011624 */
[----:B------:R-:W-:Y:S01]  /*23cb0*/  IMAD.MOV.U32 R7, RZ, RZ, R36 ;  /* 0x000000ffff077224 */ /* 0x000fe200078e0024 */
[----:B------:R-:W-:Y:S01]  /*23cc0*/  LOP3.LUT R3, R3, 0xff, RZ, 0xc0, !PT ;  /* 0x000000ff03037812 */ /* 0x000fe200078ec0ff */
[----:B------:R-:W-:Y:S01]  /*23cd0*/  IMAD.MOV.U32 R6, RZ, RZ, R24 ;  /* 0x000000ffff067224 */ /* 0x000fe200078e0018 */
[----:B------:R-:W-:-:S03]  /*23ce0*/  LOP3.LUT R8, R8, 0xff, RZ, 0xc0, !PT ;  /* 0x000000ff08087812 */ /* 0x000fc600078ec0ff */
[----:B------:R-:W-:Y:S02]  /*23cf0*/  VIADD R0, R3, 0xffffffff ;  /* 0xffffffff03007836 */ /* 0x000fe40000000000 */
[----:B------:R-:W-:-:S03]  /*23d00*/  VIADD R5, R8, 0xffffffff ;  /* 0xffffffff08057836 */ /* 0x000fc60000000000 */
[----:B------:R-:W-:-:S04]  /*23d10*/  ISETP.GT.U32.AND P0, PT, R0, 0xfd, PT ;  /* 0x000000fd0000780c */ /* 0x000fc80003f04070 */
[----:B------:R-:W-:-:S13]  /*23d20*/  ISETP.GT.U32.OR P0, PT, R5, 0xfd, P0 ;  /* 0x000000fd0500780c */ /* 0x000fda0000704470 */
[----:B------:R-:W-:Y:S01]  /*23d30*/  @!P0 IMAD.MOV.U32 R10, RZ, RZ, RZ ;  /* 0x000000ffff0a8224 */ /* 0x000fe200078e00ff */
[----:B------:R-:W-:Y:S06]  /*23d40*/  @!P0 BRA `(.L_x_494) ;  /* 0x00000000005c8947 */ /* 0x000fec0003800000 */
[----:B------:R-:W-:Y:S02]  /*23d50*/  FSETP.GTU.FTZ.AND P1, PT, |R36|, +INF , PT ;  /* 0x7f8000002400780b */ /* 0x000fe40003f3c200 */
[----:B------:R-:W-:-:S04]  /*23d60*/  FSETP.GTU.FTZ.AND P0, PT, |R24|, +INF , PT ;  /* 0x7f8000001800780b */ /* 0x000fc80003f1c200 */
[----:B------:R-:W-:-:S13]  /*23d70*/  PLOP3.LUT P0, PT, P1, P0, PT, 0xf8, 0x8f ;  /* 0x00000000008f781c */ /* 0x000fda0000f01f70 */
[----:B------:R-:W-:Y:S05]  /*23d80*/  @P0 BRA `(.L_x_495) ;  /* 0x0000000400500947 */ /* 0x000fea0003800000 */
[----:B------:R-:W-:-:S13]  /*23d90*/  LOP3.LUT P0, RZ, R6, 0x7fffffff, R7, 0xc8, !PT ;  /* 0x7fffffff06ff7812 */ /* 0x000fda000780c807 */
[----:B------:R-:W-:Y:S05]  /*23da0*/  @!P0 BRA `(.L_x_496) ;  /* 0x0000000400408947 */ /* 0x000fea0003800000 */
[----:B------:R-:W-:Y:S02]  /*23db0*/  FSETP.NEU.FTZ.AND P0, PT, |R36|, +INF , PT ;  /* 0x7f8000002400780b */ /* 0x000fe40003f1d200 */
[----:B------:R-:W-:Y:S02]  /*23dc0*/  FSETP.NEU.FTZ.AND P1, PT, |R24|, +INF , PT ;  /* 0x7f8000001800780b */ /* 0x000fe40003f3d200 */
[----:B------:R-:W-:-:S11]  /*23dd0*/  FSETP.NEU.FTZ.AND P2, PT, |R36|, +INF , PT ;  /* 0x7f8000002400780b */ /* 0x000fd60003f5d200 */
[----:B------:R-:W-:Y:S05]  /*23de0*/  @!P1 BRA !P0, `(.L_x_496) ;  /* 0x0000000400309947 */ /* 0x000fea0004000000 */
[----:B------:R-:W-:-:S04]  /*23df0*/  LOP3.LUT P0, RZ, R7, 0x7fffffff, RZ, 0xc0, !PT ;  /* 0x7fffffff07ff7812 */ /* 0x000fc8000780c0ff */
[----:B------:R-:W-:-:S13]  /*23e00*/  PLOP3.LUT P0, PT, P1, P0, PT, 0x2f, 0xf2 ;  /* 0x0000000000f2781c */ /* 0x000fda0000f00577 */
[----:B------:R-:W-:Y:S05]  /*23e10*/  @P0 BRA `(.L_x_497) ;  /* 0x00000004001c0947 */ /* 0x000fea0003800000 */
[----:B------:R-:W-:-:S04]  /*23e20*/  LOP3.LUT P0, RZ, R6, 0x7fffffff, RZ, 0xc0, !PT ;  /* 0x7fffffff06ff7812 */ /* 0x000fc8000780c0ff */
[----:B------:R-:W-:-:S13]  /*23e30*/  PLOP3.LUT P0, PT, P2, P0, PT, 0x2f, 0xf2 ;  /* 0x0000000000f2781c */ /* 0x000fda0001700577 */
[----:B------:R-:W-:Y:S05]  /*23e40*/  @P0 BRA `(.L_x_498) ;  /* 0x0000000400040947 */ /* 0x000fea0003800000 */
[----:B------:R-:W-:Y:S02]  /*23e50*/  ISETP.GE.AND P1, PT, R5, RZ, PT ;  /* 0x000000ff0500720c */ /* 0x000fe40003f26270 */
[----:B------:R-:W-:-:S11]  /*23e60*/  ISETP.GE.AND P0, PT, R0, RZ, PT ;  /* 0x000000ff0000720c */ /* 0x000fd60003f06270 */
[----:B------:R-:W-:Y:S01]  /*23e70*/  @P1 MOV R10, RZ ;  /* 0x000000ff000a1202 */ /* 0x000fe20000000f00 */
[----:B------:R-:W-:Y:S01]  /*23e80*/  @!P1 FFMA R7, R36, 1.84467440737095516160e+19, RZ ;  /* 0x5f80000024079823 */ /* 0x000fe200000000ff */
[----:B------:R-:W-:Y:S01]  /*23e90*/  @!P1 MOV R10, 0xffffffc0 ;  /* 0xffffffc0000a9802 */ /* 0x000fe20000000f00 */
[----:B------:R-:W-:-:S03]  /*23ea0*/  @!P0 FFMA R6, R24, 1.84467440737095516160e+19, RZ ;  /* 0x5f80000018068823 */ /* 0x000fc600000000ff */
[----:B------:R-:W-:-:S07]  /*23eb0*/  @!P0 IADD3 R10, PT, PT, R10, 0x40, RZ ;  /* 0x000000400a0a8810 */ /* 0x000fce0007ffe0ff */
.L_x_494:
[----:B------:R-:W-:Y:S01]  /*23ec0*/  LEA R11, R3, 0xc0800000, 0x17 ;  /* 0xc0800000030b7811 */ /* 0x000fe200078eb8ff */
[----:B------:R-:W-:Y:S01]  /*23ed0*/  BSSY.RECONVERGENT B0, `(.L_x_499) ;  /* 0x0000036000007945 */ /* 0x000fe20003800200 */
[----:B------:R-:W-:Y:S02]  /*23ee0*/  IADD3 R8, PT, PT, R8, -0x7f, RZ ;  /* 0xffffff8108087810 */ /* 0x000fe40007ffe0ff */
[----:B------:R-:W-:-:S03]  /*23ef0*/  IADD3 R11, PT, PT, -R11, R6, RZ ;  /* 0x000000060b0b7210 */ /* 0x000fc60007ffe1ff */
[----:B------:R-:W-:Y:S01]  /*23f00*/  IMAD R9, R8, -0x800000, R7 ;  /* 0xff80000008097824 */ /* 0x000fe200078e0207 */
[----:B------:R-:W1:Y:S01]  /*23f10*/  MUFU.RCP R5, R11 ;  /* 0x0000000b00057308 */ /* 0x000e620000001000 */
[----:B------:R-:W-:-:S04]  /*23f20*/  FADD.FTZ R6, -R11, -RZ ;  /* 0x800000ff0b067221 */ /* 0x000fc80000010100 */
[----:B-1----:R-:W-:-:S04]  /*23f30*/  FFMA R0, R5, R6, 1 ;  /* 0x3f80000005007423 */ /* 0x002fc80000000006 */
[----:B------:R-:W-:-:S04]  /*23f40*/  FFMA R0, R5, R0, R5 ;  /* 0x0000000005007223 */ /* 0x000fc80000000005 */
[----:B------:R-:W-:-:S04]  /*23f50*/  FFMA R7, R9, R0, RZ ;  /* 0x0000000009077223 */ /* 0x000fc800000000ff */
[----:B------:R-:W-:-:S04]  /*23f60*/  FFMA R5, R6, R7, R9 ;  /* 0x0000000706057223 */ /* 0x000fc80000000009 */
[----:B------:R-:W-:-:S04]  /*23f70*/  FFMA R5, R0, R5, R7 ;  /* 0x0000000500057223 */ /* 0x000fc80000000007 */
[----:B------:R-:W-:Y:S01]  /*23f80*/  FFMA R6, R6, R5, R9 ;  /* 0x0000000506067223 */ /* 0x000fe20000000009 */
[----:B------:R-:W-:-:S03]  /*23f90*/  IADD3 R9, PT, PT, R8, 0x7f, -R3 ;  /* 0x0000007f08097810 */ /* 0x000fc60007ffe803 */
[----:B------:R-:W-:Y:S01]  /*23fa0*/  FFMA R7, R0, R6, R5 ;  /* 0x0000000600077223 */ /* 0x000fe20000000005 */
[----:B------:R-:W-:-:S04]  /*23fb0*/  IADD3 R10, PT, PT, R9, R10, RZ ;  /* 0x0000000a090a7210 */ /* 0x000fc80007ffe0ff */
[----:B------:R-:W-:-:S04]  /*23fc0*/  SHF.R.U32.HI R3, RZ, 0x17, R7 ;  /* 0x00000017ff037819 */ /* 0x000fc80000011607 */
[----:B------:R-:W-:-:S04]  /*23fd0*/  LOP3.LUT R3, R3, 0xff, RZ, 0xc0, !PT ;  /* 0x000000ff03037812 */ /* 0x000fc800078ec0ff */
[----:B------:R-:W-:-:S04]  /*23fe0*/  IADD3 R3, PT, PT, R3, R10, RZ ;  /* 0x0000000a03037210 */ /* 0x000fc80007ffe0ff */
[----:B------:R-:W-:-:S04]  /*23ff0*/  IADD3 R8, PT, PT, R3, -0x1, RZ ;  /* 0xffffffff03087810 */ /* 0x000fc80007ffe0ff */
[----:B------:R-:W-:-:S13]  /*24000*/  ISETP.GE.U32.AND P0, PT, R8, 0xfe, PT ;  /* 0x000000fe0800780c */ /* 0x000fda0003f06070 */
[----:B------:R-:W-:Y:S05]  /*24010*/  @!P0 BRA `(.L_x_500) ;  /* 0x0000000000808947 */ /* 0x000fea0003800000 */
[----:B------:R-:W-:-:S13]  /*24020*/  ISETP.GT.AND P0, PT, R3, 0xfe, PT ;  /* 0x000000fe0300780c */ /* 0x000fda0003f04270 */
[----:B------:R-:W-:Y:S05]  /*24030*/  @P0 BRA `(.L_x_501) ;  /* 0x00000000006c0947 */ /* 0x000fea0003800000 */
[----:B------:R-:W-:-:S13]  /*24040*/  ISETP.GE.AND P0, PT, R3, 0x1, PT ;  /* 0x000000010300780c */ /* 0x000fda0003f06270 */
[----:B------:R-:W-:Y:S05]  /*24050*/  @P0 BRA `(.L_x_502) ;  /* 0x0000000000740947 */ /* 0x000fea0003800000 */
[----:B------:R-:W-:Y:S02]  /*24060*/  ISETP.GE.AND P0, PT, R3, -0x18, PT ;  /* 0xffffffe80300780c */ /* 0x000fe40003f06270 */
[----:B------:R-:W-:-:S11]  /*24070*/  LOP3.LUT R7, R7, 0x80000000, RZ, 0xc0, !PT ;  /* 0x8000000007077812 */ /* 0x000fd600078ec0ff */
[----:B------:R-:W-:Y:S05]  /*24080*/  @!P0 BRA `(.L_x_502) ;  /* 0x0000000000688947 */ /* 0x000fea0003800000 */
[CCC-:B------:R-:W-:Y:S01]  /*24090*/  FFMA.RZ R8, R0.reuse, R6.reuse, R5.reuse ;  /* 0x0000000600087223 */ /* 0x1c0fe2000000c005 */
[CCC-:B------:R-:W-:Y:S01]  /*240a0*/  FFMA.RP R9, R0.reuse, R6.reuse, R5.reuse ;  /* 0x0000000600097223 */ /* 0x1c0fe20000008005 */
[----:B------:R-:W-:Y:S01]  /*240b0*/  FFMA.RM R6, R0, R6, R5 ;  /* 0x0000000600067223 */ /* 0x000fe20000004005 */
[C---:B------:R-:W-:Y:S01]  /*240c0*/  VIADD R0, R3.reuse, 0x20 ;  /* 0x0000002003007836 */ /* 0x040fe20000000000 */
[C---:B------:R-:W-:Y:S02]  /*240d0*/  ISETP.NE.AND P0, PT, R3.reuse, RZ, PT ;  /* 0x000000ff0300720c */ /* 0x040fe40003f05270 */
[----:B------:R-:W-:Y:S02]  /*240e0*/  LOP3.LUT R8, R8, 0x7fffff, RZ, 0xc0, !PT ;  /* 0x007fffff08087812 */ /* 0x000fe400078ec0ff */
[----:B------:R-:W-:Y:S01]  /*240f0*/  ISETP.NE.AND P1, PT, R3, RZ, PT ;  /* 0x000000ff0300720c */ /* 0x000fe20003f25270 */
[----:B------:R-:W-:Y:S01]  /*24100*/  IMAD.MOV R3, RZ, RZ, -R3 ;  /* 0x000000ffff037224 */ /* 0x000fe200078e0a03 */
[----:B------:R-:W-:-:S02]  /*24110*/  LOP3.LUT R5, R8, 0x800000, RZ, 0xfc, !PT ;  /* 0x0080000008057812 */ /* 0x000fc400078efcff */
[----:B------:R-:W-:Y:S02]  /*24120*/  FSETP.NEU.FTZ.AND P2, PT, R9, R6, PT ;  /* 0x000000060900720b */ /* 0x000fe40003f5d000 */
[----:B------:R-:W-:Y:S02]  /*24130*/  SHF.L.U32 R0, R5, R0, RZ ;  /* 0x0000000005007219 */ /* 0x000fe400000006ff */
[----:B------:R-:W-:Y:S02]  /*24140*/  SEL R6, R3, RZ, P0 ;  /* 0x000000ff03067207 */ /* 0x000fe40000000000 */
[----:B------:R-:W-:Y:S02]  /*24150*/  ISETP.NE.AND P1, PT, R0, RZ, P1 ;  /* 0x000000ff0000720c */ /* 0x000fe40000f25270 */
[----:B------:R-:W-:Y:S02]  /*24160*/  SHF.R.U32.HI R5, RZ, R6, R5 ;  /* 0x00000006ff057219 */ /* 0x000fe40000011605 */
[----:B------:R-:W-:-:S02]  /*24170*/  PLOP3.LUT P1, PT, P2, P1, PT, 0xf8, 0x8f ;  /* 0x00000000008f781c */ /* 0x000fc40001723f70 */
[----:B------:R-:W-:Y:S02]  /*24180*/  SHF.R.U32.HI R3, RZ, 0x1, R5 ;  /* 0x00000001ff037819 */ /* 0x000fe40000011605 */
[----:B------:R-:W-:-:S04]  /*24190*/  SEL R0, RZ, 0x1, !P1 ;  /* 0x00000001ff007807 */ /* 0x000fc80004800000 */
[----:B------:R-:W-:-:S04]  /*241a0*/  LOP3.LUT R0, R0, 0x1, R3, 0xf8, !PT ;  /* 0x0000000100007812 */ /* 0x000fc800078ef803 */
[----:B------:R-:W-:-:S05]  /*241b0*/  LOP3.LUT R0, R0, R5, RZ, 0xc0, !PT ;  /* 0x0000000500007212 */ /* 0x000fca00078ec0ff */
[----:B------:R-:W-:-:S05]  /*241c0*/  IMAD.IADD R0, R3, 0x1, R0 ;  /* 0x0000000103007824 */ /* 0x000fca00078e0200 */
[----:B------:R-:W-:Y:S01]  /*241d0*/  LOP3.LUT R7, R0, R7, RZ, 0xfc, !PT ;  /* 0x0000000700077212 */ /* 0x000fe200078efcff */
[----:B------:R-:W-:Y:S05]  /*241e0*/  BRA `(.L_x_502) ;  /* 0x0000000000107947 */ /* 0x000fea0003800000 */
.L_x_501:
[----:B------:R-:W-:-:S04]  /*241f0*/  LOP3.LUT R7, R7, 0x80000000, RZ, 0xc0, !PT ;  /* 0x8000000007077812 */ /* 0x000fc800078ec0ff */
[----:B------:R-:W-:Y:S01]  /*24200*/  LOP3.LUT R7, R7, 0x7f800000, RZ, 0xfc, !PT ;  /* 0x7f80000007077812 */ /* 0x000fe200078efcff */
[----:B------:R-:W-:Y:S05]  /*24210*/  BRA `(.L_x_502) ;  /* 0x0000000000047947 */ /* 0x000fea0003800000 */
.L_x_500:
[----:B------:R-:W-:Y:S02]  /*24220*/  LEA R7, R10, R7, 0x17 ;  /* 0x000000070a077211 */ /* 0x000fe400078eb8ff */
.L_x_502:
[----:B------:R-:W-:Y:S05]  /*24230*/  BSYNC.RECONVERGENT B0 ;  /* 0x0000000000007941 */ /* 0x000fea0003800200 */
.L_x_499:
[----:B------:R-:W-:Y:S01]  /*24240*/  MOV R0, R7 ;  /* 0x0000000700007202 */ /* 0x000fe20000000f00 */
[----:B------:R-:W-:Y:S05]  /*24250*/  BRA `(.L_x_503) ;  /* 0x0000000000207947 */ /* 0x000fea0003800000 */
.L_x_498:
[----:B------:R-:W-:-:S04]  /*24260*/  LOP3.LUT R6, R6, 0x80000000, R7, 0x48, !PT ;  /* 0x8000000006067812 */ /* 0x000fc800078e4807 */
[----:B------:R-:W-:Y:S01]  /*24270*/  LOP3.LUT R0, R6, 0x7f800000, RZ, 0xfc, !PT ;  /* 0x7f80000006007812 */ /* 0x000fe200078efcff */
[----:B------:R-:W-:Y:S05]  /*24280*/  BRA `(.L_x_503) ;  /* 0x0000000000147947 */ /* 0x000fea0003800000 */
.L_x_497:
[----:B------:R-:W-:Y:S01]  /*24290*/  LOP3.LUT R0, R6, 0x80000000, R7, 0x48, !PT ;  /* 0x8000000006007812 */ /* 0x000fe200078e4807 */
[----:B------:R-:W-:Y:S05]  /*242a0*/  BRA `(.L_x_503) ;  /* 0x00000000000c7947 */ /* 0x000fea0003800000 */
.L_x_496:
[----:B------:R-:W1:Y:S01]  /*242b0*/  MUFU.RSQ R0, -QNAN ;  /* 0xffc0000000007908 */ /* 0x000e620000001400 */
[----:B------:R-:W-:Y:S05]  /*242c0*/  BRA `(.L_x_503) ;  /* 0x0000000000047947 */ /* 0x000fea0003800000 */
.L_x_495:
[----:B------:R-:W-:-:S07]  /*242d0*/  FADD.FTZ R0, R36, R24 ;  /* 0x0000001824007221 */ /* 0x000fce0000010000 */
.L_x_503:
[----:B------:R-:W-:Y:S05]  /*242e0*/  BSYNC.RECONVERGENT B1 ;  /* 0x0000000000017941 */ /* 0x000fea0003800200 */
.L_x_493:
[----:B------:R-:W-:-:S04]  /*242f0*/  HFMA2 R5, -RZ, RZ, 0, 0 ;  /* 0x00000000ff057431 */ /* 0x000fc800000001ff */
[----:B-1----:R-:W-:Y:S05]  /*24300*/  RET.REL.NODEC R4 `(_ZN7cutlass13device_kernelINS_4fmha6kernel36Sm100FmhaFwdKernelTmaWarpspecializedIN4cute5tupleIJiiiNS5_IJNS5_IJiiEEEiEEEEEENS1_10collective38Sm100FmhaFwdMainloopTmaWarpspecializedINS_6half_tEffNS5_IJNS4_1CILi256EEENSC_ILi128EEESE_EEENS5_IJiNSC_ILi1EEES7_EEENS5_IJiSG_NS5_IJNS5_IJNSC_ILi0EEEiEEEiEEEEEESL_NS9_10CausalMaskILb1EEENS5_IJNSC_ILi2EEESG_SG_EEENSC_ILb0EEEEENS9_38Sm100FmhaFwdEpilogueTmaWarpspecializedISB_fNS5_IJSE_SE_SE_EEESH_NS5_IJSG_S7_EEESQ_EENS2_23IndividualTileSchedulerENS2_41Sm100FmhaCtxKernelWarpspecializedScheduleEEEEEvNT_6ParamsE) ;  /* 0xfffffdbc043c7950 */ /* 0x002fea0003c3ffff */
.L_x_504:
[----:B------:R-:W-:-:S00]  /*24310*/  BRA `(.L_x_504) ;  /* 0xfffffffc00fc7947 */ /* 0x000fc0000383ffff */
[----:B------:R-:W-:-:S00]  /*24320*/  NOP ;  /* 0x0000000000007918 */ /* 0x000fc00000000000 */
        /* <DEDUP_REMOVED lines=13> */
.L_x_509:


//--------------------- .nv.global.init           --------------------------
	.section	.nv.global.init,"aw",@progbits
.nv.global.init:
	.type		$str$23,@object
	.size		$str$23,($str$37 - $str$23)
$str$23:
        /*0000*/ 	.byte	0x0a, 0x00
	.type		$str$37,@object
	.size		$str$37,($str$32 - $str$37)
$str$37:
        /*0002*/ 	.byte	0x3a, 0x00
	.type		$str$32,@object
	.size		$str$32,($str$29 - $str$32)
$str$32:
        /*0004*/ 	.byte	0x5f, 0x00
	.type		$str$29,@object
	.size		$str$29,($str$28 - $str$29)
$str$29:
        /*0006*/ 	.byte	0x25, 0x64, 0x00
	.type		$str$28,@object
	.size		$str$28,($str$30 - $str$28)
$str$28:
        /*0009*/ 	.byte	0x25, 0x63, 0x00
	.type		$str$30,@object
	.size		$str$30,($str$31 - $str$30)
$str$30:
        /*000c*/ 	.byte	0x25, 0x73, 0x00
	.type		$str$31,@object
	.size		$str$31,($str$35 - $str$31)
$str$31:
        /*000f*/ 	.byte	0x20, 0x6f, 0x20, 0x00
	.type		$str$35,@object
	.size		$str$35,($str$22 - $str$35)
$str$35:
        /*0013*/ 	.byte	0x70, 0x74, 0x72, 0x5b, 0x00
	.type		$str$22,@object
	.size		$str$22,($str$34 - $str$22)
$str$22:
        /*0018*/ 	.byte	0x73, 0x4f, 0x3a, 0x20, 0x00
	.type		$str$34,@object
	.size		$str$34,($str$36 - $str$34)
$str$34:
        /*001d*/ 	.byte	0x73, 0x6d, 0x65, 0x6d, 0x5f, 0x00
	.type		$str$36,@object
	.size		$str$36,($str$33 - $str$36)
$str$36:
        /*0023*/ 	.byte	0x62, 0x5d, 0x28, 0x25, 0x70, 0x29, 0x00
	.type		$str$33,@object
	.size		$str$33,($str$27 - $str$33)
$str$33:
        /*002a*/ 	.byte	0x53, 0x77, 0x3c, 0x25, 0x64, 0x2c, 0x25, 0x64, 0x2c, 0x25, 0x64, 0x3e, 0x00
	.type		$str$27,@object
	.size		$str$27,($str$26 - $str$27)
$str$27:
        /*0037*/ 	.byte	0x2f, 0x74, 0x6d, 0x70, 0x2f, 0x63, 0x75, 0x74, 0x6c, 0x61, 0x73, 0x73, 0x5f, 0x73, 0x77, 0x65
        /*0047*/ 	.byte	0x65, 0x70, 0x5f, 0x73, 0x72, 0x63, 0x2f, 0x69, 0x6e, 0x63, 0x6c, 0x75, 0x64, 0x65, 0x2f, 0x63
        /*0057*/ 	.byte	0x75, 0x74, 0x65, 0x2f, 0x61, 0x74, 0x6f, 0x6d, 0x2f, 0x63, 0x6f, 0x70, 0x79, 0x5f, 0x74, 0x72
        /*0067*/ 	.byte	0x61, 0x69, 0x74, 0x73, 0x5f, 0x73, 0x6d, 0x31, 0x30, 0x30, 0x2e, 0x68, 0x70, 0x70, 0x00
	.type		$str$26,@object
	.size		$str$26,(__unnamed_4 - $str$26)
$str$26:
        /*0076*/ 	.byte	0x28, 0x28, 0x75, 0x69, 0x6e, 0x74, 0x33, 0x32, 0x5f, 0x74, 0x28, 0x74, 0x68, 0x72, 0x65, 0x61
        /*0086*/ 	.byte	0x64, 0x49, 0x64, 0x78, 0x2e, 0x78, 0x29, 0x20, 0x2f, 0x20, 0x33, 0x32, 0x29, 0x20, 0x25, 0x20
        /*0096*/ 	.byte	0x34, 0x29, 0x20, 0x3d, 0x3d, 0x20, 0x28, 0x28, 0x28, 0x74, 0x6d, 0x65, 0x6d, 0x5f, 0x61, 0x64
        /*00a6*/ 	.byte	0x64, 0x72, 0x20, 0x3e, 0x3e, 0x20, 0x31, 0x36, 0x29, 0x20, 0x2f, 0x20, 0x33, 0x32, 0x29, 0x20
        /*00b6*/ 	.byte	0x25, 0x20, 0x34, 0x29, 0x00
	.type		__unnamed_4,@object
	.size		__unnamed_4,(__unnamed_1 - __unnamed_4)
__unnamed_4:
        /* <DEDUP_REMOVED lines=37> */
        /*030b*/ 	.byte	0x30, 0x3e, 0x3e, 0x3e, 0x3e, 0x5d, 0x00
	.type		__unnamed_1,@object
	.size		__unnamed_1,(__unnamed_5 - __unnamed_1)
__unnamed_1:
        /* <DEDUP_REMOVED lines=37> */
        /*0562*/ 	.byte	0x3a, 0x43, 0x3c, 0x30, 0x3e, 0x3e, 0x3e, 0x3e, 0x5d, 0x00
	.type		__unnamed_5,@object
	.size		__unnamed_5,(__unnamed_6 - __unnamed_5)
__unnamed_5:
        /* <DEDUP_REMOVED lines=38> */
	.type		__unnamed_6,@object
	.size		__unnamed_6,(__unnamed_7 - __unnamed_6)
__unnamed_6:
        /* <DEDUP_REMOVED lines=37> */
        /*0a16*/ 	.byte	0x74, 0x65, 0x3a, 0x3a, 0x43, 0x3c, 0x30, 0x3e, 0x3e, 0x3e, 0x3e, 0x5d, 0x00
	.type		__unnamed_7,@object
	.size		__unnamed_7,(__unnamed_2 - __unnamed_7)
__unnamed_7:
        /* <DEDUP_REMOVED lines=37> */
        /*0c73*/ 	.byte	0x63, 0x75, 0x74, 0x65, 0x3a, 0x3a, 0x43, 0x3c, 0x30, 0x3e, 0x3e, 0x3e, 0x3e, 0x5d, 0x00
	.type		__unnamed_2,@object
	.size		__unnamed_2,(__unnamed_3 - __unnamed_2)
__unnamed_2:
        /* <DEDUP_REMOVED lines=38> */
	.type		__unnamed_3,@object
	.size		__unnamed_3,(.L_3 - __unnamed_3)
__unnamed_3:
        /* <DEDUP_REMOVED lines=39> */
.L_3:


//--------------------- .nv.shared._ZN7cutlass13device_kernelINS_4fmha6kernel36Sm100FmhaFwdKernelTmaWarpspecializedIN4cute5tupleIJiiiNS5_IJNS5_IJiiEEEiEEEEEENS1_10collective38Sm100FmhaFwdMainloopTmaWarpspecializedINS_6half_tEffNS5_IJNS4_1CILi256EEENSC_ILi128EEESE_EEENS5_IJiNSC_ILi1EEES7_EEENS5_IJiSG_NS5_IJNS5_IJNSC_ILi0EEEiEEEiEEEEEESL_NS9_10CausalMaskILb1EEENS5_IJNSC_ILi2EEESG_SG_EEENSC_ILb0EEEEENS9_38Sm100FmhaFwdEpilogueTmaWarpspecializedISB_fNS5_IJSE_SE_SE_EEESH_NS5_IJSG_S7_EEESQ_EENS2_23IndividualTileSchedulerENS2_41Sm100FmhaCtxKernelWarpspecializedScheduleEEEEEvNT_6ParamsE --------------------------
	.section	.nv.shared._ZN7cutlass13device_kernelINS_4fmha6kernel36Sm100FmhaFwdKernelTmaWarpspecializedIN4cute5tupleIJiiiNS5_IJNS5_IJiiEEEiEEEEEENS1_10collective38Sm100FmhaFwdMainloopTmaWarpspecializedINS_6half_tEffNS5_IJNS4_1CILi256EEENSC_ILi128EEESE_EEENS5_IJiNSC_ILi1EEES7_EEENS5_IJiSG_NS5_IJNS5_IJNSC_ILi0EEEiEEEiEEEEEESL_NS9_10CausalMaskILb1EEENS5_IJNSC_ILi2EEESG_SG_EEENSC_ILb0EEEEENS9_38Sm100FmhaFwdEpilogueTmaWarpspecializedISB_fNS5_IJSE_SE_SE_EEESH_NS5_IJSG_S7_EEESQ_EENS2_23IndividualTileSchedulerENS2_41Sm100FmhaCtxKernelWarpspecializedScheduleEEEEEvNT_6ParamsE,"aw",@nobits
	.sectionflags	@""
	.align	16
	.zero		1024


//--------------------- .nv.shared.reserved.0     --------------------------
	.section	.nv.shared.reserved.0,"aw",@nobits
	.weak		__nv_reservedSMEM_offset_0_alias
	.size		__nv_reservedSMEM_offset_0_alias, 0, 64
	.other		__nv_reservedSMEM_offset_0_alias,@"STO_CUDA_RESERVED_SHARED STV_DEFAULT"
__nv_reservedSMEM_offset_0_alias:
	.zero		0
.nv.shared.reserved.0:
	.zero		64
	.weak		__nv_reservedSMEM_tcgen05_partition
	.type		__nv_reservedSMEM_tcgen05_partition,@object
	.size		__nv_reservedSMEM_tcgen05_partition,(.L_0 - __nv_reservedSMEM_tcgen05_partition)
__nv_reservedSMEM_tcgen05_partition:
	.zero		32
.L_0:


//--------------------- .nv.global                --------------------------
	.section	.nv.global,"aw",@nobits
.nv.global:
	.type		_ZN39_INTERNAL_a8129719_4_k_cu_4017d164_31294cute1_E,@object
	.size		_ZN39_INTERNAL_a8129719_4_k_cu_4017d164_31294cute1_E,(_ZN39_INTERNAL_a8129719_4_k_cu_4017d164_31294cuda3std3__45__cpo6cbeginE - _ZN39_INTERNAL_a8129719_4_k_cu_4017d164_31294cute1_E)
_ZN39_INTERNAL_a8129719_4_k_cu_4017d164_31294cute1_E:
	.zero		1
	.type		_ZN39_INTERNAL_a8129719_4_k_cu_4017d164_31294cuda3std3__45__cpo6cbeginE,@object
	.size		_ZN39_INTERNAL_a8129719_4_k_cu_4017d164_31294cuda3std3__45__cpo6cbeginE,(_ZN39_INTERNAL_a8129719_4_k_cu_4017d164_31294cuda3std3__48in_placeE - _ZN39_INTERNAL_a8129719_4_k_cu_4017d164_31294cuda3std3__45__cpo6cbeginE)
_ZN39_INTERNAL_a8129719_4_k_cu_4017d164_31294cuda3std3__45__cpo6cbeginE:
	.zero		1
	.type		_ZN39_INTERNAL_a8129719_4_k_cu_4017d164_31294cuda3std3__48in_placeE,@object
	.size		_ZN39_INTERNAL_a8129719_4_k_cu_4017d164_31294cuda3std3__48in_placeE,(_ZN39_INTERNAL_a8129719_4_k_cu_4017d164_31294cuda3std6ranges3__45__cpo9iter_moveE - _ZN39_INTERNAL_a8129719_4_k_cu_4017d164_31294cuda3std3__48in_placeE)
_ZN39_INTERNAL_a8129719_4_k_cu_4017d164_31294cuda3std3__48in_placeE:
	.zero		1
	.type		_ZN39_INTERNAL_a8129719_4_k_cu_4017d164_31294cuda3std6ranges3__45__cpo9iter_moveE,@object
	.size		_ZN39_INTERNAL_a8129719_4_k_cu_4017d164_31294cuda3std6ranges3__45__cpo9iter_moveE,(_ZN39_INTERNAL_a8129719_4_k_cu_4017d164_31294cuda3std3__45__cpo5beginE - _ZN39_INTERNAL_a8129719_4_k_cu_4017d164_31294cuda3std6ranges3__45__cpo9iter_moveE)
_ZN39_INTERNAL_a8129719_4_k_cu_4017d164_31294cuda3std6ranges3__45__cpo9iter_moveE:
	.zero		1
	.type		_ZN39_INTERNAL_a8129719_4_k_cu_4017d164_31294cuda3std3__45__cpo5beginE,@object
	.size		_ZN39_INTERNAL_a8129719_4_k_cu_4017d164_31294cuda3std3__45__cpo5beginE,(_ZN39_INTERNAL_a8129719_4_k_cu_4017d164_31294cuda3std3__441_GLOBAL__N__a8129719_4_k_cu_4017d164_31296ignoreE - _ZN39_INTERNAL_a8129719_4_k_cu_4017d164_31294cuda3std3__45__cpo5beginE)
_ZN39_INTERNAL_a8129719_4_k_cu_4017d164_31294cuda3std3__45__cpo5beginE:
	.zero		1
	.type		_ZN39_INTERNAL_a8129719_4_k_cu_4017d164_31294cuda3std3__441_GLOBAL__N__a8129719_4_k_cu_4017d164_31296ignoreE,@object
	.size		_ZN39_INTERNAL_a8129719_4_k_cu_4017d164_31294cuda3std3__441_GLOBAL__N__a8129719_4_k_cu_4017d164_31296ignoreE,(_ZN39_INTERNAL_a8129719_4_k_cu_4017d164_31294cute7productE - _ZN39_INTERNAL_a8129719_4_k_cu_4017d164_31294cuda3std3__441_GLOBAL__N__a8129719_4_k_cu_4017d164_31296ignoreE)
_ZN39_INTERNAL_a8129719_4_k_cu_4017d164_31294cuda3std3__441_GLOBAL__N__a8129719_4_k_cu_4017d164_31296ignoreE:
	.zero		1
	.type		_ZN39_INTERNAL_a8129719_4_k_cu_4017d164_31294cute7productE,@object
	.size		_ZN39_INTERNAL_a8129719_4_k_cu_4017d164_31294cute7productE,(_ZN39_INTERNAL_a8129719_4_k_cu_4017d164_31294cuda3std3__45__cpo3endE - _ZN39_INTERNAL_a8129719_4_k_cu_4017d164_31294cute7productE)
_ZN39_INTERNAL_a8129719_4_k_cu_4017d164_31294cute7productE:
	.zero		1
	.type		_ZN39_INTERNAL_a8129719_4_k_cu_4017d164_31294cuda3std3__45__cpo3endE,@object
	.size		_ZN39_INTERNAL_a8129719_4_k_cu_4017d164_31294cuda3std3__45__cpo3endE,(_ZN39_INTERNAL_a8129719_4_k_cu_4017d164_31294cuda3std3__419piecewise_constructE - _ZN39_INTERNAL_a8129719_4_k_cu_4017d164_31294cuda3std3__45__cpo3endE)
_ZN39_INTERNAL_a8129719_4_k_cu_4017d164_31294cuda3std3__45__cpo3endE:
	.zero		1
	.type		_ZN39_INTERNAL_a8129719_4_k_cu_4017d164_31294cuda3std3__419piecewise_constructE,@object
	.size		_ZN39_INTERNAL_a8129719_4_k_cu_4017d164_31294cuda3std3__419piecewise_constructE,(_ZN39_INTERNAL_a8129719_4_k_cu_4017d164_31294cuda3std3__45__cpo4cendE - _ZN39_INTERNAL_a8129719_4_k_cu_4017d164_31294cuda3std3__419piecewise_constructE)
_ZN39_INTERNAL_a8129719_4_k_cu_4017d164_31294cuda3std3__419piecewise_constructE:
	.zero		1
	.type		_ZN39_INTERNAL_a8129719_4_k_cu_4017d164_31294cuda3std3__45__cpo4cendE,@object
	.size		_ZN39_INTERNAL_a8129719_4_k_cu_4017d164_31294cuda3std3__45__cpo4cendE,(_ZN39_INTERNAL_a8129719_4_k_cu_4017d164_31294cuda3std6ranges3__45__cpo4swapE - _ZN39_INTERNAL_a8129719_4_k_cu_4017d164_31294cuda3std3__45__cpo4cendE)
_ZN39_INTERNAL_a8129719_4_k_cu_4017d164_31294cuda3std3__45__cpo4cendE:
	.zero		1
	.type		_ZN39_INTERNAL_a8129719_4_k_cu_4017d164_31294cuda3std6ranges3__45__cpo4swapE,@object
	.size		_ZN39_INTERNAL_a8129719_4_k_cu_4017d164_31294cuda3std6ranges3__45__cpo4swapE,(.L_15 - _ZN39_INTERNAL_a8129719_4_k_cu_4017d164_31294cuda3std6ranges3__45__cpo4swapE)
_ZN39_INTERNAL_a8129719_4_k_cu_4017d164_31294cuda3std6ranges3__45__cpo4swapE:
	.zero		1
.L_15:


//--------------------- .nv.constant0._ZN7cutlass13device_kernelINS_4fmha6kernel36Sm100FmhaFwdKernelTmaWarpspecializedIN4cute5tupleIJiiiNS5_IJNS5_IJiiEEEiEEEEEENS1_10collective38Sm100FmhaFwdMainloopTmaWarpspecializedINS_6half_tEffNS5_IJNS4_1CILi256EEENSC_ILi128EEESE_EEENS5_IJiNSC_ILi1EEES7_EEENS5_IJiSG_NS5_IJNS5_IJNSC_ILi0EEEiEEEiEEEEEESL_NS9_10CausalMaskILb1EEENS5_IJNSC_ILi2EEESG_SG_EEENSC_ILb0EEEEENS9_38Sm100FmhaFwdEpilogueTmaWarpspecializedISB_fNS5_IJSE_SE_SE_EEESH_NS5_IJSG_S7_EEESQ_EENS2_23IndividualTileSchedulerENS2_41Sm100FmhaCtxKernelWarpspecializedScheduleEEEEEvNT_6ParamsE --------------------------
	.section	.nv.constant0._ZN7cutlass13device_kernelINS_4fmha6kernel36Sm100FmhaFwdKernelTmaWarpspecializedIN4cute5tupleIJiiiNS5_IJNS5_IJiiEEEiEEEEEENS1_10collective38Sm100FmhaFwdMainloopTmaWarpspecializedINS_6half_tEffNS5_IJNS4_1CILi256EEENSC_ILi128EEESE_EEENS5_IJiNSC_ILi1EEES7_EEENS5_IJiSG_NS5_IJNS5_IJNSC_ILi0EEEiEEEiEEEEEESL_NS9_10CausalMaskILb1EEENS5_IJNSC_ILi2EEESG_SG_EEENSC_ILb0EEEEENS9_38Sm100FmhaFwdEpilogueTmaWarpspecializedISB_fNS5_IJSE_SE_SE_EEESH_NS5_IJSG_S7_EEESQ_EENS2_23IndividualTileSchedulerENS2_41Sm100FmhaCtxKernelWarpspecializedScheduleEEEEEvNT_6ParamsE,"a",@progbits
	.sectionflags	@""
	.align	4
.nv.constant0._ZN7cutlass13device_kernelINS_4fmha6kernel36Sm100FmhaFwdKernelTmaWarpspecializedIN4cute5tupleIJiiiNS5_IJNS5_IJiiEEEiEEEEEENS1_10collective38Sm100FmhaFwdMainloopTmaWarpspecializedINS_6half_tEffNS5_IJNS4_1CILi256EEENSC_ILi128EEESE_EEENS5_IJiNSC_ILi1EEES7_EEENS5_IJiSG_NS5_IJNS5_IJNSC_ILi0EEEiEEEiEEEEEESL_NS9_10CausalMaskILb1EEENS5_IJNSC_ILi2EEESG_SG_EEENSC_ILb0EEEEENS9_38Sm100FmhaFwdEpilogueTmaWarpspecializedISB_fNS5_IJSE_SE_SE_EEESH_NS5_IJSG_S7_EEESQ_EENS2_23IndividualTileSchedulerENS2_41Sm100FmhaCtxKernelWarpspecializedScheduleEEEEEvNT_6ParamsE:
	.zero		2432


//--------------------- SYMBOLS --------------------------

	.type		.nv.reservedSmem.offset0,@object
	.size		.nv.reservedSmem.offset0,0x4
	.type		.nv.reservedSmem.cap,@object
	.size		.nv.reservedSmem.cap,0x4
	.type		vprintf,@function
	.type		__assertfail,@function
